//
// Generated by NVIDIA NVVM Compiler
//
// Compiler Build ID: CL-36424714
// Cuda compilation tools, release 13.0, V13.0.88
// Based on NVVM 20.0.0
//

.version 9.0
.target sm_100
.address_size 64

	// .globl	_Z16computeDistancesPKfS0_Pfii
// _ZZN3cub18CUB_300001_SM_10006detail10radix_sort31DeviceRadixSortSingleTileKernelINS1_5radix10policy_hubIfiyE10Policy1000ELNS0_9SortOrderE0EfiyNS1_21identity_decomposer_tEEEvPKT1_PSA_PKT2_PSE_T3_iiT4_E12temp_storage has been demoted
// _ZZN3cub18CUB_300001_SM_10006detail10radix_sort30DeviceRadixSortHistogramKernelINS1_5radix10policy_hubIfiyE10Policy1000ELNS0_9SortOrderE0EfyNS1_21identity_decomposer_tEEEvPT2_PKT1_SA_iiT3_E12temp_storage has been demoted
// _ZZN3cub18CUB_300001_SM_10006detail10radix_sort33DeviceRadixSortExclusiveSumKernelINS1_5radix10policy_hubIfiyE10Policy1000EyEEvPT0_E12temp_storage has been demoted
// _ZZN3cub18CUB_300001_SM_10006detail10radix_sort29DeviceRadixSortOnesweepKernelINS1_5radix10policy_hubIfiyE10Policy1000ELNS0_9SortOrderE0EfiyiiNS1_21identity_decomposer_tEEEvPT5_SB_PT3_PKSC_PT1_PKSG_PT2_PKSK_T4_iiT6_E1s has been demoted
// _ZZN3cub18CUB_300001_SM_10006detail10radix_sort31DeviceRadixSortSingleTileKernelINS1_5radix10policy_hubIffyE10Policy1000ELNS0_9SortOrderE0EffyNS1_21identity_decomposer_tEEEvPKT1_PSA_PKT2_PSE_T3_iiT4_E12temp_storage has been demoted
// _ZZN3cub18CUB_300001_SM_10006detail10radix_sort30DeviceRadixSortHistogramKernelINS1_5radix10policy_hubIffyE10Policy1000ELNS0_9SortOrderE0EfyNS1_21identity_decomposer_tEEEvPT2_PKT1_SA_iiT3_E12temp_storage has been demoted
// _ZZN3cub18CUB_300001_SM_10006detail10radix_sort33DeviceRadixSortExclusiveSumKernelINS1_5radix10policy_hubIffyE10Policy1000EyEEvPT0_E12temp_storage has been demoted
// _ZZN3cub18CUB_300001_SM_10006detail10radix_sort29DeviceRadixSortOnesweepKernelINS1_5radix10policy_hubIffyE10Policy1000ELNS0_9SortOrderE0EffyiiNS1_21identity_decomposer_tEEEvPT5_SB_PT3_PKSC_PT1_PKSG_PT2_PKSK_T4_iiT6_E1s has been demoted
.global .align 1 .b8 _ZN34_INTERNAL_b8c65cae_4_k_cu_222503394cuda3std3__45__cpo5beginE[1];
.global .align 1 .b8 _ZN34_INTERNAL_b8c65cae_4_k_cu_222503394cuda3std3__45__cpo3endE[1];
.global .align 1 .b8 _ZN34_INTERNAL_b8c65cae_4_k_cu_222503394cuda3std3__45__cpo6cbeginE[1];
.global .align 1 .b8 _ZN34_INTERNAL_b8c65cae_4_k_cu_222503394cuda3std3__45__cpo4cendE[1];
.global .align 1 .b8 _ZN34_INTERNAL_b8c65cae_4_k_cu_222503394cuda3std3__45__cpo6rbeginE[1];
.global .align 1 .b8 _ZN34_INTERNAL_b8c65cae_4_k_cu_222503394cuda3std3__45__cpo4rendE[1];
.global .align 1 .b8 _ZN34_INTERNAL_b8c65cae_4_k_cu_222503394cuda3std3__45__cpo7crbeginE[1];
.global .align 1 .b8 _ZN34_INTERNAL_b8c65cae_4_k_cu_222503394cuda3std3__45__cpo5crendE[1];
.global .align 1 .b8 _ZN34_INTERNAL_b8c65cae_4_k_cu_222503394cuda3std3__436_GLOBAL__N__b8c65cae_4_k_cu_222503396ignoreE[1];
.global .align 1 .b8 _ZN34_INTERNAL_b8c65cae_4_k_cu_222503394cuda3std3__419piecewise_constructE[1];
.global .align 1 .b8 _ZN34_INTERNAL_b8c65cae_4_k_cu_222503394cuda3std3__48in_placeE[1];
.global .align 1 .b8 _ZN34_INTERNAL_b8c65cae_4_k_cu_222503394cuda3std3__420unreachable_sentinelE[1];
.global .align 1 .b8 _ZN34_INTERNAL_b8c65cae_4_k_cu_222503394cuda3std3__47nulloptE[1];
.global .align 1 .b8 _ZN34_INTERNAL_b8c65cae_4_k_cu_222503394cuda3std3__48unexpectE[1];
.global .align 1 .b8 _ZN34_INTERNAL_b8c65cae_4_k_cu_222503394cuda3std6ranges3__45__cpo4swapE[1];
.global .align 1 .b8 _ZN34_INTERNAL_b8c65cae_4_k_cu_222503394cuda3std6ranges3__45__cpo9iter_moveE[1];
.global .align 1 .b8 _ZN34_INTERNAL_b8c65cae_4_k_cu_222503394cuda3std6ranges3__45__cpo5beginE[1];
.global .align 1 .b8 _ZN34_INTERNAL_b8c65cae_4_k_cu_222503394cuda3std6ranges3__45__cpo3endE[1];
.global .align 1 .b8 _ZN34_INTERNAL_b8c65cae_4_k_cu_222503394cuda3std6ranges3__45__cpo6cbeginE[1];
.global .align 1 .b8 _ZN34_INTERNAL_b8c65cae_4_k_cu_222503394cuda3std6ranges3__45__cpo4cendE[1];
.global .align 1 .b8 _ZN34_INTERNAL_b8c65cae_4_k_cu_222503394cuda3std6ranges3__45__cpo7advanceE[1];
.global .align 1 .b8 _ZN34_INTERNAL_b8c65cae_4_k_cu_222503394cuda3std6ranges3__45__cpo9iter_swapE[1];
.global .align 1 .b8 _ZN34_INTERNAL_b8c65cae_4_k_cu_222503394cuda3std6ranges3__45__cpo4nextE[1];
.global .align 1 .b8 _ZN34_INTERNAL_b8c65cae_4_k_cu_222503394cuda3std6ranges3__45__cpo4prevE[1];
.global .align 1 .b8 _ZN34_INTERNAL_b8c65cae_4_k_cu_222503394cuda3std6ranges3__45__cpo4dataE[1];
.global .align 1 .b8 _ZN34_INTERNAL_b8c65cae_4_k_cu_222503394cuda3std6ranges3__45__cpo5cdataE[1];
.global .align 1 .b8 _ZN34_INTERNAL_b8c65cae_4_k_cu_222503394cuda3std6ranges3__45__cpo4sizeE[1];
.global .align 1 .b8 _ZN34_INTERNAL_b8c65cae_4_k_cu_222503394cuda3std6ranges3__45__cpo5ssizeE[1];
.global .align 1 .b8 _ZN34_INTERNAL_b8c65cae_4_k_cu_222503394cuda3std6ranges3__45__cpo8distanceE[1];
.global .align 1 .b8 _ZN34_INTERNAL_b8c65cae_4_k_cu_222503396thrust24THRUST_300001_SM_1000_NS8cuda_cub3parE[1];
.global .align 1 .b8 _ZN34_INTERNAL_b8c65cae_4_k_cu_222503396thrust24THRUST_300001_SM_1000_NS8cuda_cub10par_nosyncE[1];
.global .align 1 .b8 _ZN34_INTERNAL_b8c65cae_4_k_cu_222503396thrust24THRUST_300001_SM_1000_NS6system6detail10sequential3seqE[1];
.global .align 1 .b8 _ZN34_INTERNAL_b8c65cae_4_k_cu_222503396thrust24THRUST_300001_SM_1000_NS6system3cpp3parE[1];
.global .align 1 .b8 _ZN34_INTERNAL_b8c65cae_4_k_cu_222503396thrust24THRUST_300001_SM_1000_NS12placeholders2_1E[1];
.global .align 1 .b8 _ZN34_INTERNAL_b8c65cae_4_k_cu_222503396thrust24THRUST_300001_SM_1000_NS12placeholders2_2E[1];
.global .align 1 .b8 _ZN34_INTERNAL_b8c65cae_4_k_cu_222503396thrust24THRUST_300001_SM_1000_NS12placeholders2_3E[1];
.global .align 1 .b8 _ZN34_INTERNAL_b8c65cae_4_k_cu_222503396thrust24THRUST_300001_SM_1000_NS12placeholders2_4E[1];
.global .align 1 .b8 _ZN34_INTERNAL_b8c65cae_4_k_cu_222503396thrust24THRUST_300001_SM_1000_NS12placeholders2_5E[1];
.global .align 1 .b8 _ZN34_INTERNAL_b8c65cae_4_k_cu_222503396thrust24THRUST_300001_SM_1000_NS12placeholders2_6E[1];
.global .align 1 .b8 _ZN34_INTERNAL_b8c65cae_4_k_cu_222503396thrust24THRUST_300001_SM_1000_NS12placeholders2_7E[1];
.global .align 1 .b8 _ZN34_INTERNAL_b8c65cae_4_k_cu_222503396thrust24THRUST_300001_SM_1000_NS12placeholders2_8E[1];
.global .align 1 .b8 _ZN34_INTERNAL_b8c65cae_4_k_cu_222503396thrust24THRUST_300001_SM_1000_NS12placeholders2_9E[1];
.global .align 1 .b8 _ZN34_INTERNAL_b8c65cae_4_k_cu_222503396thrust24THRUST_300001_SM_1000_NS12placeholders3_10E[1];
.global .align 1 .b8 _ZN34_INTERNAL_b8c65cae_4_k_cu_222503396thrust24THRUST_300001_SM_1000_NS3seqE[1];
.global .align 1 .b8 _ZN34_INTERNAL_b8c65cae_4_k_cu_222503396thrust24THRUST_300001_SM_1000_NS6deviceE[1];

.visible .entry _Z16computeDistancesPKfS0_Pfii(
	.param .u64 .ptr .align 1 _Z16computeDistancesPKfS0_Pfii_param_0,
	.param .u64 .ptr .align 1 _Z16computeDistancesPKfS0_Pfii_param_1,
	.param .u64 .ptr .align 1 _Z16computeDistancesPKfS0_Pfii_param_2,
	.param .u32 _Z16computeDistancesPKfS0_Pfii_param_3,
	.param .u32 _Z16computeDistancesPKfS0_Pfii_param_4
)
{
	.reg .pred 	%p<11>;
	.reg .b32 	%r<38>;
	.reg .b32 	%f<141>;
	.reg .b64 	%rd<31>;

	ld.param.u64 	%rd11, [_Z16computeDistancesPKfS0_Pfii_param_0];
	ld.param.u64 	%rd12, [_Z16computeDistancesPKfS0_Pfii_param_1];
	ld.param.u64 	%rd10, [_Z16computeDistancesPKfS0_Pfii_param_2];
	ld.param.u32 	%r24, [_Z16computeDistancesPKfS0_Pfii_param_3];
	ld.param.u32 	%r23, [_Z16computeDistancesPKfS0_Pfii_param_4];
	cvta.to.global.u64 	%rd1, %rd12;
	cvta.to.global.u64 	%rd2, %rd11;
	mov.u32 	%r25, %ctaid.x;
	mov.u32 	%r26, %ntid.x;
	mov.u32 	%r27, %tid.x;
	mad.lo.s32 	%r1, %r25, %r26, %r27;
	setp.ge.s32 	%p1, %r1, %r24;
	@%p1 bra 	$L__BB0_15;
	mul.lo.s32 	%r2, %r23, %r1;
	setp.lt.s32 	%p2, %r23, 1;
	mov.f32 	%f140, 0f00000000;
	@%p2 bra 	$L__BB0_14;
	and.b32  	%r3, %r23, 15;
	setp.lt.u32 	%p3, %r23, 16;
	mov.f32 	%f140, 0f00000000;
	mov.b32 	%r34, 0;
	@%p3 bra 	$L__BB0_5;
	and.b32  	%r34, %r23, 2147483632;
	neg.s32 	%r32, %r34;
	add.s64 	%rd3, %rd2, 32;
	add.s64 	%rd29, %rd1, 32;
	mov.f32 	%f140, 0f00000000;
	mov.u32 	%r31, %r2;
$L__BB0_4:
	.pragma "nounroll";
	mul.wide.s32 	%rd13, %r31, 4;
	add.s64 	%rd14, %rd3, %rd13;
	ld.global.nc.f32 	%f18, [%rd14+-32];
	ld.global.nc.f32 	%f19, [%rd29+-32];
	sub.f32 	%f20, %f18, %f19;
	fma.rn.f32 	%f21, %f20, %f20, %f140;
	ld.global.nc.f32 	%f22, [%rd14+-28];
	ld.global.nc.f32 	%f23, [%rd29+-28];
	sub.f32 	%f24, %f22, %f23;
	fma.rn.f32 	%f25, %f24, %f24, %f21;
	ld.global.nc.f32 	%f26, [%rd14+-24];
	ld.global.nc.f32 	%f27, [%rd29+-24];
	sub.f32 	%f28, %f26, %f27;
	fma.rn.f32 	%f29, %f28, %f28, %f25;
	ld.global.nc.f32 	%f30, [%rd14+-20];
	ld.global.nc.f32 	%f31, [%rd29+-20];
	sub.f32 	%f32, %f30, %f31;
	fma.rn.f32 	%f33, %f32, %f32, %f29;
	ld.global.nc.f32 	%f34, [%rd14+-16];
	ld.global.nc.f32 	%f35, [%rd29+-16];
	sub.f32 	%f36, %f34, %f35;
	fma.rn.f32 	%f37, %f36, %f36, %f33;
	ld.global.nc.f32 	%f38, [%rd14+-12];
	ld.global.nc.f32 	%f39, [%rd29+-12];
	sub.f32 	%f40, %f38, %f39;
	fma.rn.f32 	%f41, %f40, %f40, %f37;
	ld.global.nc.f32 	%f42, [%rd14+-8];
	ld.global.nc.f32 	%f43, [%rd29+-8];
	sub.f32 	%f44, %f42, %f43;
	fma.rn.f32 	%f45, %f44, %f44, %f41;
	ld.global.nc.f32 	%f46, [%rd14+-4];
	ld.global.nc.f32 	%f47, [%rd29+-4];
	sub.f32 	%f48, %f46, %f47;
	fma.rn.f32 	%f49, %f48, %f48, %f45;
	ld.global.nc.f32 	%f50, [%rd14];
	ld.global.nc.f32 	%f51, [%rd29];
	sub.f32 	%f52, %f50, %f51;
	fma.rn.f32 	%f53, %f52, %f52, %f49;
	ld.global.nc.f32 	%f54, [%rd14+4];
	ld.global.nc.f32 	%f55, [%rd29+4];
	sub.f32 	%f56, %f54, %f55;
	fma.rn.f32 	%f57, %f56, %f56, %f53;
	ld.global.nc.f32 	%f58, [%rd14+8];
	ld.global.nc.f32 	%f59, [%rd29+8];
	sub.f32 	%f60, %f58, %f59;
	fma.rn.f32 	%f61, %f60, %f60, %f57;
	ld.global.nc.f32 	%f62, [%rd14+12];
	ld.global.nc.f32 	%f63, [%rd29+12];
	sub.f32 	%f64, %f62, %f63;
	fma.rn.f32 	%f65, %f64, %f64, %f61;
	ld.global.nc.f32 	%f66, [%rd14+16];
	ld.global.nc.f32 	%f67, [%rd29+16];
	sub.f32 	%f68, %f66, %f67;
	fma.rn.f32 	%f69, %f68, %f68, %f65;
	ld.global.nc.f32 	%f70, [%rd14+20];
	ld.global.nc.f32 	%f71, [%rd29+20];
	sub.f32 	%f72, %f70, %f71;
	fma.rn.f32 	%f73, %f72, %f72, %f69;
	ld.global.nc.f32 	%f74, [%rd14+24];
	ld.global.nc.f32 	%f75, [%rd29+24];
	sub.f32 	%f76, %f74, %f75;
	fma.rn.f32 	%f77, %f76, %f76, %f73;
	ld.global.nc.f32 	%f78, [%rd14+28];
	ld.global.nc.f32 	%f79, [%rd29+28];
	sub.f32 	%f80, %f78, %f79;
	fma.rn.f32 	%f140, %f80, %f80, %f77;
	add.s32 	%r32, %r32, 16;
	add.s32 	%r31, %r31, 16;
	add.s64 	%rd29, %rd29, 64;
	setp.ne.s32 	%p4, %r32, 0;
	@%p4 bra 	$L__BB0_4;
$L__BB0_5:
	setp.eq.s32 	%p5, %r3, 0;
	@%p5 bra 	$L__BB0_14;
	and.b32  	%r11, %r23, 7;
	setp.lt.u32 	%p6, %r3, 8;
	@%p6 bra 	$L__BB0_8;
	add.s32 	%r29, %r34, %r2;
	mul.wide.s32 	%rd15, %r29, 4;
	add.s64 	%rd16, %rd2, %rd15;
	ld.global.nc.f32 	%f82, [%rd16];
	mul.wide.u32 	%rd17, %r34, 4;
	add.s64 	%rd18, %rd1, %rd17;
	ld.global.nc.f32 	%f83, [%rd18];
	sub.f32 	%f84, %f82, %f83;
	fma.rn.f32 	%f85, %f84, %f84, %f140;
	ld.global.nc.f32 	%f86, [%rd16+4];
	ld.global.nc.f32 	%f87, [%rd18+4];
	sub.f32 	%f88, %f86, %f87;
	fma.rn.f32 	%f89, %f88, %f88, %f85;
	ld.global.nc.f32 	%f90, [%rd16+8];
	ld.global.nc.f32 	%f91, [%rd18+8];
	sub.f32 	%f92, %f90, %f91;
	fma.rn.f32 	%f93, %f92, %f92, %f89;
	ld.global.nc.f32 	%f94, [%rd16+12];
	ld.global.nc.f32 	%f95, [%rd18+12];
	sub.f32 	%f96, %f94, %f95;
	fma.rn.f32 	%f97, %f96, %f96, %f93;
	ld.global.nc.f32 	%f98, [%rd16+16];
	ld.global.nc.f32 	%f99, [%rd18+16];
	sub.f32 	%f100, %f98, %f99;
	fma.rn.f32 	%f101, %f100, %f100, %f97;
	ld.global.nc.f32 	%f102, [%rd16+20];
	ld.global.nc.f32 	%f103, [%rd18+20];
	sub.f32 	%f104, %f102, %f103;
	fma.rn.f32 	%f105, %f104, %f104, %f101;
	ld.global.nc.f32 	%f106, [%rd16+24];
	ld.global.nc.f32 	%f107, [%rd18+24];
	sub.f32 	%f108, %f106, %f107;
	fma.rn.f32 	%f109, %f108, %f108, %f105;
	ld.global.nc.f32 	%f110, [%rd16+28];
	ld.global.nc.f32 	%f111, [%rd18+28];
	sub.f32 	%f112, %f110, %f111;
	fma.rn.f32 	%f140, %f112, %f112, %f109;
	add.s32 	%r34, %r34, 8;
$L__BB0_8:
	setp.eq.s32 	%p7, %r11, 0;
	@%p7 bra 	$L__BB0_14;
	and.b32  	%r14, %r23, 3;
	setp.lt.u32 	%p8, %r11, 4;
	@%p8 bra 	$L__BB0_11;
	add.s32 	%r30, %r34, %r2;
	mul.wide.s32 	%rd19, %r30, 4;
	add.s64 	%rd20, %rd2, %rd19;
	ld.global.nc.f32 	%f114, [%rd20];
	mul.wide.u32 	%rd21, %r34, 4;
	add.s64 	%rd22, %rd1, %rd21;
	ld.global.nc.f32 	%f115, [%rd22];
	sub.f32 	%f116, %f114, %f115;
	fma.rn.f32 	%f117, %f116, %f116, %f140;
	ld.global.nc.f32 	%f118, [%rd20+4];
	ld.global.nc.f32 	%f119, [%rd22+4];
	sub.f32 	%f120, %f118, %f119;
	fma.rn.f32 	%f121, %f120, %f120, %f117;
	ld.global.nc.f32 	%f122, [%rd20+8];
	ld.global.nc.f32 	%f123, [%rd22+8];
	sub.f32 	%f124, %f122, %f123;
	fma.rn.f32 	%f125, %f124, %f124, %f121;
	ld.global.nc.f32 	%f126, [%rd20+12];
	ld.global.nc.f32 	%f127, [%rd22+12];
	sub.f32 	%f128, %f126, %f127;
	fma.rn.f32 	%f140, %f128, %f128, %f125;
	add.s32 	%r34, %r34, 4;
$L__BB0_11:
	setp.eq.s32 	%p9, %r14, 0;
	@%p9 bra 	$L__BB0_14;
	mul.wide.u32 	%rd23, %r34, 4;
	add.s64 	%rd30, %rd1, %rd23;
	add.s32 	%r37, %r34, %r2;
	neg.s32 	%r36, %r14;
$L__BB0_13:
	.pragma "nounroll";
	mul.wide.s32 	%rd24, %r37, 4;
	add.s64 	%rd25, %rd2, %rd24;
	ld.global.nc.f32 	%f129, [%rd25];
	ld.global.nc.f32 	%f130, [%rd30];
	sub.f32 	%f131, %f129, %f130;
	fma.rn.f32 	%f140, %f131, %f131, %f140;
	add.s64 	%rd30, %rd30, 4;
	add.s32 	%r37, %r37, 1;
	add.s32 	%r36, %r36, 1;
	setp.ne.s32 	%p10, %r36, 0;
	@%p10 bra 	$L__BB0_13;
$L__BB0_14:
	cvta.to.global.u64 	%rd26, %rd10;
	mul.wide.s32 	%rd27, %r1, 4;
	add.s64 	%rd28, %rd26, %rd27;
	st.global.f32 	[%rd28], %f140;
$L__BB0_15:
	ret;

}
	// .globl	_ZN3cub18CUB_300001_SM_10006detail11EmptyKernelIvEEvv
.visible .entry _ZN3cub18CUB_300001_SM_10006detail11EmptyKernelIvEEvv()
{


	ret;

}
	// .globl	_ZN3cub18CUB_300001_SM_10006detail8for_each13static_kernelINS2_12policy_hub_t12policy_500_tEmN6thrust24THRUST_300001_SM_1000_NS8cuda_cub20__uninitialized_fill7functorINS7_10device_ptrIiEEiEEEEvT0_T1_
.visible .entry _ZN3cub18CUB_300001_SM_10006detail8for_each13static_kernelINS2_12policy_hub_t12policy_500_tEmN6thrust24THRUST_300001_SM_1000_NS8cuda_cub20__uninitialized_fill7functorINS7_10device_ptrIiEEiEEEEvT0_T1_(
	.param .u64 _ZN3cub18CUB_300001_SM_10006detail8for_each13static_kernelINS2_12policy_hub_t12policy_500_tEmN6thrust24THRUST_300001_SM_1000_NS8cuda_cub20__uninitialized_fill7functorINS7_10device_ptrIiEEiEEEEvT0_T1__param_0,
	.param .align 8 .b8 _ZN3cub18CUB_300001_SM_10006detail8for_each13static_kernelINS2_12policy_hub_t12policy_500_tEmN6thrust24THRUST_300001_SM_1000_NS8cuda_cub20__uninitialized_fill7functorINS7_10device_ptrIiEEiEEEEvT0_T1__param_1[16]
)
.maxntid 256
{
	.reg .pred 	%p<4>;
	.reg .b16 	%rs<5>;
	.reg .b32 	%r<12>;
	.reg .b64 	%rd<16>;

	ld.param.u32 	%r3, [_ZN3cub18CUB_300001_SM_10006detail8for_each13static_kernelINS2_12policy_hub_t12policy_500_tEmN6thrust24THRUST_300001_SM_1000_NS8cuda_cub20__uninitialized_fill7functorINS7_10device_ptrIiEEiEEEEvT0_T1__param_1+8];
	ld.param.u64 	%rd4, [_ZN3cub18CUB_300001_SM_10006detail8for_each13static_kernelINS2_12policy_hub_t12policy_500_tEmN6thrust24THRUST_300001_SM_1000_NS8cuda_cub20__uninitialized_fill7functorINS7_10device_ptrIiEEiEEEEvT0_T1__param_1];
	ld.param.u64 	%rd5, [_ZN3cub18CUB_300001_SM_10006detail8for_each13static_kernelINS2_12policy_hub_t12policy_500_tEmN6thrust24THRUST_300001_SM_1000_NS8cuda_cub20__uninitialized_fill7functorINS7_10device_ptrIiEEiEEEEvT0_T1__param_0];
	mov.u32 	%r9, %ctaid.x;
	mul.wide.u32 	%rd1, %r9, 512;
	sub.s64 	%rd2, %rd5, %rd1;
	setp.lt.u64 	%p1, %rd2, 512;
	@%p1 bra 	$L__BB2_2;
	mov.u32 	%r11, %tid.x;
	cvta.to.global.u64 	%rd11, %rd4;
	cvt.u64.u32 	%rd12, %r11;
	add.s64 	%rd13, %rd1, %rd12;
	shl.b64 	%rd14, %rd13, 2;
	add.s64 	%rd15, %rd11, %rd14;
	st.global.u32 	[%rd15], %r3;
	st.global.u32 	[%rd15+1024], %r3;
	bra.uni 	$L__BB2_6;
$L__BB2_2:
	cvta.to.global.u64 	%rd6, %rd4;
	mov.u32 	%r2, %tid.x;
	cvt.u64.u32 	%rd7, %r2;
	setp.le.u64 	%p2, %rd2, %rd7;
	add.s64 	%rd8, %rd1, %rd7;
	shl.b64 	%rd9, %rd8, 2;
	add.s64 	%rd3, %rd6, %rd9;
	@%p2 bra 	$L__BB2_4;
	st.global.u32 	[%rd3], %r3;
$L__BB2_4:
	add.s32 	%r10, %r2, 256;
	cvt.u64.u32 	%rd10, %r10;
	setp.le.u64 	%p3, %rd2, %rd10;
	@%p3 bra 	$L__BB2_6;
	st.global.u32 	[%rd3+1024], %r3;
$L__BB2_6:
	ret;

}
	// .globl	_ZN3cub18CUB_300001_SM_10006detail8for_each13static_kernelINS2_12policy_hub_t12policy_500_tElN6thrust24THRUST_300001_SM_1000_NS8cuda_cub10__tabulate7functorINS7_6detail15normal_iteratorINS7_10device_ptrIiEEEENS7_6system6detail7generic6detail22compute_sequence_valueIivEElEEEEvT0_T1_
.visible .entry _ZN3cub18CUB_300001_SM_10006detail8for_each13static_kernelINS2_12policy_hub_t12policy_500_tElN6thrust24THRUST_300001_SM_1000_NS8cuda_cub10__tabulate7functorINS7_6detail15normal_iteratorINS7_10device_ptrIiEEEENS7_6system6detail7generic6detail22compute_sequence_valueIivEElEEEEvT0_T1_(
	.param .u64 _ZN3cub18CUB_300001_SM_10006detail8for_each13static_kernelINS2_12policy_hub_t12policy_500_tElN6thrust24THRUST_300001_SM_1000_NS8cuda_cub10__tabulate7functorINS7_6detail15normal_iteratorINS7_10device_ptrIiEEEENS7_6system6detail7generic6detail22compute_sequence_valueIivEElEEEEvT0_T1__param_0,
	.param .align 8 .b8 _ZN3cub18CUB_300001_SM_10006detail8for_each13static_kernelINS2_12policy_hub_t12policy_500_tElN6thrust24THRUST_300001_SM_1000_NS8cuda_cub10__tabulate7functorINS7_6detail15normal_iteratorINS7_10device_ptrIiEEEENS7_6system6detail7generic6detail22compute_sequence_valueIivEElEEEEvT0_T1__param_1[16]
)
.maxntid 256
{
	.reg .pred 	%p<4>;
	.reg .b32 	%r<18>;
	.reg .b64 	%rd<20>;

	ld.param.u64 	%rd7, [_ZN3cub18CUB_300001_SM_10006detail8for_each13static_kernelINS2_12policy_hub_t12policy_500_tElN6thrust24THRUST_300001_SM_1000_NS8cuda_cub10__tabulate7functorINS7_6detail15normal_iteratorINS7_10device_ptrIiEEEENS7_6system6detail7generic6detail22compute_sequence_valueIivEElEEEEvT0_T1__param_1];
	ld.param.u64 	%rd8, [_ZN3cub18CUB_300001_SM_10006detail8for_each13static_kernelINS2_12policy_hub_t12policy_500_tElN6thrust24THRUST_300001_SM_1000_NS8cuda_cub10__tabulate7functorINS7_6detail15normal_iteratorINS7_10device_ptrIiEEEENS7_6system6detail7generic6detail22compute_sequence_valueIivEElEEEEvT0_T1__param_0];
	ld.param.v2.u32 	{%r3, %r4}, [_ZN3cub18CUB_300001_SM_10006detail8for_each13static_kernelINS2_12policy_hub_t12policy_500_tElN6thrust24THRUST_300001_SM_1000_NS8cuda_cub10__tabulate7functorINS7_6detail15normal_iteratorINS7_10device_ptrIiEEEENS7_6system6detail7generic6detail22compute_sequence_valueIivEElEEEEvT0_T1__param_1+8];
	mov.u32 	%r5, %ctaid.x;
	mul.wide.u32 	%rd1, %r5, 512;
	sub.s64 	%rd2, %rd8, %rd1;
	setp.lt.s64 	%p1, %rd2, 512;
	@%p1 bra 	$L__BB3_2;
	mov.u32 	%r13, %tid.x;
	cvta.to.global.u64 	%rd15, %rd7;
	cvt.u64.u32 	%rd16, %r13;
	add.s64 	%rd17, %rd1, %rd16;
	cvt.u32.u64 	%r14, %rd17;
	mad.lo.s32 	%r15, %r4, %r14, %r3;
	shl.b64 	%rd18, %rd17, 2;
	add.s64 	%rd19, %rd15, %rd18;
	st.global.u32 	[%rd19], %r15;
	add.s32 	%r16, %r14, 256;
	mad.lo.s32 	%r17, %r4, %r16, %r3;
	st.global.u32 	[%rd19+1024], %r17;
	bra.uni 	$L__BB3_6;
$L__BB3_2:
	cvta.to.global.u64 	%rd3, %rd7;
	mov.u32 	%r6, %tid.x;
	cvt.s64.s32 	%rd4, %rd2;
	cvt.u64.u32 	%rd5, %r6;
	setp.le.s64 	%p2, %rd4, %rd5;
	@%p2 bra 	$L__BB3_4;
	add.s64 	%rd9, %rd1, %rd5;
	cvt.u32.u64 	%r7, %rd9;
	mad.lo.s32 	%r8, %r4, %r7, %r3;
	shl.b64 	%rd10, %rd9, 2;
	add.s64 	%rd11, %rd3, %rd10;
	st.global.u32 	[%rd11], %r8;
$L__BB3_4:
	cvt.u32.u64 	%r9, %rd5;
	add.s32 	%r10, %r9, 256;
	cvt.u64.u32 	%rd6, %r10;
	setp.le.s64 	%p3, %rd4, %rd6;
	@%p3 bra 	$L__BB3_6;
	add.s64 	%rd12, %rd1, %rd6;
	shl.b64 	%rd13, %rd12, 2;
	cvt.u32.u64 	%r11, %rd12;
	mad.lo.s32 	%r12, %r4, %r11, %r3;
	add.s64 	%rd14, %rd13, %rd3;
	st.global.u32 	[%rd14], %r12;
$L__BB3_6:
	ret;

}
	// .globl	_ZN3cub18CUB_300001_SM_10006detail10radix_sort31DeviceRadixSortSingleTileKernelINS1_5radix10policy_hubIfiyE10Policy1000ELNS0_9SortOrderE0EfiyNS1_21identity_decomposer_tEEEvPKT1_PSA_PKT2_PSE_T3_iiT4_
.visible .entry _ZN3cub18CUB_300001_SM_10006detail10radix_sort31DeviceRadixSortSingleTileKernelINS1_5radix10policy_hubIfiyE10Policy1000ELNS0_9SortOrderE0EfiyNS1_21identity_decomposer_tEEEvPKT1_PSA_PKT2_PSE_T3_iiT4_(
	.param .u64 .ptr .align 1 _ZN3cub18CUB_300001_SM_10006detail10radix_sort31DeviceRadixSortSingleTileKernelINS1_5radix10policy_hubIfiyE10Policy1000ELNS0_9SortOrderE0EfiyNS1_21identity_decomposer_tEEEvPKT1_PSA_PKT2_PSE_T3_iiT4__param_0,
	.param .u64 .ptr .align 1 _ZN3cub18CUB_300001_SM_10006detail10radix_sort31DeviceRadixSortSingleTileKernelINS1_5radix10policy_hubIfiyE10Policy1000ELNS0_9SortOrderE0EfiyNS1_21identity_decomposer_tEEEvPKT1_PSA_PKT2_PSE_T3_iiT4__param_1,
	.param .u64 .ptr .align 1 _ZN3cub18CUB_300001_SM_10006detail10radix_sort31DeviceRadixSortSingleTileKernelINS1_5radix10policy_hubIfiyE10Policy1000ELNS0_9SortOrderE0EfiyNS1_21identity_decomposer_tEEEvPKT1_PSA_PKT2_PSE_T3_iiT4__param_2,
	.param .u64 .ptr .align 1 _ZN3cub18CUB_300001_SM_10006detail10radix_sort31DeviceRadixSortSingleTileKernelINS1_5radix10policy_hubIfiyE10Policy1000ELNS0_9SortOrderE0EfiyNS1_21identity_decomposer_tEEEvPKT1_PSA_PKT2_PSE_T3_iiT4__param_3,
	.param .u64 _ZN3cub18CUB_300001_SM_10006detail10radix_sort31DeviceRadixSortSingleTileKernelINS1_5radix10policy_hubIfiyE10Policy1000ELNS0_9SortOrderE0EfiyNS1_21identity_decomposer_tEEEvPKT1_PSA_PKT2_PSE_T3_iiT4__param_4,
	.param .u32 _ZN3cub18CUB_300001_SM_10006detail10radix_sort31DeviceRadixSortSingleTileKernelINS1_5radix10policy_hubIfiyE10Policy1000ELNS0_9SortOrderE0EfiyNS1_21identity_decomposer_tEEEvPKT1_PSA_PKT2_PSE_T3_iiT4__param_5,
	.param .u32 _ZN3cub18CUB_300001_SM_10006detail10radix_sort31DeviceRadixSortSingleTileKernelINS1_5radix10policy_hubIfiyE10Policy1000ELNS0_9SortOrderE0EfiyNS1_21identity_decomposer_tEEEvPKT1_PSA_PKT2_PSE_T3_iiT4__param_6,
	.param .align 1 .b8 _ZN3cub18CUB_300001_SM_10006detail10radix_sort31DeviceRadixSortSingleTileKernelINS1_5radix10policy_hubIfiyE10Policy1000ELNS0_9SortOrderE0EfiyNS1_21identity_decomposer_tEEEvPKT1_PSA_PKT2_PSE_T3_iiT4__param_7[1]
)
.maxntid 256
.minnctapersm 1
{
	.reg .pred 	%p<130>;
	.reg .b16 	%rs<39>;
	.reg .b32 	%r<938>;
	.reg .b64 	%rd<37>;
	// demoted variable
	.shared .align 16 .b8 _ZZN3cub18CUB_300001_SM_10006detail10radix_sort31DeviceRadixSortSingleTileKernelINS1_5radix10policy_hubIfiyE10Policy1000ELNS0_9SortOrderE0EfiyNS1_21identity_decomposer_tEEEvPKT1_PSA_PKT2_PSE_T3_iiT4_E12temp_storage[33856];
	ld.param.u64 	%rd10, [_ZN3cub18CUB_300001_SM_10006detail10radix_sort31DeviceRadixSortSingleTileKernelINS1_5radix10policy_hubIfiyE10Policy1000ELNS0_9SortOrderE0EfiyNS1_21identity_decomposer_tEEEvPKT1_PSA_PKT2_PSE_T3_iiT4__param_0];
	ld.param.u64 	%rd6, [_ZN3cub18CUB_300001_SM_10006detail10radix_sort31DeviceRadixSortSingleTileKernelINS1_5radix10policy_hubIfiyE10Policy1000ELNS0_9SortOrderE0EfiyNS1_21identity_decomposer_tEEEvPKT1_PSA_PKT2_PSE_T3_iiT4__param_1];
	ld.param.u64 	%rd7, [_ZN3cub18CUB_300001_SM_10006detail10radix_sort31DeviceRadixSortSingleTileKernelINS1_5radix10policy_hubIfiyE10Policy1000ELNS0_9SortOrderE0EfiyNS1_21identity_decomposer_tEEEvPKT1_PSA_PKT2_PSE_T3_iiT4__param_2];
	ld.param.u64 	%rd8, [_ZN3cub18CUB_300001_SM_10006detail10radix_sort31DeviceRadixSortSingleTileKernelINS1_5radix10policy_hubIfiyE10Policy1000ELNS0_9SortOrderE0EfiyNS1_21identity_decomposer_tEEEvPKT1_PSA_PKT2_PSE_T3_iiT4__param_3];
	ld.param.u64 	%rd9, [_ZN3cub18CUB_300001_SM_10006detail10radix_sort31DeviceRadixSortSingleTileKernelINS1_5radix10policy_hubIfiyE10Policy1000ELNS0_9SortOrderE0EfiyNS1_21identity_decomposer_tEEEvPKT1_PSA_PKT2_PSE_T3_iiT4__param_4];
	ld.param.u32 	%r322, [_ZN3cub18CUB_300001_SM_10006detail10radix_sort31DeviceRadixSortSingleTileKernelINS1_5radix10policy_hubIfiyE10Policy1000ELNS0_9SortOrderE0EfiyNS1_21identity_decomposer_tEEEvPKT1_PSA_PKT2_PSE_T3_iiT4__param_5];
	ld.param.u32 	%r323, [_ZN3cub18CUB_300001_SM_10006detail10radix_sort31DeviceRadixSortSingleTileKernelINS1_5radix10policy_hubIfiyE10Policy1000ELNS0_9SortOrderE0EfiyNS1_21identity_decomposer_tEEEvPKT1_PSA_PKT2_PSE_T3_iiT4__param_6];
	cvta.to.global.u64 	%rd11, %rd10;
	cvt.u32.u64 	%r1, %rd9;
	mov.u32 	%r2, %tid.x;
	mul.lo.s32 	%r3, %r2, 19;
	setp.ge.s32 	%p1, %r3, %r1;
	mul.wide.u32 	%rd12, %r3, 4;
	add.s64 	%rd1, %rd11, %rd12;
	mov.b32 	%r858, 2147483647;
	@%p1 bra 	$L__BB4_2;
	ld.global.u32 	%r858, [%rd1];
$L__BB4_2:
	add.s32 	%r6, %r3, 1;
	setp.ge.s32 	%p2, %r6, %r1;
	mov.b32 	%r859, 2147483647;
	@%p2 bra 	$L__BB4_4;
	ld.global.u32 	%r859, [%rd1+4];
$L__BB4_4:
	add.s32 	%r9, %r3, 2;
	setp.ge.s32 	%p3, %r9, %r1;
	mov.b32 	%r860, 2147483647;
	@%p3 bra 	$L__BB4_6;
	ld.global.u32 	%r860, [%rd1+8];
$L__BB4_6:
	add.s32 	%r12, %r3, 3;
	setp.ge.s32 	%p4, %r12, %r1;
	mov.b32 	%r861, 2147483647;
	@%p4 bra 	$L__BB4_8;
	ld.global.u32 	%r861, [%rd1+12];
$L__BB4_8:
	add.s32 	%r15, %r3, 4;
	setp.ge.s32 	%p5, %r15, %r1;
	mov.b32 	%r862, 2147483647;
	@%p5 bra 	$L__BB4_10;
	ld.global.u32 	%r862, [%rd1+16];
$L__BB4_10:
	add.s32 	%r18, %r3, 5;
	setp.ge.s32 	%p6, %r18, %r1;
	mov.b32 	%r863, 2147483647;
	@%p6 bra 	$L__BB4_12;
	ld.global.u32 	%r863, [%rd1+20];
$L__BB4_12:
	add.s32 	%r21, %r3, 6;
	setp.ge.s32 	%p7, %r21, %r1;
	mov.b32 	%r864, 2147483647;
	@%p7 bra 	$L__BB4_14;
	ld.global.u32 	%r864, [%rd1+24];
$L__BB4_14:
	add.s32 	%r24, %r3, 7;
	setp.ge.s32 	%p8, %r24, %r1;
	mov.b32 	%r865, 2147483647;
	@%p8 bra 	$L__BB4_16;
	ld.global.u32 	%r865, [%rd1+28];
$L__BB4_16:
	add.s32 	%r27, %r3, 8;
	setp.ge.s32 	%p9, %r27, %r1;
	mov.b32 	%r866, 2147483647;
	@%p9 bra 	$L__BB4_18;
	ld.global.u32 	%r866, [%rd1+32];
$L__BB4_18:
	add.s32 	%r30, %r3, 9;
	setp.ge.s32 	%p10, %r30, %r1;
	mov.b32 	%r867, 2147483647;
	@%p10 bra 	$L__BB4_20;
	ld.global.u32 	%r867, [%rd1+36];
$L__BB4_20:
	add.s32 	%r33, %r3, 10;
	setp.ge.s32 	%p11, %r33, %r1;
	mov.b32 	%r868, 2147483647;
	@%p11 bra 	$L__BB4_22;
	ld.global.u32 	%r868, [%rd1+40];
$L__BB4_22:
	add.s32 	%r36, %r3, 11;
	setp.ge.s32 	%p12, %r36, %r1;
	mov.b32 	%r869, 2147483647;
	@%p12 bra 	$L__BB4_24;
	ld.global.u32 	%r869, [%rd1+44];
$L__BB4_24:
	add.s32 	%r39, %r3, 12;
	setp.ge.s32 	%p13, %r39, %r1;
	mov.b32 	%r870, 2147483647;
	@%p13 bra 	$L__BB4_26;
	ld.global.u32 	%r870, [%rd1+48];
$L__BB4_26:
	add.s32 	%r42, %r3, 13;
	setp.ge.s32 	%p14, %r42, %r1;
	mov.b32 	%r871, 2147483647;
	@%p14 bra 	$L__BB4_28;
	ld.global.u32 	%r871, [%rd1+52];
$L__BB4_28:
	add.s32 	%r45, %r3, 14;
	setp.ge.s32 	%p15, %r45, %r1;
	mov.b32 	%r872, 2147483647;
	@%p15 bra 	$L__BB4_30;
	ld.global.u32 	%r872, [%rd1+56];
$L__BB4_30:
	add.s32 	%r48, %r3, 15;
	setp.ge.s32 	%p16, %r48, %r1;
	mov.b32 	%r873, 2147483647;
	@%p16 bra 	$L__BB4_32;
	ld.global.u32 	%r873, [%rd1+60];
$L__BB4_32:
	add.s32 	%r51, %r3, 16;
	setp.ge.s32 	%p17, %r51, %r1;
	mov.b32 	%r874, 2147483647;
	@%p17 bra 	$L__BB4_34;
	ld.global.u32 	%r874, [%rd1+64];
$L__BB4_34:
	add.s32 	%r54, %r3, 17;
	setp.ge.s32 	%p18, %r54, %r1;
	mov.b32 	%r875, 2147483647;
	@%p18 bra 	$L__BB4_36;
	ld.global.u32 	%r875, [%rd1+68];
$L__BB4_36:
	add.s32 	%r57, %r3, 18;
	setp.ge.s32 	%p19, %r57, %r1;
	mov.b32 	%r876, 2147483647;
	@%p19 bra 	$L__BB4_38;
	ld.global.u32 	%r876, [%rd1+72];
$L__BB4_38:
	bar.sync 	0;
	mov.b64 	{%r344, %r345}, %rd9;
	shfl.sync.idx.b32	%r60|%p20, %r344, 0, 31, -1;
	shfl.sync.idx.b32	%r346|%p21, %r345, 0, 31, -1;
	mov.b64 	%rd2, {%r60, %r346};
	setp.ge.s32 	%p22, %r3, %r60;
	cvta.to.global.u64 	%rd13, %rd7;
	add.s64 	%rd3, %rd13, %rd12;
	@%p22 bra 	$L__BB4_40;
	ld.global.u32 	%r935, [%rd3];
$L__BB4_40:
	setp.ge.s32 	%p23, %r6, %r60;
	@%p23 bra 	$L__BB4_42;
	ld.global.u32 	%r934, [%rd3+4];
$L__BB4_42:
	setp.ge.s32 	%p24, %r9, %r60;
	@%p24 bra 	$L__BB4_44;
	ld.global.u32 	%r933, [%rd3+8];
$L__BB4_44:
	setp.ge.s32 	%p25, %r12, %r60;
	@%p25 bra 	$L__BB4_46;
	ld.global.u32 	%r932, [%rd3+12];
$L__BB4_46:
	setp.ge.s32 	%p26, %r15, %r60;
	@%p26 bra 	$L__BB4_48;
	ld.global.u32 	%r931, [%rd3+16];
$L__BB4_48:
	setp.ge.s32 	%p27, %r18, %r60;
	@%p27 bra 	$L__BB4_50;
	ld.global.u32 	%r930, [%rd3+20];
$L__BB4_50:
	setp.ge.s32 	%p28, %r21, %r60;
	@%p28 bra 	$L__BB4_52;
	ld.global.u32 	%r929, [%rd3+24];
$L__BB4_52:
	setp.ge.s32 	%p29, %r24, %r60;
	@%p29 bra 	$L__BB4_54;
	ld.global.u32 	%r928, [%rd3+28];
$L__BB4_54:
	setp.ge.s32 	%p30, %r27, %r60;
	@%p30 bra 	$L__BB4_56;
	ld.global.u32 	%r927, [%rd3+32];
$L__BB4_56:
	setp.ge.s32 	%p31, %r30, %r60;
	@%p31 bra 	$L__BB4_58;
	ld.global.u32 	%r926, [%rd3+36];
$L__BB4_58:
	setp.ge.s32 	%p32, %r33, %r60;
	@%p32 bra 	$L__BB4_60;
	ld.global.u32 	%r925, [%rd3+40];
$L__BB4_60:
	setp.ge.s32 	%p33, %r36, %r60;
	@%p33 bra 	$L__BB4_62;
	ld.global.u32 	%r924, [%rd3+44];
$L__BB4_62:
	setp.ge.s32 	%p34, %r39, %r60;
	@%p34 bra 	$L__BB4_64;
	ld.global.u32 	%r923, [%rd3+48];
$L__BB4_64:
	setp.ge.s32 	%p35, %r42, %r60;
	@%p35 bra 	$L__BB4_66;
	ld.global.u32 	%r922, [%rd3+52];
$L__BB4_66:
	setp.ge.s32 	%p36, %r45, %r60;
	@%p36 bra 	$L__BB4_68;
	ld.global.u32 	%r921, [%rd3+56];
$L__BB4_68:
	setp.ge.s32 	%p37, %r48, %r60;
	@%p37 bra 	$L__BB4_70;
	ld.global.u32 	%r920, [%rd3+60];
$L__BB4_70:
	setp.ge.s32 	%p38, %r51, %r60;
	@%p38 bra 	$L__BB4_72;
	ld.global.u32 	%r919, [%rd3+64];
$L__BB4_72:
	setp.ge.s32 	%p39, %r54, %r60;
	@%p39 bra 	$L__BB4_74;
	ld.global.u32 	%r918, [%rd3+68];
$L__BB4_74:
	setp.ge.s32 	%p40, %r57, %r60;
	@%p40 bra 	$L__BB4_76;
	ld.global.u32 	%r917, [%rd3+72];
$L__BB4_76:
	bar.sync 	0;
	setp.gt.s32 	%p41, %r858, -1;
	selp.b32 	%r366, -2147483648, -1, %p41;
	xor.b32  	%r916, %r366, %r858;
	setp.gt.s32 	%p42, %r859, -1;
	selp.b32 	%r367, -2147483648, -1, %p42;
	xor.b32  	%r915, %r367, %r859;
	setp.gt.s32 	%p43, %r860, -1;
	selp.b32 	%r368, -2147483648, -1, %p43;
	xor.b32  	%r914, %r368, %r860;
	setp.gt.s32 	%p44, %r861, -1;
	selp.b32 	%r369, -2147483648, -1, %p44;
	xor.b32  	%r913, %r369, %r861;
	setp.gt.s32 	%p45, %r862, -1;
	selp.b32 	%r370, -2147483648, -1, %p45;
	xor.b32  	%r912, %r370, %r862;
	setp.gt.s32 	%p46, %r863, -1;
	selp.b32 	%r371, -2147483648, -1, %p46;
	xor.b32  	%r911, %r371, %r863;
	setp.gt.s32 	%p47, %r864, -1;
	selp.b32 	%r372, -2147483648, -1, %p47;
	xor.b32  	%r910, %r372, %r864;
	setp.gt.s32 	%p48, %r865, -1;
	selp.b32 	%r373, -2147483648, -1, %p48;
	xor.b32  	%r909, %r373, %r865;
	setp.gt.s32 	%p49, %r866, -1;
	selp.b32 	%r374, -2147483648, -1, %p49;
	xor.b32  	%r908, %r374, %r866;
	setp.gt.s32 	%p50, %r867, -1;
	selp.b32 	%r375, -2147483648, -1, %p50;
	xor.b32  	%r907, %r375, %r867;
	setp.gt.s32 	%p51, %r868, -1;
	selp.b32 	%r376, -2147483648, -1, %p51;
	xor.b32  	%r906, %r376, %r868;
	setp.gt.s32 	%p52, %r869, -1;
	selp.b32 	%r377, -2147483648, -1, %p52;
	xor.b32  	%r905, %r377, %r869;
	setp.gt.s32 	%p53, %r870, -1;
	selp.b32 	%r378, -2147483648, -1, %p53;
	xor.b32  	%r904, %r378, %r870;
	setp.gt.s32 	%p54, %r871, -1;
	selp.b32 	%r379, -2147483648, -1, %p54;
	xor.b32  	%r903, %r379, %r871;
	setp.gt.s32 	%p55, %r872, -1;
	selp.b32 	%r380, -2147483648, -1, %p55;
	xor.b32  	%r902, %r380, %r872;
	setp.gt.s32 	%p56, %r873, -1;
	selp.b32 	%r381, -2147483648, -1, %p56;
	xor.b32  	%r901, %r381, %r873;
	setp.gt.s32 	%p57, %r874, -1;
	selp.b32 	%r382, -2147483648, -1, %p57;
	xor.b32  	%r900, %r382, %r874;
	setp.gt.s32 	%p58, %r875, -1;
	selp.b32 	%r383, -2147483648, -1, %p58;
	xor.b32  	%r899, %r383, %r875;
	setp.gt.s32 	%p59, %r876, -1;
	selp.b32 	%r384, -2147483648, -1, %p59;
	xor.b32  	%r898, %r384, %r876;
	shr.u32 	%r118, %r2, 5;
	shl.b32 	%r385, %r2, 2;
	mov.u32 	%r386, _ZZN3cub18CUB_300001_SM_10006detail10radix_sort31DeviceRadixSortSingleTileKernelINS1_5radix10policy_hubIfiyE10Policy1000ELNS0_9SortOrderE0EfiyNS1_21identity_decomposer_tEEEvPKT1_PSA_PKT2_PSE_T3_iiT4_E12temp_storage;
	add.s32 	%r119, %r386, %r385;
	shl.b32 	%r387, %r2, 7;
	add.s32 	%r120, %r119, %r387;
	shl.b32 	%r388, %r118, 2;
	add.s32 	%r389, %r386, %r388;
	add.s32 	%r121, %r389, 33792;
	mad.lo.s32 	%r122, %r2, -56, %r120;
	add.s32 	%r897, %r322, 6;
	sub.s32 	%r896, %r323, %r322;
$L__BB4_77:
	add.s32 	%r449, %r897, -6;
	min.s32 	%r392, %r896, 6;
	mov.b32 	%r478, 0;
	st.shared.u32 	[%r119], %r478;
	st.shared.u32 	[%r119+1024], %r478;
	st.shared.u32 	[%r119+2048], %r478;
	st.shared.u32 	[%r119+3072], %r478;
	st.shared.u32 	[%r119+4096], %r478;
	st.shared.u32 	[%r119+5120], %r478;
	st.shared.u32 	[%r119+6144], %r478;
	st.shared.u32 	[%r119+7168], %r478;
	st.shared.u32 	[%r119+8192], %r478;
	st.shared.u32 	[%r119+9216], %r478;
	st.shared.u32 	[%r119+10240], %r478;
	st.shared.u32 	[%r119+11264], %r478;
	st.shared.u32 	[%r119+12288], %r478;
	st.shared.u32 	[%r119+13312], %r478;
	st.shared.u32 	[%r119+14336], %r478;
	st.shared.u32 	[%r119+15360], %r478;
	st.shared.u32 	[%r119+16384], %r478;
	st.shared.u32 	[%r119+17408], %r478;
	st.shared.u32 	[%r119+18432], %r478;
	st.shared.u32 	[%r119+19456], %r478;
	st.shared.u32 	[%r119+20480], %r478;
	st.shared.u32 	[%r119+21504], %r478;
	st.shared.u32 	[%r119+22528], %r478;
	st.shared.u32 	[%r119+23552], %r478;
	st.shared.u32 	[%r119+24576], %r478;
	st.shared.u32 	[%r119+25600], %r478;
	st.shared.u32 	[%r119+26624], %r478;
	st.shared.u32 	[%r119+27648], %r478;
	st.shared.u32 	[%r119+28672], %r478;
	st.shared.u32 	[%r119+29696], %r478;
	st.shared.u32 	[%r119+30720], %r478;
	st.shared.u32 	[%r119+31744], %r478;
	st.shared.u32 	[%r119+32768], %r478;
	// begin inline asm
	bmsk.clamp.b32 %r390, %r478, %r392;
	// end inline asm
	setp.eq.s32 	%p60, %r916, 2147483647;
	selp.b32 	%r394, -2147483648, %r916, %p60;
	// begin inline asm
	shr.b32 %r393, %r394, %r449;
	// end inline asm
	and.b32  	%r481, %r390, %r393;
	shl.b32 	%r482, %r481, 10;
	and.b32  	%r483, %r482, 31744;
	add.s32 	%r484, %r119, %r483;
	shr.u32 	%r485, %r481, 4;
	and.b32  	%r486, %r485, 268435454;
	add.s32 	%r166, %r484, %r486;
	ld.shared.u16 	%rs1, [%r166];
	add.s16 	%rs20, %rs1, 1;
	st.shared.u16 	[%r166], %rs20;
	setp.eq.s32 	%p61, %r915, 2147483647;
	selp.b32 	%r397, -2147483648, %r915, %p61;
	// begin inline asm
	shr.b32 %r396, %r397, %r449;
	// end inline asm
	and.b32  	%r487, %r390, %r396;
	shl.b32 	%r488, %r487, 10;
	and.b32  	%r489, %r488, 31744;
	add.s32 	%r490, %r119, %r489;
	shr.u32 	%r491, %r487, 4;
	and.b32  	%r492, %r491, 268435454;
	add.s32 	%r167, %r490, %r492;
	ld.shared.u16 	%rs2, [%r167];
	add.s16 	%rs21, %rs2, 1;
	st.shared.u16 	[%r167], %rs21;
	setp.eq.s32 	%p62, %r914, 2147483647;
	selp.b32 	%r400, -2147483648, %r914, %p62;
	// begin inline asm
	shr.b32 %r399, %r400, %r449;
	// end inline asm
	and.b32  	%r493, %r390, %r399;
	shl.b32 	%r494, %r493, 10;
	and.b32  	%r495, %r494, 31744;
	add.s32 	%r496, %r119, %r495;
	shr.u32 	%r497, %r493, 4;
	and.b32  	%r498, %r497, 268435454;
	add.s32 	%r168, %r496, %r498;
	ld.shared.u16 	%rs3, [%r168];
	add.s16 	%rs22, %rs3, 1;
	st.shared.u16 	[%r168], %rs22;
	setp.eq.s32 	%p63, %r913, 2147483647;
	selp.b32 	%r403, -2147483648, %r913, %p63;
	// begin inline asm
	shr.b32 %r402, %r403, %r449;
	// end inline asm
	and.b32  	%r499, %r390, %r402;
	shl.b32 	%r500, %r499, 10;
	and.b32  	%r501, %r500, 31744;
	add.s32 	%r502, %r119, %r501;
	shr.u32 	%r503, %r499, 4;
	and.b32  	%r504, %r503, 268435454;
	add.s32 	%r169, %r502, %r504;
	ld.shared.u16 	%rs4, [%r169];
	add.s16 	%rs23, %rs4, 1;
	st.shared.u16 	[%r169], %rs23;
	setp.eq.s32 	%p64, %r912, 2147483647;
	selp.b32 	%r406, -2147483648, %r912, %p64;
	// begin inline asm
	shr.b32 %r405, %r406, %r449;
	// end inline asm
	and.b32  	%r505, %r390, %r405;
	shl.b32 	%r506, %r505, 10;
	and.b32  	%r507, %r506, 31744;
	add.s32 	%r508, %r119, %r507;
	shr.u32 	%r509, %r505, 4;
	and.b32  	%r510, %r509, 268435454;
	add.s32 	%r170, %r508, %r510;
	ld.shared.u16 	%rs5, [%r170];
	add.s16 	%rs24, %rs5, 1;
	st.shared.u16 	[%r170], %rs24;
	setp.eq.s32 	%p65, %r911, 2147483647;
	selp.b32 	%r409, -2147483648, %r911, %p65;
	// begin inline asm
	shr.b32 %r408, %r409, %r449;
	// end inline asm
	and.b32  	%r511, %r390, %r408;
	shl.b32 	%r512, %r511, 10;
	and.b32  	%r513, %r512, 31744;
	add.s32 	%r514, %r119, %r513;
	shr.u32 	%r515, %r511, 4;
	and.b32  	%r516, %r515, 268435454;
	add.s32 	%r171, %r514, %r516;
	ld.shared.u16 	%rs6, [%r171];
	add.s16 	%rs25, %rs6, 1;
	st.shared.u16 	[%r171], %rs25;
	setp.eq.s32 	%p66, %r910, 2147483647;
	selp.b32 	%r412, -2147483648, %r910, %p66;
	// begin inline asm
	shr.b32 %r411, %r412, %r449;
	// end inline asm
	and.b32  	%r517, %r390, %r411;
	shl.b32 	%r518, %r517, 10;
	and.b32  	%r519, %r518, 31744;
	add.s32 	%r520, %r119, %r519;
	shr.u32 	%r521, %r517, 4;
	and.b32  	%r522, %r521, 268435454;
	add.s32 	%r172, %r520, %r522;
	ld.shared.u16 	%rs7, [%r172];
	add.s16 	%rs26, %rs7, 1;
	st.shared.u16 	[%r172], %rs26;
	setp.eq.s32 	%p67, %r909, 2147483647;
	selp.b32 	%r415, -2147483648, %r909, %p67;
	// begin inline asm
	shr.b32 %r414, %r415, %r449;
	// end inline asm
	and.b32  	%r523, %r390, %r414;
	shl.b32 	%r524, %r523, 10;
	and.b32  	%r525, %r524, 31744;
	add.s32 	%r526, %r119, %r525;
	shr.u32 	%r527, %r523, 4;
	and.b32  	%r528, %r527, 268435454;
	add.s32 	%r173, %r526, %r528;
	ld.shared.u16 	%rs8, [%r173];
	add.s16 	%rs27, %rs8, 1;
	st.shared.u16 	[%r173], %rs27;
	setp.eq.s32 	%p68, %r908, 2147483647;
	selp.b32 	%r418, -2147483648, %r908, %p68;
	// begin inline asm
	shr.b32 %r417, %r418, %r449;
	// end inline asm
	and.b32  	%r529, %r390, %r417;
	shl.b32 	%r530, %r529, 10;
	and.b32  	%r531, %r530, 31744;
	add.s32 	%r532, %r119, %r531;
	shr.u32 	%r533, %r529, 4;
	and.b32  	%r534, %r533, 268435454;
	add.s32 	%r174, %r532, %r534;
	ld.shared.u16 	%rs9, [%r174];
	add.s16 	%rs28, %rs9, 1;
	st.shared.u16 	[%r174], %rs28;
	setp.eq.s32 	%p69, %r907, 2147483647;
	selp.b32 	%r421, -2147483648, %r907, %p69;
	// begin inline asm
	shr.b32 %r420, %r421, %r449;
	// end inline asm
	and.b32  	%r535, %r390, %r420;
	shl.b32 	%r536, %r535, 10;
	and.b32  	%r537, %r536, 31744;
	add.s32 	%r538, %r119, %r537;
	shr.u32 	%r539, %r535, 4;
	and.b32  	%r540, %r539, 268435454;
	add.s32 	%r175, %r538, %r540;
	ld.shared.u16 	%rs10, [%r175];
	add.s16 	%rs29, %rs10, 1;
	st.shared.u16 	[%r175], %rs29;
	setp.eq.s32 	%p70, %r906, 2147483647;
	selp.b32 	%r424, -2147483648, %r906, %p70;
	// begin inline asm
	shr.b32 %r423, %r424, %r449;
	// end inline asm
	and.b32  	%r541, %r390, %r423;
	shl.b32 	%r542, %r541, 10;
	and.b32  	%r543, %r542, 31744;
	add.s32 	%r544, %r119, %r543;
	shr.u32 	%r545, %r541, 4;
	and.b32  	%r546, %r545, 268435454;
	add.s32 	%r176, %r544, %r546;
	ld.shared.u16 	%rs11, [%r176];
	add.s16 	%rs30, %rs11, 1;
	st.shared.u16 	[%r176], %rs30;
	setp.eq.s32 	%p71, %r905, 2147483647;
	selp.b32 	%r427, -2147483648, %r905, %p71;
	// begin inline asm
	shr.b32 %r426, %r427, %r449;
	// end inline asm
	and.b32  	%r547, %r390, %r426;
	shl.b32 	%r548, %r547, 10;
	and.b32  	%r549, %r548, 31744;
	add.s32 	%r550, %r119, %r549;
	shr.u32 	%r551, %r547, 4;
	and.b32  	%r552, %r551, 268435454;
	add.s32 	%r177, %r550, %r552;
	ld.shared.u16 	%rs12, [%r177];
	add.s16 	%rs31, %rs12, 1;
	st.shared.u16 	[%r177], %rs31;
	setp.eq.s32 	%p72, %r904, 2147483647;
	selp.b32 	%r430, -2147483648, %r904, %p72;
	// begin inline asm
	shr.b32 %r429, %r430, %r449;
	// end inline asm
	and.b32  	%r553, %r390, %r429;
	shl.b32 	%r554, %r553, 10;
	and.b32  	%r555, %r554, 31744;
	add.s32 	%r556, %r119, %r555;
	shr.u32 	%r557, %r553, 4;
	and.b32  	%r558, %r557, 268435454;
	add.s32 	%r178, %r556, %r558;
	ld.shared.u16 	%rs13, [%r178];
	add.s16 	%rs32, %rs13, 1;
	st.shared.u16 	[%r178], %rs32;
	setp.eq.s32 	%p73, %r903, 2147483647;
	selp.b32 	%r433, -2147483648, %r903, %p73;
	// begin inline asm
	shr.b32 %r432, %r433, %r449;
	// end inline asm
	and.b32  	%r559, %r390, %r432;
	shl.b32 	%r560, %r559, 10;
	and.b32  	%r561, %r560, 31744;
	add.s32 	%r562, %r119, %r561;
	shr.u32 	%r563, %r559, 4;
	and.b32  	%r564, %r563, 268435454;
	add.s32 	%r179, %r562, %r564;
	ld.shared.u16 	%rs14, [%r179];
	add.s16 	%rs33, %rs14, 1;
	st.shared.u16 	[%r179], %rs33;
	setp.eq.s32 	%p74, %r902, 2147483647;
	selp.b32 	%r436, -2147483648, %r902, %p74;
	// begin inline asm
	shr.b32 %r435, %r436, %r449;
	// end inline asm
	and.b32  	%r565, %r390, %r435;
	shl.b32 	%r566, %r565, 10;
	and.b32  	%r567, %r566, 31744;
	add.s32 	%r568, %r119, %r567;
	shr.u32 	%r569, %r565, 4;
	and.b32  	%r570, %r569, 268435454;
	add.s32 	%r180, %r568, %r570;
	ld.shared.u16 	%rs15, [%r180];
	add.s16 	%rs34, %rs15, 1;
	st.shared.u16 	[%r180], %rs34;
	setp.eq.s32 	%p75, %r901, 2147483647;
	selp.b32 	%r439, -2147483648, %r901, %p75;
	// begin inline asm
	shr.b32 %r438, %r439, %r449;
	// end inline asm
	and.b32  	%r571, %r390, %r438;
	shl.b32 	%r572, %r571, 10;
	and.b32  	%r573, %r572, 31744;
	add.s32 	%r574, %r119, %r573;
	shr.u32 	%r575, %r571, 4;
	and.b32  	%r576, %r575, 268435454;
	add.s32 	%r181, %r574, %r576;
	ld.shared.u16 	%rs16, [%r181];
	add.s16 	%rs35, %rs16, 1;
	st.shared.u16 	[%r181], %rs35;
	setp.eq.s32 	%p76, %r900, 2147483647;
	selp.b32 	%r442, -2147483648, %r900, %p76;
	// begin inline asm
	shr.b32 %r441, %r442, %r449;
	// end inline asm
	and.b32  	%r577, %r390, %r441;
	shl.b32 	%r578, %r577, 10;
	and.b32  	%r579, %r578, 31744;
	add.s32 	%r580, %r119, %r579;
	shr.u32 	%r581, %r577, 4;
	and.b32  	%r582, %r581, 268435454;
	add.s32 	%r182, %r580, %r582;
	ld.shared.u16 	%rs17, [%r182];
	add.s16 	%rs36, %rs17, 1;
	st.shared.u16 	[%r182], %rs36;
	setp.eq.s32 	%p77, %r899, 2147483647;
	selp.b32 	%r445, -2147483648, %r899, %p77;
	// begin inline asm
	shr.b32 %r444, %r445, %r449;
	// end inline asm
	and.b32  	%r583, %r390, %r444;
	shl.b32 	%r584, %r583, 10;
	and.b32  	%r585, %r584, 31744;
	add.s32 	%r586, %r119, %r585;
	shr.u32 	%r587, %r583, 4;
	and.b32  	%r588, %r587, 268435454;
	add.s32 	%r183, %r586, %r588;
	ld.shared.u16 	%rs18, [%r183];
	add.s16 	%rs37, %rs18, 1;
	st.shared.u16 	[%r183], %rs37;
	setp.eq.s32 	%p78, %r898, 2147483647;
	selp.b32 	%r448, -2147483648, %r898, %p78;
	// begin inline asm
	shr.b32 %r447, %r448, %r449;
	// end inline asm
	and.b32  	%r589, %r390, %r447;
	shl.b32 	%r590, %r589, 10;
	and.b32  	%r591, %r590, 31744;
	add.s32 	%r592, %r119, %r591;
	shr.u32 	%r593, %r589, 4;
	and.b32  	%r594, %r593, 268435454;
	add.s32 	%r184, %r592, %r594;
	ld.shared.u16 	%rs19, [%r184];
	add.s16 	%rs38, %rs19, 1;
	st.shared.u16 	[%r184], %rs38;
	bar.sync 	0;
	ld.shared.u32 	%r185, [%r120];
	ld.shared.u32 	%r595, [%r120+4];
	ld.shared.u32 	%r596, [%r120+8];
	ld.shared.u32 	%r597, [%r120+12];
	ld.shared.u32 	%r598, [%r120+16];
	ld.shared.u32 	%r599, [%r120+20];
	ld.shared.u32 	%r600, [%r120+24];
	ld.shared.u32 	%r601, [%r120+28];
	ld.shared.u32 	%r602, [%r120+32];
	ld.shared.u32 	%r603, [%r120+36];
	ld.shared.u32 	%r604, [%r120+40];
	ld.shared.u32 	%r605, [%r120+44];
	ld.shared.u32 	%r606, [%r120+48];
	ld.shared.u32 	%r607, [%r120+52];
	ld.shared.u32 	%r608, [%r120+56];
	ld.shared.u32 	%r609, [%r120+60];
	ld.shared.u32 	%r610, [%r120+64];
	ld.shared.u32 	%r611, [%r120+68];
	ld.shared.u32 	%r612, [%r120+72];
	ld.shared.u32 	%r613, [%r120+76];
	ld.shared.u32 	%r614, [%r120+80];
	ld.shared.u32 	%r615, [%r120+84];
	ld.shared.u32 	%r616, [%r120+88];
	ld.shared.u32 	%r617, [%r120+92];
	ld.shared.u32 	%r618, [%r120+96];
	ld.shared.u32 	%r619, [%r120+100];
	ld.shared.u32 	%r620, [%r120+104];
	ld.shared.u32 	%r621, [%r120+108];
	ld.shared.u32 	%r622, [%r120+112];
	ld.shared.u32 	%r623, [%r120+116];
	ld.shared.u32 	%r624, [%r120+120];
	ld.shared.u32 	%r625, [%r120+124];
	ld.shared.u32 	%r626, [%r120+128];
	add.s32 	%r186, %r595, %r185;
	add.s32 	%r187, %r596, %r186;
	add.s32 	%r188, %r597, %r187;
	add.s32 	%r189, %r598, %r188;
	add.s32 	%r190, %r599, %r189;
	add.s32 	%r191, %r600, %r190;
	add.s32 	%r192, %r601, %r191;
	add.s32 	%r193, %r602, %r192;
	add.s32 	%r194, %r603, %r193;
	add.s32 	%r195, %r604, %r194;
	add.s32 	%r196, %r605, %r195;
	add.s32 	%r197, %r606, %r196;
	add.s32 	%r198, %r607, %r197;
	add.s32 	%r199, %r608, %r198;
	add.s32 	%r200, %r609, %r199;
	add.s32 	%r201, %r610, %r200;
	add.s32 	%r202, %r611, %r201;
	add.s32 	%r203, %r612, %r202;
	add.s32 	%r204, %r613, %r203;
	add.s32 	%r205, %r614, %r204;
	add.s32 	%r206, %r615, %r205;
	add.s32 	%r207, %r616, %r206;
	add.s32 	%r208, %r617, %r207;
	add.s32 	%r209, %r618, %r208;
	add.s32 	%r210, %r619, %r209;
	add.s32 	%r211, %r620, %r210;
	add.s32 	%r212, %r621, %r211;
	add.s32 	%r213, %r622, %r212;
	add.s32 	%r214, %r623, %r213;
	add.s32 	%r215, %r624, %r214;
	add.s32 	%r216, %r625, %r215;
	add.s32 	%r455, %r626, %r216;
	// begin inline asm
	mov.u32 %r450, %laneid;
	// end inline asm
	mov.b32 	%r453, 1;
	mov.b32 	%r480, -1;
	// begin inline asm
	{  .reg .u32 r0;  .reg .pred p;  shfl.sync.up.b32 r0|p, %r455, %r453, %r478, %r480;  @p add.u32 r0, r0, %r455;  mov.u32 %r451, r0;}
	// end inline asm
	mov.b32 	%r459, 2;
	// begin inline asm
	{  .reg .u32 r0;  .reg .pred p;  shfl.sync.up.b32 r0|p, %r451, %r459, %r478, %r480;  @p add.u32 r0, r0, %r451;  mov.u32 %r457, r0;}
	// end inline asm
	mov.b32 	%r465, 4;
	// begin inline asm
	{  .reg .u32 r0;  .reg .pred p;  shfl.sync.up.b32 r0|p, %r457, %r465, %r478, %r480;  @p add.u32 r0, r0, %r457;  mov.u32 %r463, r0;}
	// end inline asm
	mov.b32 	%r471, 8;
	// begin inline asm
	{  .reg .u32 r0;  .reg .pred p;  shfl.sync.up.b32 r0|p, %r463, %r471, %r478, %r480;  @p add.u32 r0, r0, %r463;  mov.u32 %r469, r0;}
	// end inline asm
	mov.b32 	%r477, 16;
	// begin inline asm
	{  .reg .u32 r0;  .reg .pred p;  shfl.sync.up.b32 r0|p, %r469, %r477, %r478, %r480;  @p add.u32 r0, r0, %r469;  mov.u32 %r475, r0;}
	// end inline asm
	setp.ne.s32 	%p79, %r450, 31;
	@%p79 bra 	$L__BB4_79;
	st.shared.u32 	[%r121], %r475;
$L__BB4_79:
	sub.s32 	%r627, %r475, %r455;
	setp.gt.u32 	%p80, %r2, 31;
	setp.eq.s32 	%p81, %r118, 7;
	setp.eq.s32 	%p82, %r118, 6;
	setp.eq.s32 	%p83, %r118, 5;
	setp.eq.s32 	%p84, %r118, 4;
	setp.eq.s32 	%p85, %r118, 3;
	setp.eq.s32 	%p86, %r118, 2;
	setp.eq.s32 	%p87, %r118, 1;
	bar.sync 	0;
	ld.shared.v4.u32 	{%r628, %r629, %r630, %r631}, [_ZZN3cub18CUB_300001_SM_10006detail10radix_sort31DeviceRadixSortSingleTileKernelINS1_5radix10policy_hubIfiyE10Policy1000ELNS0_9SortOrderE0EfiyNS1_21identity_decomposer_tEEEvPKT1_PSA_PKT2_PSE_T3_iiT4_E12temp_storage+33792];
	selp.b32 	%r632, %r628, %r936, %p87;
	add.s32 	%r633, %r629, %r628;
	selp.b32 	%r634, %r633, %r632, %p86;
	add.s32 	%r635, %r633, %r630;
	selp.b32 	%r636, %r635, %r634, %p85;
	add.s32 	%r637, %r635, %r631;
	selp.b32 	%r638, %r637, %r636, %p84;
	ld.shared.v4.u32 	{%r639, %r640, %r641, %r642}, [_ZZN3cub18CUB_300001_SM_10006detail10radix_sort31DeviceRadixSortSingleTileKernelINS1_5radix10policy_hubIfiyE10Policy1000ELNS0_9SortOrderE0EfiyNS1_21identity_decomposer_tEEEvPKT1_PSA_PKT2_PSE_T3_iiT4_E12temp_storage+33808];
	add.s32 	%r643, %r637, %r639;
	selp.b32 	%r644, %r643, %r638, %p83;
	add.s32 	%r645, %r643, %r640;
	selp.b32 	%r646, %r645, %r644, %p82;
	add.s32 	%r647, %r645, %r641;
	selp.b32 	%r936, %r647, %r646, %p81;
	add.s32 	%r221, %r647, %r642;
	setp.ne.s32 	%p88, %r450, 0;
	selp.b32 	%r648, %r627, 0, %p88;
	add.s32 	%r649, %r936, %r648;
	or.pred  	%p89, %p80, %p88;
	selp.b32 	%r937, %r649, %r627, %p80;
	@%p89 bra 	$L__BB4_81;
	shl.b32 	%r937, %r221, 16;
	st.shared.u32 	[_ZZN3cub18CUB_300001_SM_10006detail10radix_sort31DeviceRadixSortSingleTileKernelINS1_5radix10policy_hubIfiyE10Policy1000ELNS0_9SortOrderE0EfiyNS1_21identity_decomposer_tEEEvPKT1_PSA_PKT2_PSE_T3_iiT4_E12temp_storage+33832], %r937;
$L__BB4_81:
	setp.eq.s32 	%p90, %r2, 0;
	bar.sync 	0;
	ld.shared.u32 	%r650, [_ZZN3cub18CUB_300001_SM_10006detail10radix_sort31DeviceRadixSortSingleTileKernelINS1_5radix10policy_hubIfiyE10Policy1000ELNS0_9SortOrderE0EfiyNS1_21identity_decomposer_tEEEvPKT1_PSA_PKT2_PSE_T3_iiT4_E12temp_storage+33832];
	selp.b32 	%r651, 0, %r650, %p90;
	add.s32 	%r652, %r937, %r651;
	add.s32 	%r653, %r185, %r652;
	add.s32 	%r654, %r186, %r652;
	add.s32 	%r655, %r187, %r652;
	add.s32 	%r656, %r188, %r652;
	add.s32 	%r657, %r189, %r652;
	add.s32 	%r658, %r190, %r652;
	add.s32 	%r659, %r191, %r652;
	add.s32 	%r660, %r192, %r652;
	add.s32 	%r661, %r193, %r652;
	add.s32 	%r662, %r194, %r652;
	add.s32 	%r663, %r195, %r652;
	add.s32 	%r664, %r196, %r652;
	add.s32 	%r665, %r197, %r652;
	add.s32 	%r666, %r198, %r652;
	add.s32 	%r667, %r199, %r652;
	add.s32 	%r668, %r200, %r652;
	add.s32 	%r669, %r201, %r652;
	add.s32 	%r670, %r202, %r652;
	add.s32 	%r671, %r203, %r652;
	add.s32 	%r672, %r204, %r652;
	add.s32 	%r673, %r205, %r652;
	add.s32 	%r674, %r206, %r652;
	add.s32 	%r675, %r207, %r652;
	add.s32 	%r676, %r208, %r652;
	add.s32 	%r677, %r209, %r652;
	add.s32 	%r678, %r210, %r652;
	add.s32 	%r679, %r211, %r652;
	add.s32 	%r680, %r212, %r652;
	add.s32 	%r681, %r213, %r652;
	add.s32 	%r682, %r214, %r652;
	add.s32 	%r683, %r215, %r652;
	add.s32 	%r684, %r216, %r652;
	st.shared.u32 	[%r120], %r652;
	st.shared.u32 	[%r120+4], %r653;
	st.shared.u32 	[%r120+8], %r654;
	st.shared.u32 	[%r120+12], %r655;
	st.shared.u32 	[%r120+16], %r656;
	st.shared.u32 	[%r120+20], %r657;
	st.shared.u32 	[%r120+24], %r658;
	st.shared.u32 	[%r120+28], %r659;
	st.shared.u32 	[%r120+32], %r660;
	st.shared.u32 	[%r120+36], %r661;
	st.shared.u32 	[%r120+40], %r662;
	st.shared.u32 	[%r120+44], %r663;
	st.shared.u32 	[%r120+48], %r664;
	st.shared.u32 	[%r120+52], %r665;
	st.shared.u32 	[%r120+56], %r666;
	st.shared.u32 	[%r120+60], %r667;
	st.shared.u32 	[%r120+64], %r668;
	st.shared.u32 	[%r120+68], %r669;
	st.shared.u32 	[%r120+72], %r670;
	st.shared.u32 	[%r120+76], %r671;
	st.shared.u32 	[%r120+80], %r672;
	st.shared.u32 	[%r120+84], %r673;
	st.shared.u32 	[%r120+88], %r674;
	st.shared.u32 	[%r120+92], %r675;
	st.shared.u32 	[%r120+96], %r676;
	st.shared.u32 	[%r120+100], %r677;
	st.shared.u32 	[%r120+104], %r678;
	st.shared.u32 	[%r120+108], %r679;
	st.shared.u32 	[%r120+112], %r680;
	st.shared.u32 	[%r120+116], %r681;
	st.shared.u32 	[%r120+120], %r682;
	st.shared.u32 	[%r120+124], %r683;
	st.shared.u32 	[%r120+128], %r684;
	bar.sync 	0;
	cvt.u32.u16 	%r685, %rs1;
	ld.shared.u16 	%r686, [%r166];
	add.s32 	%r225, %r686, %r685;
	cvt.u32.u16 	%r687, %rs2;
	ld.shared.u16 	%r688, [%r167];
	add.s32 	%r226, %r688, %r687;
	cvt.u32.u16 	%r689, %rs3;
	ld.shared.u16 	%r690, [%r168];
	add.s32 	%r227, %r690, %r689;
	cvt.u32.u16 	%r691, %rs4;
	ld.shared.u16 	%r692, [%r169];
	add.s32 	%r228, %r692, %r691;
	cvt.u32.u16 	%r693, %rs5;
	ld.shared.u16 	%r694, [%r170];
	add.s32 	%r229, %r694, %r693;
	cvt.u32.u16 	%r695, %rs6;
	ld.shared.u16 	%r696, [%r171];
	add.s32 	%r230, %r696, %r695;
	cvt.u32.u16 	%r697, %rs7;
	ld.shared.u16 	%r698, [%r172];
	add.s32 	%r231, %r698, %r697;
	cvt.u32.u16 	%r699, %rs8;
	ld.shared.u16 	%r700, [%r173];
	add.s32 	%r232, %r700, %r699;
	cvt.u32.u16 	%r701, %rs9;
	ld.shared.u16 	%r702, [%r174];
	add.s32 	%r233, %r702, %r701;
	cvt.u32.u16 	%r703, %rs10;
	ld.shared.u16 	%r704, [%r175];
	add.s32 	%r234, %r704, %r703;
	cvt.u32.u16 	%r705, %rs11;
	ld.shared.u16 	%r706, [%r176];
	add.s32 	%r235, %r706, %r705;
	cvt.u32.u16 	%r707, %rs12;
	ld.shared.u16 	%r708, [%r177];
	add.s32 	%r236, %r708, %r707;
	cvt.u32.u16 	%r709, %rs13;
	ld.shared.u16 	%r710, [%r178];
	add.s32 	%r237, %r710, %r709;
	cvt.u32.u16 	%r711, %rs14;
	ld.shared.u16 	%r712, [%r179];
	add.s32 	%r238, %r712, %r711;
	cvt.u32.u16 	%r713, %rs15;
	ld.shared.u16 	%r714, [%r180];
	add.s32 	%r239, %r714, %r713;
	cvt.u32.u16 	%r715, %rs16;
	ld.shared.u16 	%r716, [%r181];
	add.s32 	%r240, %r716, %r715;
	cvt.u32.u16 	%r717, %rs17;
	ld.shared.u16 	%r718, [%r182];
	add.s32 	%r241, %r718, %r717;
	cvt.u32.u16 	%r719, %rs18;
	ld.shared.u16 	%r720, [%r183];
	add.s32 	%r242, %r720, %r719;
	cvt.u32.u16 	%r721, %rs19;
	ld.shared.u16 	%r722, [%r184];
	add.s32 	%r243, %r722, %r721;
	bar.sync 	0;
	setp.lt.s32 	%p91, %r897, %r323;
	@%p91 bra 	$L__BB4_121;
	cvt.u64.u32 	%rd15, %r2;
	shl.b32 	%r723, %r225, 2;
	mov.u32 	%r724, _ZZN3cub18CUB_300001_SM_10006detail10radix_sort31DeviceRadixSortSingleTileKernelINS1_5radix10policy_hubIfiyE10Policy1000ELNS0_9SortOrderE0EfiyNS1_21identity_decomposer_tEEEvPKT1_PSA_PKT2_PSE_T3_iiT4_E12temp_storage;
	add.s32 	%r725, %r724, %r723;
	st.shared.u32 	[%r725], %r916;
	shl.b32 	%r726, %r226, 2;
	add.s32 	%r727, %r724, %r726;
	st.shared.u32 	[%r727], %r915;
	shl.b32 	%r728, %r227, 2;
	add.s32 	%r729, %r724, %r728;
	st.shared.u32 	[%r729], %r914;
	shl.b32 	%r730, %r228, 2;
	add.s32 	%r731, %r724, %r730;
	st.shared.u32 	[%r731], %r913;
	shl.b32 	%r732, %r229, 2;
	add.s32 	%r733, %r724, %r732;
	st.shared.u32 	[%r733], %r912;
	shl.b32 	%r734, %r230, 2;
	add.s32 	%r735, %r724, %r734;
	st.shared.u32 	[%r735], %r911;
	shl.b32 	%r736, %r231, 2;
	add.s32 	%r737, %r724, %r736;
	st.shared.u32 	[%r737], %r910;
	shl.b32 	%r738, %r232, 2;
	add.s32 	%r739, %r724, %r738;
	st.shared.u32 	[%r739], %r909;
	shl.b32 	%r740, %r233, 2;
	add.s32 	%r741, %r724, %r740;
	st.shared.u32 	[%r741], %r908;
	shl.b32 	%r742, %r234, 2;
	add.s32 	%r743, %r724, %r742;
	st.shared.u32 	[%r743], %r907;
	shl.b32 	%r744, %r235, 2;
	add.s32 	%r745, %r724, %r744;
	st.shared.u32 	[%r745], %r906;
	shl.b32 	%r746, %r236, 2;
	add.s32 	%r747, %r724, %r746;
	st.shared.u32 	[%r747], %r905;
	shl.b32 	%r748, %r237, 2;
	add.s32 	%r749, %r724, %r748;
	st.shared.u32 	[%r749], %r904;
	shl.b32 	%r750, %r238, 2;
	add.s32 	%r751, %r724, %r750;
	st.shared.u32 	[%r751], %r903;
	shl.b32 	%r752, %r239, 2;
	add.s32 	%r753, %r724, %r752;
	st.shared.u32 	[%r753], %r902;
	shl.b32 	%r754, %r240, 2;
	add.s32 	%r755, %r724, %r754;
	st.shared.u32 	[%r755], %r901;
	shl.b32 	%r756, %r241, 2;
	add.s32 	%r757, %r724, %r756;
	st.shared.u32 	[%r757], %r900;
	shl.b32 	%r758, %r242, 2;
	add.s32 	%r759, %r724, %r758;
	st.shared.u32 	[%r759], %r899;
	shl.b32 	%r760, %r243, 2;
	add.s32 	%r761, %r724, %r760;
	st.shared.u32 	[%r761], %r898;
	bar.sync 	0;
	mad.lo.s32 	%r244, %r2, -72, %r122;
	ld.shared.u32 	%r245, [%r244];
	ld.shared.u32 	%r246, [%r244+1024];
	ld.shared.u32 	%r247, [%r244+2048];
	ld.shared.u32 	%r248, [%r244+3072];
	ld.shared.u32 	%r249, [%r244+4096];
	ld.shared.u32 	%r250, [%r244+5120];
	ld.shared.u32 	%r251, [%r244+6144];
	ld.shared.u32 	%r252, [%r244+7168];
	ld.shared.u32 	%r253, [%r244+8192];
	ld.shared.u32 	%r254, [%r244+9216];
	ld.shared.u32 	%r255, [%r244+10240];
	ld.shared.u32 	%r256, [%r244+11264];
	ld.shared.u32 	%r257, [%r244+12288];
	ld.shared.u32 	%r258, [%r244+13312];
	ld.shared.u32 	%r259, [%r244+14336];
	ld.shared.u32 	%r260, [%r244+15360];
	ld.shared.u32 	%r261, [%r244+16384];
	ld.shared.u32 	%r262, [%r244+17408];
	ld.shared.u32 	%r263, [%r244+18432];
	bar.sync 	0;
	st.shared.u32 	[%r725], %r935;
	st.shared.u32 	[%r727], %r934;
	st.shared.u32 	[%r729], %r933;
	st.shared.u32 	[%r731], %r932;
	st.shared.u32 	[%r733], %r931;
	st.shared.u32 	[%r735], %r930;
	st.shared.u32 	[%r737], %r929;
	st.shared.u32 	[%r739], %r928;
	st.shared.u32 	[%r741], %r927;
	st.shared.u32 	[%r743], %r926;
	st.shared.u32 	[%r745], %r925;
	st.shared.u32 	[%r747], %r924;
	st.shared.u32 	[%r749], %r923;
	st.shared.u32 	[%r751], %r922;
	st.shared.u32 	[%r753], %r921;
	st.shared.u32 	[%r755], %r920;
	st.shared.u32 	[%r757], %r919;
	st.shared.u32 	[%r759], %r918;
	st.shared.u32 	[%r761], %r917;
	bar.sync 	0;
	ld.shared.u32 	%r264, [%r244+1024];
	ld.shared.u32 	%r265, [%r244+2048];
	ld.shared.u32 	%r266, [%r244+3072];
	ld.shared.u32 	%r267, [%r244+4096];
	ld.shared.u32 	%r268, [%r244+5120];
	ld.shared.u32 	%r269, [%r244+6144];
	ld.shared.u32 	%r270, [%r244+7168];
	ld.shared.u32 	%r271, [%r244+8192];
	ld.shared.u32 	%r272, [%r244+9216];
	ld.shared.u32 	%r273, [%r244+10240];
	ld.shared.u32 	%r274, [%r244+11264];
	ld.shared.u32 	%r275, [%r244+12288];
	ld.shared.u32 	%r276, [%r244+13312];
	ld.shared.u32 	%r277, [%r244+14336];
	ld.shared.u32 	%r278, [%r244+15360];
	ld.shared.u32 	%r279, [%r244+16384];
	ld.shared.u32 	%r280, [%r244+17408];
	ld.shared.u32 	%r281, [%r244+18432];
	setp.gt.u64 	%p92, %rd2, %rd15;
	cvta.to.global.u64 	%rd16, %rd6;
	mul.wide.u32 	%rd17, %r2, 4;
	add.s64 	%rd4, %rd16, %rd17;
	cvta.to.global.u64 	%rd18, %rd8;
	add.s64 	%rd5, %rd18, %rd17;
	@%p92 bra 	$L__BB4_83;
	bra.uni 	$L__BB4_84;
$L__BB4_83:
	ld.shared.u32 	%r762, [%r244];
	setp.gt.s32 	%p93, %r245, -1;
	selp.b32 	%r763, -1, -2147483648, %p93;
	xor.b32  	%r764, %r763, %r245;
	st.global.u32 	[%rd4], %r764;
	st.global.u32 	[%rd5], %r762;
$L__BB4_84:
	add.s32 	%r765, %r2, 256;
	cvt.u64.u32 	%rd19, %r765;
	setp.le.u64 	%p94, %rd2, %rd19;
	@%p94 bra 	$L__BB4_86;
	setp.gt.s32 	%p95, %r246, -1;
	selp.b32 	%r766, -1, -2147483648, %p95;
	xor.b32  	%r767, %r766, %r246;
	st.global.u32 	[%rd4+1024], %r767;
	st.global.u32 	[%rd5+1024], %r264;
$L__BB4_86:
	add.s32 	%r768, %r2, 512;
	cvt.u64.u32 	%rd20, %r768;
	setp.le.u64 	%p96, %rd2, %rd20;
	@%p96 bra 	$L__BB4_88;
	setp.gt.s32 	%p97, %r247, -1;
	selp.b32 	%r769, -1, -2147483648, %p97;
	xor.b32  	%r770, %r769, %r247;
	st.global.u32 	[%rd4+2048], %r770;
	st.global.u32 	[%rd5+2048], %r265;
$L__BB4_88:
	add.s32 	%r771, %r2, 768;
	cvt.u64.u32 	%rd21, %r771;
	setp.le.u64 	%p98, %rd2, %rd21;
	@%p98 bra 	$L__BB4_90;
	setp.gt.s32 	%p99, %r248, -1;
	selp.b32 	%r772, -1, -2147483648, %p99;
	xor.b32  	%r773, %r772, %r248;
	st.global.u32 	[%rd4+3072], %r773;
	st.global.u32 	[%rd5+3072], %r266;
$L__BB4_90:
	or.b32  	%r774, %r2, 1024;
	cvt.u64.u32 	%rd22, %r774;
	setp.le.u64 	%p100, %rd2, %rd22;
	@%p100 bra 	$L__BB4_92;
	setp.gt.s32 	%p101, %r249, -1;
	selp.b32 	%r775, -1, -2147483648, %p101;
	xor.b32  	%r776, %r775, %r249;
	st.global.u32 	[%rd4+4096], %r776;
	st.global.u32 	[%rd5+4096], %r267;
$L__BB4_92:
	add.s32 	%r777, %r2, 1280;
	cvt.u64.u32 	%rd23, %r777;
	setp.le.u64 	%p102, %rd2, %rd23;
	@%p102 bra 	$L__BB4_94;
	setp.gt.s32 	%p103, %r250, -1;
	selp.b32 	%r778, -1, -2147483648, %p103;
	xor.b32  	%r779, %r778, %r250;
	st.global.u32 	[%rd4+5120], %r779;
	st.global.u32 	[%rd5+5120], %r268;
$L__BB4_94:
	add.s32 	%r780, %r2, 1536;
	cvt.u64.u32 	%rd24, %r780;
	setp.le.u64 	%p104, %rd2, %rd24;
	@%p104 bra 	$L__BB4_96;
	setp.gt.s32 	%p105, %r251, -1;
	selp.b32 	%r781, -1, -2147483648, %p105;
	xor.b32  	%r782, %r781, %r251;
	st.global.u32 	[%rd4+6144], %r782;
	st.global.u32 	[%rd5+6144], %r269;
$L__BB4_96:
	add.s32 	%r783, %r2, 1792;
	cvt.u64.u32 	%rd25, %r783;
	setp.le.u64 	%p106, %rd2, %rd25;
	@%p106 bra 	$L__BB4_98;
	setp.gt.s32 	%p107, %r252, -1;
	selp.b32 	%r784, -1, -2147483648, %p107;
	xor.b32  	%r785, %r784, %r252;
	st.global.u32 	[%rd4+7168], %r785;
	st.global.u32 	[%rd5+7168], %r270;
$L__BB4_98:
	or.b32  	%r786, %r2, 2048;
	cvt.u64.u32 	%rd26, %r786;
	setp.le.u64 	%p108, %rd2, %rd26;
	@%p108 bra 	$L__BB4_100;
	setp.gt.s32 	%p109, %r253, -1;
	selp.b32 	%r787, -1, -2147483648, %p109;
	xor.b32  	%r788, %r787, %r253;
	st.global.u32 	[%rd4+8192], %r788;
	st.global.u32 	[%rd5+8192], %r271;
$L__BB4_100:
	add.s32 	%r789, %r2, 2304;
	cvt.u64.u32 	%rd27, %r789;
	setp.le.u64 	%p110, %rd2, %rd27;
	@%p110 bra 	$L__BB4_102;
	setp.gt.s32 	%p111, %r254, -1;
	selp.b32 	%r790, -1, -2147483648, %p111;
	xor.b32  	%r791, %r790, %r254;
	st.global.u32 	[%rd4+9216], %r791;
	st.global.u32 	[%rd5+9216], %r272;
$L__BB4_102:
	add.s32 	%r792, %r2, 2560;
	cvt.u64.u32 	%rd28, %r792;
	setp.le.u64 	%p112, %rd2, %rd28;
	@%p112 bra 	$L__BB4_104;
	setp.gt.s32 	%p113, %r255, -1;
	selp.b32 	%r793, -1, -2147483648, %p113;
	xor.b32  	%r794, %r793, %r255;
	st.global.u32 	[%rd4+10240], %r794;
	st.global.u32 	[%rd5+10240], %r273;
$L__BB4_104:
	add.s32 	%r795, %r2, 2816;
	cvt.u64.u32 	%rd29, %r795;
	setp.le.u64 	%p114, %rd2, %rd29;
	@%p114 bra 	$L__BB4_106;
	setp.gt.s32 	%p115, %r256, -1;
	selp.b32 	%r796, -1, -2147483648, %p115;
	xor.b32  	%r797, %r796, %r256;
	st.global.u32 	[%rd4+11264], %r797;
	st.global.u32 	[%rd5+11264], %r274;
$L__BB4_106:
	or.b32  	%r798, %r2, 3072;
	cvt.u64.u32 	%rd30, %r798;
	setp.le.u64 	%p116, %rd2, %rd30;
	@%p116 bra 	$L__BB4_108;
	setp.gt.s32 	%p117, %r257, -1;
	selp.b32 	%r799, -1, -2147483648, %p117;
	xor.b32  	%r800, %r799, %r257;
	st.global.u32 	[%rd4+12288], %r800;
	st.global.u32 	[%rd5+12288], %r275;
$L__BB4_108:
	add.s32 	%r801, %r2, 3328;
	cvt.u64.u32 	%rd31, %r801;
	setp.le.u64 	%p118, %rd2, %rd31;
	@%p118 bra 	$L__BB4_110;
	setp.gt.s32 	%p119, %r258, -1;
	selp.b32 	%r802, -1, -2147483648, %p119;
	xor.b32  	%r803, %r802, %r258;
	st.global.u32 	[%rd4+13312], %r803;
	st.global.u32 	[%rd5+13312], %r276;
$L__BB4_110:
	add.s32 	%r804, %r2, 3584;
	cvt.u64.u32 	%rd32, %r804;
	setp.le.u64 	%p120, %rd2, %rd32;
	@%p120 bra 	$L__BB4_112;
	setp.gt.s32 	%p121, %r259, -1;
	selp.b32 	%r805, -1, -2147483648, %p121;
	xor.b32  	%r806, %r805, %r259;
	st.global.u32 	[%rd4+14336], %r806;
	st.global.u32 	[%rd5+14336], %r277;
$L__BB4_112:
	add.s32 	%r807, %r2, 3840;
	cvt.u64.u32 	%rd33, %r807;
	setp.le.u64 	%p122, %rd2, %rd33;
	@%p122 bra 	$L__BB4_114;
	setp.gt.s32 	%p123, %r260, -1;
	selp.b32 	%r808, -1, -2147483648, %p123;
	xor.b32  	%r809, %r808, %r260;
	st.global.u32 	[%rd4+15360], %r809;
	st.global.u32 	[%rd5+15360], %r278;
$L__BB4_114:
	or.b32  	%r810, %r2, 4096;
	cvt.u64.u32 	%rd34, %r810;
	setp.le.u64 	%p124, %rd2, %rd34;
	@%p124 bra 	$L__BB4_116;
	setp.gt.s32 	%p125, %r261, -1;
	selp.b32 	%r811, -1, -2147483648, %p125;
	xor.b32  	%r812, %r811, %r261;
	st.global.u32 	[%rd4+16384], %r812;
	st.global.u32 	[%rd5+16384], %r279;
$L__BB4_116:
	add.s32 	%r813, %r2, 4352;
	cvt.u64.u32 	%rd35, %r813;
	setp.le.u64 	%p126, %rd2, %rd35;
	@%p126 bra 	$L__BB4_118;
	setp.gt.s32 	%p127, %r262, -1;
	selp.b32 	%r814, -1, -2147483648, %p127;
	xor.b32  	%r815, %r814, %r262;
	st.global.u32 	[%rd4+17408], %r815;
	st.global.u32 	[%rd5+17408], %r280;
$L__BB4_118:
	add.s32 	%r816, %r2, 4608;
	cvt.u64.u32 	%rd36, %r816;
	setp.le.u64 	%p128, %rd2, %rd36;
	@%p128 bra 	$L__BB4_120;
	setp.gt.s32 	%p129, %r263, -1;
	selp.b32 	%r817, -1, -2147483648, %p129;
	xor.b32  	%r818, %r817, %r263;
	st.global.u32 	[%rd4+18432], %r818;
	st.global.u32 	[%rd5+18432], %r281;
$L__BB4_120:
	ret;
$L__BB4_121:
	shl.b32 	%r819, %r225, 2;
	mov.u32 	%r820, _ZZN3cub18CUB_300001_SM_10006detail10radix_sort31DeviceRadixSortSingleTileKernelINS1_5radix10policy_hubIfiyE10Policy1000ELNS0_9SortOrderE0EfiyNS1_21identity_decomposer_tEEEvPKT1_PSA_PKT2_PSE_T3_iiT4_E12temp_storage;
	add.s32 	%r821, %r820, %r819;
	st.shared.u32 	[%r821], %r916;
	shl.b32 	%r822, %r226, 2;
	add.s32 	%r823, %r820, %r822;
	st.shared.u32 	[%r823], %r915;
	shl.b32 	%r824, %r227, 2;
	add.s32 	%r825, %r820, %r824;
	st.shared.u32 	[%r825], %r914;
	shl.b32 	%r826, %r228, 2;
	add.s32 	%r827, %r820, %r826;
	st.shared.u32 	[%r827], %r913;
	shl.b32 	%r828, %r229, 2;
	add.s32 	%r829, %r820, %r828;
	st.shared.u32 	[%r829], %r912;
	shl.b32 	%r830, %r230, 2;
	add.s32 	%r831, %r820, %r830;
	st.shared.u32 	[%r831], %r911;
	shl.b32 	%r832, %r231, 2;
	add.s32 	%r833, %r820, %r832;
	st.shared.u32 	[%r833], %r910;
	shl.b32 	%r834, %r232, 2;
	add.s32 	%r835, %r820, %r834;
	st.shared.u32 	[%r835], %r909;
	shl.b32 	%r836, %r233, 2;
	add.s32 	%r837, %r820, %r836;
	st.shared.u32 	[%r837], %r908;
	shl.b32 	%r838, %r234, 2;
	add.s32 	%r839, %r820, %r838;
	st.shared.u32 	[%r839], %r907;
	shl.b32 	%r840, %r235, 2;
	add.s32 	%r841, %r820, %r840;
	st.shared.u32 	[%r841], %r906;
	shl.b32 	%r842, %r236, 2;
	add.s32 	%r843, %r820, %r842;
	st.shared.u32 	[%r843], %r905;
	shl.b32 	%r844, %r237, 2;
	add.s32 	%r845, %r820, %r844;
	st.shared.u32 	[%r845], %r904;
	shl.b32 	%r846, %r238, 2;
	add.s32 	%r847, %r820, %r846;
	st.shared.u32 	[%r847], %r903;
	shl.b32 	%r848, %r239, 2;
	add.s32 	%r849, %r820, %r848;
	st.shared.u32 	[%r849], %r902;
	shl.b32 	%r850, %r240, 2;
	add.s32 	%r851, %r820, %r850;
	st.shared.u32 	[%r851], %r901;
	shl.b32 	%r852, %r241, 2;
	add.s32 	%r853, %r820, %r852;
	st.shared.u32 	[%r853], %r900;
	shl.b32 	%r854, %r242, 2;
	add.s32 	%r855, %r820, %r854;
	st.shared.u32 	[%r855], %r899;
	shl.b32 	%r856, %r243, 2;
	add.s32 	%r857, %r820, %r856;
	st.shared.u32 	[%r857], %r898;
	bar.sync 	0;
	ld.shared.u32 	%r916, [%r122];
	ld.shared.u32 	%r915, [%r122+4];
	ld.shared.u32 	%r914, [%r122+8];
	ld.shared.u32 	%r913, [%r122+12];
	ld.shared.u32 	%r912, [%r122+16];
	ld.shared.u32 	%r911, [%r122+20];
	ld.shared.u32 	%r910, [%r122+24];
	ld.shared.u32 	%r909, [%r122+28];
	ld.shared.u32 	%r908, [%r122+32];
	ld.shared.u32 	%r907, [%r122+36];
	ld.shared.u32 	%r906, [%r122+40];
	ld.shared.u32 	%r905, [%r122+44];
	ld.shared.u32 	%r904, [%r122+48];
	ld.shared.u32 	%r903, [%r122+52];
	ld.shared.u32 	%r902, [%r122+56];
	ld.shared.u32 	%r901, [%r122+60];
	ld.shared.u32 	%r900, [%r122+64];
	ld.shared.u32 	%r899, [%r122+68];
	ld.shared.u32 	%r898, [%r122+72];
	bar.sync 	0;
	st.shared.u32 	[%r821], %r935;
	st.shared.u32 	[%r823], %r934;
	st.shared.u32 	[%r825], %r933;
	st.shared.u32 	[%r827], %r932;
	st.shared.u32 	[%r829], %r931;
	st.shared.u32 	[%r831], %r930;
	st.shared.u32 	[%r833], %r929;
	st.shared.u32 	[%r835], %r928;
	st.shared.u32 	[%r837], %r927;
	st.shared.u32 	[%r839], %r926;
	st.shared.u32 	[%r841], %r925;
	st.shared.u32 	[%r843], %r924;
	st.shared.u32 	[%r845], %r923;
	st.shared.u32 	[%r847], %r922;
	st.shared.u32 	[%r849], %r921;
	st.shared.u32 	[%r851], %r920;
	st.shared.u32 	[%r853], %r919;
	st.shared.u32 	[%r855], %r918;
	st.shared.u32 	[%r857], %r917;
	bar.sync 	0;
	ld.shared.u32 	%r935, [%r122];
	ld.shared.u32 	%r934, [%r122+4];
	ld.shared.u32 	%r933, [%r122+8];
	ld.shared.u32 	%r932, [%r122+12];
	ld.shared.u32 	%r931, [%r122+16];
	ld.shared.u32 	%r930, [%r122+20];
	ld.shared.u32 	%r929, [%r122+24];
	ld.shared.u32 	%r928, [%r122+28];
	ld.shared.u32 	%r927, [%r122+32];
	ld.shared.u32 	%r926, [%r122+36];
	ld.shared.u32 	%r925, [%r122+40];
	ld.shared.u32 	%r924, [%r122+44];
	ld.shared.u32 	%r923, [%r122+48];
	ld.shared.u32 	%r922, [%r122+52];
	ld.shared.u32 	%r921, [%r122+56];
	ld.shared.u32 	%r920, [%r122+60];
	ld.shared.u32 	%r919, [%r122+64];
	ld.shared.u32 	%r918, [%r122+68];
	ld.shared.u32 	%r917, [%r122+72];
	bar.sync 	0;
	add.s32 	%r897, %r897, 6;
	add.s32 	%r896, %r896, -6;
	bra.uni 	$L__BB4_77;

}
	// .globl	_ZN3cub18CUB_300001_SM_10006detail10radix_sort30DeviceRadixSortHistogramKernelINS1_5radix10policy_hubIfiyE10Policy1000ELNS0_9SortOrderE0EfyNS1_21identity_decomposer_tEEEvPT2_PKT1_SA_iiT3_
.visible .entry _ZN3cub18CUB_300001_SM_10006detail10radix_sort30DeviceRadixSortHistogramKernelINS1_5radix10policy_hubIfiyE10Policy1000ELNS0_9SortOrderE0EfyNS1_21identity_decomposer_tEEEvPT2_PKT1_SA_iiT3_(
	.param .u64 .ptr .align 1 _ZN3cub18CUB_300001_SM_10006detail10radix_sort30DeviceRadixSortHistogramKernelINS1_5radix10policy_hubIfiyE10Policy1000ELNS0_9SortOrderE0EfyNS1_21identity_decomposer_tEEEvPT2_PKT1_SA_iiT3__param_0,
	.param .u64 .ptr .align 1 _ZN3cub18CUB_300001_SM_10006detail10radix_sort30DeviceRadixSortHistogramKernelINS1_5radix10policy_hubIfiyE10Policy1000ELNS0_9SortOrderE0EfyNS1_21identity_decomposer_tEEEvPT2_PKT1_SA_iiT3__param_1,
	.param .u64 _ZN3cub18CUB_300001_SM_10006detail10radix_sort30DeviceRadixSortHistogramKernelINS1_5radix10policy_hubIfiyE10Policy1000ELNS0_9SortOrderE0EfyNS1_21identity_decomposer_tEEEvPT2_PKT1_SA_iiT3__param_2,
	.param .u32 _ZN3cub18CUB_300001_SM_10006detail10radix_sort30DeviceRadixSortHistogramKernelINS1_5radix10policy_hubIfiyE10Policy1000ELNS0_9SortOrderE0EfyNS1_21identity_decomposer_tEEEvPT2_PKT1_SA_iiT3__param_3,
	.param .u32 _ZN3cub18CUB_300001_SM_10006detail10radix_sort30DeviceRadixSortHistogramKernelINS1_5radix10policy_hubIfiyE10Policy1000ELNS0_9SortOrderE0EfyNS1_21identity_decomposer_tEEEvPT2_PKT1_SA_iiT3__param_4,
	.param .align 1 .b8 _ZN3cub18CUB_300001_SM_10006detail10radix_sort30DeviceRadixSortHistogramKernelINS1_5radix10policy_hubIfiyE10Policy1000ELNS0_9SortOrderE0EfyNS1_21identity_decomposer_tEEEvPT2_PKT1_SA_iiT3__param_5[1]
)
.maxntid 128
{
	.reg .pred 	%p<123>;
	.reg .b32 	%r<518>;
	.reg .b64 	%rd<137>;
	// demoted variable
	.shared .align 4 .b8 _ZZN3cub18CUB_300001_SM_10006detail10radix_sort30DeviceRadixSortHistogramKernelINS1_5radix10policy_hubIfiyE10Policy1000ELNS0_9SortOrderE0EfyNS1_21identity_decomposer_tEEEvPT2_PKT1_SA_iiT3_E12temp_storage[4096];
	ld.param.u64 	%rd18, [_ZN3cub18CUB_300001_SM_10006detail10radix_sort30DeviceRadixSortHistogramKernelINS1_5radix10policy_hubIfiyE10Policy1000ELNS0_9SortOrderE0EfyNS1_21identity_decomposer_tEEEvPT2_PKT1_SA_iiT3__param_0];
	ld.param.u64 	%rd19, [_ZN3cub18CUB_300001_SM_10006detail10radix_sort30DeviceRadixSortHistogramKernelINS1_5radix10policy_hubIfiyE10Policy1000ELNS0_9SortOrderE0EfyNS1_21identity_decomposer_tEEEvPT2_PKT1_SA_iiT3__param_1];
	ld.param.u64 	%rd17, [_ZN3cub18CUB_300001_SM_10006detail10radix_sort30DeviceRadixSortHistogramKernelINS1_5radix10policy_hubIfiyE10Policy1000ELNS0_9SortOrderE0EfyNS1_21identity_decomposer_tEEEvPT2_PKT1_SA_iiT3__param_2];
	ld.param.u32 	%r174, [_ZN3cub18CUB_300001_SM_10006detail10radix_sort30DeviceRadixSortHistogramKernelINS1_5radix10policy_hubIfiyE10Policy1000ELNS0_9SortOrderE0EfyNS1_21identity_decomposer_tEEEvPT2_PKT1_SA_iiT3__param_3];
	ld.param.u32 	%r175, [_ZN3cub18CUB_300001_SM_10006detail10radix_sort30DeviceRadixSortHistogramKernelINS1_5radix10policy_hubIfiyE10Policy1000ELNS0_9SortOrderE0EfyNS1_21identity_decomposer_tEEEvPT2_PKT1_SA_iiT3__param_4];
	cvta.to.global.u64 	%rd1, %rd19;
	cvta.to.global.u64 	%rd2, %rd18;
	setp.eq.s64 	%p2, %rd17, 0;
	@%p2 bra 	$L__BB5_153;
	sub.s32 	%r176, %r175, %r174;
	add.s32 	%r177, %r176, 7;
	shr.s32 	%r178, %r177, 31;
	shr.u32 	%r179, %r178, 29;
	add.s32 	%r180, %r177, %r179;
	shr.s32 	%r181, %r180, 3;
	mov.u32 	%r182, %tid.x;
	setp.gt.u32 	%p3, %r182, 255;
	setp.lt.s32 	%p4, %r177, 8;
	mov.u32 	%r183, %ctaid.x;
	shl.b32 	%r184, %r183, 11;
	cvt.u64.u32 	%rd3, %r184;
	mov.u32 	%r185, %nctaid.x;
	shl.b32 	%r186, %r185, 11;
	cvt.u64.u32 	%rd4, %r186;
	add.s32 	%r1, %r181, -1;
	and.b32  	%r2, %r181, 15;
	and.b32  	%r3, %r181, 7;
	add.s32 	%r4, %r3, -1;
	and.b32  	%r5, %r181, 3;
	or.pred  	%p1, %p3, %p4;
	shl.b32 	%r187, %r182, 2;
	mov.u32 	%r188, _ZZN3cub18CUB_300001_SM_10006detail10radix_sort30DeviceRadixSortHistogramKernelINS1_5radix10policy_hubIfiyE10Policy1000ELNS0_9SortOrderE0EfyNS1_21identity_decomposer_tEEEvPT2_PKT1_SA_iiT3_E12temp_storage;
	add.s32 	%r6, %r188, %r187;
	and.b32  	%r7, %r181, 268435440;
	cvt.u64.u32 	%rd5, %r182;
	add.s32 	%r8, %r182, 128;
	add.s32 	%r9, %r182, 256;
	add.s32 	%r10, %r182, 384;
	add.s32 	%r11, %r182, 512;
	add.s32 	%r12, %r182, 640;
	add.s32 	%r13, %r182, 768;
	or.b32  	%r14, %r182, 1024;
	add.s32 	%r15, %r182, 1920;
	and.b32  	%r16, %r181, 268435448;
	and.b32  	%r17, %r181, 1;
	neg.s32 	%r18, %r7;
	add.s32 	%r19, %r6, 8192;
	add.s64 	%rd21, %rd17, -1;
	shr.u64 	%rd22, %rd21, 30;
	add.s64 	%rd23, %rd22, 1;
	min.u64 	%rd6, %rd23, %rd17;
	mov.b64 	%rd135, 0;
$L__BB5_2:
	@%p1 bra 	$L__BB5_30;
	setp.lt.u32 	%p5, %r1, 15;
	mov.b32 	%r471, 0;
	@%p5 bra 	$L__BB5_6;
	mov.u32 	%r468, %r19;
	mov.u32 	%r469, %r18;
$L__BB5_5:
	.pragma "nounroll";
	mov.b32 	%r190, 0;
	st.shared.u32 	[%r468+-8192], %r190;
	st.shared.u32 	[%r468+-7168], %r190;
	st.shared.u32 	[%r468+-6144], %r190;
	st.shared.u32 	[%r468+-5120], %r190;
	st.shared.u32 	[%r468+-4096], %r190;
	st.shared.u32 	[%r468+-3072], %r190;
	st.shared.u32 	[%r468+-2048], %r190;
	st.shared.u32 	[%r468+-1024], %r190;
	st.shared.u32 	[%r468], %r190;
	st.shared.u32 	[%r468+1024], %r190;
	st.shared.u32 	[%r468+2048], %r190;
	st.shared.u32 	[%r468+3072], %r190;
	st.shared.u32 	[%r468+4096], %r190;
	st.shared.u32 	[%r468+5120], %r190;
	st.shared.u32 	[%r468+6144], %r190;
	st.shared.u32 	[%r468+7168], %r190;
	add.s32 	%r469, %r469, 16;
	add.s32 	%r468, %r468, 16384;
	setp.ne.s32 	%p6, %r469, 0;
	mov.u32 	%r471, %r7;
	@%p6 bra 	$L__BB5_5;
$L__BB5_6:
	add.s32 	%r25, %r2, -1;
	setp.eq.s32 	%p7, %r2, 0;
	@%p7 bra 	$L__BB5_16;
	setp.lt.u32 	%p8, %r25, 7;
	@%p8 bra 	$L__BB5_9;
	shl.b32 	%r191, %r471, 10;
	add.s32 	%r192, %r6, %r191;
	mov.b32 	%r193, 0;
	st.shared.u32 	[%r192], %r193;
	st.shared.u32 	[%r192+1024], %r193;
	st.shared.u32 	[%r192+2048], %r193;
	st.shared.u32 	[%r192+3072], %r193;
	st.shared.u32 	[%r192+4096], %r193;
	st.shared.u32 	[%r192+5120], %r193;
	st.shared.u32 	[%r192+6144], %r193;
	st.shared.u32 	[%r192+7168], %r193;
	add.s32 	%r471, %r471, 8;
$L__BB5_9:
	setp.eq.s32 	%p9, %r3, 0;
	@%p9 bra 	$L__BB5_16;
	setp.lt.u32 	%p10, %r4, 3;
	@%p10 bra 	$L__BB5_12;
	shl.b32 	%r194, %r471, 10;
	add.s32 	%r195, %r6, %r194;
	mov.b32 	%r196, 0;
	st.shared.u32 	[%r195], %r196;
	st.shared.u32 	[%r195+1024], %r196;
	st.shared.u32 	[%r195+2048], %r196;
	st.shared.u32 	[%r195+3072], %r196;
	add.s32 	%r471, %r471, 4;
$L__BB5_12:
	setp.eq.s32 	%p11, %r5, 0;
	@%p11 bra 	$L__BB5_16;
	setp.eq.s32 	%p12, %r5, 1;
	shl.b32 	%r197, %r471, 10;
	add.s32 	%r30, %r6, %r197;
	mov.b32 	%r198, 0;
	st.shared.u32 	[%r30], %r198;
	@%p12 bra 	$L__BB5_16;
	setp.eq.s32 	%p13, %r5, 2;
	mov.b32 	%r199, 0;
	st.shared.u32 	[%r30+1024], %r199;
	@%p13 bra 	$L__BB5_16;
	mov.b32 	%r200, 0;
	st.shared.u32 	[%r30+2048], %r200;
$L__BB5_16:
	cvt.u32.u64 	%r201, %rd5;
	setp.gt.u32 	%p14, %r201, 127;
	@%p14 bra 	$L__BB5_30;
	setp.lt.u32 	%p15, %r1, 15;
	mov.b32 	%r475, 0;
	@%p15 bra 	$L__BB5_20;
	mov.b32 	%r473, 0;
$L__BB5_19:
	.pragma "nounroll";
	shl.b32 	%r204, %r473, 10;
	add.s32 	%r205, %r6, %r204;
	mov.b32 	%r206, 0;
	st.shared.u32 	[%r205+512], %r206;
	st.shared.u32 	[%r205+1536], %r206;
	st.shared.u32 	[%r205+2560], %r206;
	st.shared.u32 	[%r205+3584], %r206;
	st.shared.u32 	[%r205+4608], %r206;
	st.shared.u32 	[%r205+5632], %r206;
	st.shared.u32 	[%r205+6656], %r206;
	st.shared.u32 	[%r205+7680], %r206;
	st.shared.u32 	[%r205+8704], %r206;
	st.shared.u32 	[%r205+9728], %r206;
	st.shared.u32 	[%r205+10752], %r206;
	st.shared.u32 	[%r205+11776], %r206;
	st.shared.u32 	[%r205+12800], %r206;
	st.shared.u32 	[%r205+13824], %r206;
	st.shared.u32 	[%r205+14848], %r206;
	st.shared.u32 	[%r205+15872], %r206;
	add.s32 	%r473, %r473, 16;
	setp.ne.s32 	%p16, %r473, %r7;
	mov.u32 	%r475, %r7;
	@%p16 bra 	$L__BB5_19;
$L__BB5_20:
	setp.eq.s32 	%p17, %r2, 0;
	@%p17 bra 	$L__BB5_30;
	setp.lt.u32 	%p18, %r25, 7;
	@%p18 bra 	$L__BB5_23;
	shl.b32 	%r207, %r475, 10;
	add.s32 	%r208, %r6, %r207;
	mov.b32 	%r209, 0;
	st.shared.u32 	[%r208+512], %r209;
	st.shared.u32 	[%r208+1536], %r209;
	st.shared.u32 	[%r208+2560], %r209;
	st.shared.u32 	[%r208+3584], %r209;
	st.shared.u32 	[%r208+4608], %r209;
	st.shared.u32 	[%r208+5632], %r209;
	st.shared.u32 	[%r208+6656], %r209;
	st.shared.u32 	[%r208+7680], %r209;
	add.s32 	%r475, %r475, 8;
$L__BB5_23:
	setp.eq.s32 	%p19, %r3, 0;
	@%p19 bra 	$L__BB5_30;
	setp.lt.u32 	%p20, %r4, 3;
	@%p20 bra 	$L__BB5_26;
	shl.b32 	%r210, %r475, 10;
	add.s32 	%r211, %r6, %r210;
	mov.b32 	%r212, 0;
	st.shared.u32 	[%r211+512], %r212;
	st.shared.u32 	[%r211+1536], %r212;
	st.shared.u32 	[%r211+2560], %r212;
	st.shared.u32 	[%r211+3584], %r212;
	add.s32 	%r475, %r475, 4;
$L__BB5_26:
	setp.eq.s32 	%p21, %r5, 0;
	@%p21 bra 	$L__BB5_30;
	setp.eq.s32 	%p22, %r5, 1;
	shl.b32 	%r213, %r475, 10;
	add.s32 	%r38, %r6, %r213;
	mov.b32 	%r214, 0;
	st.shared.u32 	[%r38+512], %r214;
	@%p22 bra 	$L__BB5_30;
	setp.eq.s32 	%p23, %r5, 2;
	mov.b32 	%r215, 0;
	st.shared.u32 	[%r38+1536], %r215;
	@%p23 bra 	$L__BB5_30;
	mov.b32 	%r216, 0;
	st.shared.u32 	[%r38+2560], %r216;
$L__BB5_30:
	bar.sync 	0;
	bar.sync 	0;
	shl.b64 	%rd8, %rd135, 30;
	sub.s64 	%rd24, %rd17, %rd8;
	min.u64 	%rd9, %rd24, 1073741824;
	setp.le.u64 	%p24, %rd9, %rd3;
	@%p24 bra 	$L__BB5_70;
	mov.u64 	%rd136, %rd3;
$L__BB5_32:
	add.s64 	%rd11, %rd136, %rd8;
	sub.s64 	%rd12, %rd17, %rd11;
	setp.lt.u64 	%p25, %rd12, 2048;
	@%p25 bra 	$L__BB5_34;
	add.s64 	%rd27, %rd11, %rd5;
	shl.b64 	%rd28, %rd27, 2;
	add.s64 	%rd29, %rd1, %rd28;
	ld.global.u32 	%r507, [%rd29];
	ld.global.u32 	%r506, [%rd29+512];
	ld.global.u32 	%r505, [%rd29+1024];
	ld.global.u32 	%r504, [%rd29+1536];
	ld.global.u32 	%r503, [%rd29+2048];
	ld.global.u32 	%r502, [%rd29+2560];
	ld.global.u32 	%r501, [%rd29+3072];
	ld.global.u32 	%r500, [%rd29+3584];
	ld.global.u32 	%r499, [%rd29+4096];
	ld.global.u32 	%r498, [%rd29+4608];
	ld.global.u32 	%r497, [%rd29+5120];
	ld.global.u32 	%r496, [%rd29+5632];
	ld.global.u32 	%r495, [%rd29+6144];
	ld.global.u32 	%r494, [%rd29+6656];
	ld.global.u32 	%r493, [%rd29+7168];
	ld.global.u32 	%r492, [%rd29+7680];
	bra.uni 	$L__BB5_66;
$L__BB5_34:
	cvt.u32.u64 	%r218, %rd5;
	cvt.u32.u64 	%r55, %rd12;
	setp.ge.s32 	%p26, %r218, %r55;
	add.s64 	%rd25, %rd11, %rd5;
	shl.b64 	%rd26, %rd25, 2;
	add.s64 	%rd13, %rd1, %rd26;
	mov.b32 	%r507, 2147483647;
	@%p26 bra 	$L__BB5_36;
	ld.global.u32 	%r507, [%rd13];
$L__BB5_36:
	setp.ge.s32 	%p27, %r8, %r55;
	mov.b32 	%r506, 2147483647;
	@%p27 bra 	$L__BB5_38;
	ld.global.u32 	%r506, [%rd13+512];
$L__BB5_38:
	setp.ge.s32 	%p28, %r9, %r55;
	mov.b32 	%r505, 2147483647;
	@%p28 bra 	$L__BB5_40;
	ld.global.u32 	%r505, [%rd13+1024];
$L__BB5_40:
	setp.ge.s32 	%p29, %r10, %r55;
	mov.b32 	%r504, 2147483647;
	@%p29 bra 	$L__BB5_42;
	ld.global.u32 	%r504, [%rd13+1536];
$L__BB5_42:
	setp.ge.s32 	%p30, %r11, %r55;
	mov.b32 	%r503, 2147483647;
	@%p30 bra 	$L__BB5_44;
	ld.global.u32 	%r503, [%rd13+2048];
$L__BB5_44:
	setp.ge.s32 	%p31, %r12, %r55;
	mov.b32 	%r502, 2147483647;
	@%p31 bra 	$L__BB5_46;
	ld.global.u32 	%r502, [%rd13+2560];
$L__BB5_46:
	setp.ge.s32 	%p32, %r13, %r55;
	mov.b32 	%r501, 2147483647;
	@%p32 bra 	$L__BB5_48;
	ld.global.u32 	%r501, [%rd13+3072];
$L__BB5_48:
	mov.u32 	%r226, %tid.x;
	add.s32 	%r227, %r226, 896;
	setp.ge.s32 	%p33, %r227, %r55;
	mov.b32 	%r500, 2147483647;
	@%p33 bra 	$L__BB5_50;
	ld.global.u32 	%r500, [%rd13+3584];
$L__BB5_50:
	setp.ge.s32 	%p34, %r14, %r55;
	mov.b32 	%r499, 2147483647;
	@%p34 bra 	$L__BB5_52;
	ld.global.u32 	%r499, [%rd13+4096];
$L__BB5_52:
	add.s32 	%r231, %r226, 1152;
	setp.ge.s32 	%p35, %r231, %r55;
	mov.b32 	%r498, 2147483647;
	@%p35 bra 	$L__BB5_54;
	ld.global.u32 	%r498, [%rd13+4608];
$L__BB5_54:
	add.s32 	%r234, %r226, 1280;
	setp.ge.s32 	%p36, %r234, %r55;
	mov.b32 	%r497, 2147483647;
	@%p36 bra 	$L__BB5_56;
	ld.global.u32 	%r497, [%rd13+5120];
$L__BB5_56:
	add.s32 	%r237, %r226, 1408;
	setp.ge.s32 	%p37, %r237, %r55;
	mov.b32 	%r496, 2147483647;
	@%p37 bra 	$L__BB5_58;
	ld.global.u32 	%r496, [%rd13+5632];
$L__BB5_58:
	add.s32 	%r240, %r226, 1536;
	setp.ge.s32 	%p38, %r240, %r55;
	mov.b32 	%r495, 2147483647;
	@%p38 bra 	$L__BB5_60;
	ld.global.u32 	%r495, [%rd13+6144];
$L__BB5_60:
	add.s32 	%r243, %r226, 1664;
	setp.ge.s32 	%p39, %r243, %r55;
	mov.b32 	%r494, 2147483647;
	@%p39 bra 	$L__BB5_62;
	ld.global.u32 	%r494, [%rd13+6656];
$L__BB5_62:
	add.s32 	%r246, %r226, 1792;
	setp.ge.s32 	%p40, %r246, %r55;
	mov.b32 	%r493, 2147483647;
	@%p40 bra 	$L__BB5_64;
	ld.global.u32 	%r493, [%rd13+7168];
$L__BB5_64:
	setp.ge.s32 	%p41, %r15, %r55;
	mov.b32 	%r492, 2147483647;
	@%p41 bra 	$L__BB5_66;
	ld.global.u32 	%r492, [%rd13+7680];
$L__BB5_66:
	setp.le.s32 	%p42, %r175, %r174;
	@%p42 bra 	$L__BB5_69;
	setp.gt.s32 	%p43, %r507, -1;
	selp.b32 	%r249, -2147483648, -1, %p43;
	xor.b32  	%r250, %r249, %r507;
	setp.gt.s32 	%p44, %r506, -1;
	selp.b32 	%r251, -2147483648, -1, %p44;
	xor.b32  	%r252, %r251, %r506;
	setp.gt.s32 	%p45, %r505, -1;
	selp.b32 	%r253, -2147483648, -1, %p45;
	xor.b32  	%r254, %r253, %r505;
	setp.gt.s32 	%p46, %r504, -1;
	selp.b32 	%r255, -2147483648, -1, %p46;
	xor.b32  	%r256, %r255, %r504;
	setp.gt.s32 	%p47, %r503, -1;
	selp.b32 	%r257, -2147483648, -1, %p47;
	xor.b32  	%r258, %r257, %r503;
	setp.gt.s32 	%p48, %r502, -1;
	selp.b32 	%r259, -2147483648, -1, %p48;
	xor.b32  	%r260, %r259, %r502;
	setp.gt.s32 	%p49, %r501, -1;
	selp.b32 	%r261, -2147483648, -1, %p49;
	xor.b32  	%r262, %r261, %r501;
	setp.gt.s32 	%p50, %r500, -1;
	selp.b32 	%r263, -2147483648, -1, %p50;
	xor.b32  	%r264, %r263, %r500;
	setp.gt.s32 	%p51, %r499, -1;
	selp.b32 	%r265, -2147483648, -1, %p51;
	xor.b32  	%r266, %r265, %r499;
	setp.gt.s32 	%p52, %r498, -1;
	selp.b32 	%r267, -2147483648, -1, %p52;
	xor.b32  	%r268, %r267, %r498;
	setp.gt.s32 	%p53, %r497, -1;
	selp.b32 	%r269, -2147483648, -1, %p53;
	xor.b32  	%r270, %r269, %r497;
	setp.gt.s32 	%p54, %r496, -1;
	selp.b32 	%r271, -2147483648, -1, %p54;
	xor.b32  	%r272, %r271, %r496;
	setp.gt.s32 	%p55, %r495, -1;
	selp.b32 	%r273, -2147483648, -1, %p55;
	xor.b32  	%r274, %r273, %r495;
	setp.gt.s32 	%p56, %r494, -1;
	selp.b32 	%r275, -2147483648, -1, %p56;
	xor.b32  	%r276, %r275, %r494;
	setp.gt.s32 	%p57, %r493, -1;
	selp.b32 	%r277, -2147483648, -1, %p57;
	xor.b32  	%r278, %r277, %r493;
	setp.gt.s32 	%p58, %r492, -1;
	selp.b32 	%r279, -2147483648, -1, %p58;
	xor.b32  	%r280, %r279, %r492;
	setp.eq.s32 	%p59, %r250, 2147483647;
	selp.b32 	%r103, -2147483648, %r250, %p59;
	setp.eq.s32 	%p60, %r252, 2147483647;
	selp.b32 	%r104, -2147483648, %r252, %p60;
	setp.eq.s32 	%p61, %r254, 2147483647;
	selp.b32 	%r105, -2147483648, %r254, %p61;
	setp.eq.s32 	%p62, %r256, 2147483647;
	selp.b32 	%r106, -2147483648, %r256, %p62;
	setp.eq.s32 	%p63, %r258, 2147483647;
	selp.b32 	%r107, -2147483648, %r258, %p63;
	setp.eq.s32 	%p64, %r260, 2147483647;
	selp.b32 	%r108, -2147483648, %r260, %p64;
	setp.eq.s32 	%p65, %r262, 2147483647;
	selp.b32 	%r109, -2147483648, %r262, %p65;
	setp.eq.s32 	%p66, %r264, 2147483647;
	selp.b32 	%r110, -2147483648, %r264, %p66;
	setp.eq.s32 	%p67, %r266, 2147483647;
	selp.b32 	%r111, -2147483648, %r266, %p67;
	setp.eq.s32 	%p68, %r268, 2147483647;
	selp.b32 	%r112, -2147483648, %r268, %p68;
	setp.eq.s32 	%p69, %r270, 2147483647;
	selp.b32 	%r113, -2147483648, %r270, %p69;
	setp.eq.s32 	%p70, %r272, 2147483647;
	selp.b32 	%r114, -2147483648, %r272, %p70;
	setp.eq.s32 	%p71, %r274, 2147483647;
	selp.b32 	%r115, -2147483648, %r274, %p71;
	setp.eq.s32 	%p72, %r276, 2147483647;
	selp.b32 	%r116, -2147483648, %r276, %p72;
	setp.eq.s32 	%p73, %r278, 2147483647;
	selp.b32 	%r117, -2147483648, %r278, %p73;
	setp.eq.s32 	%p74, %r280, 2147483647;
	selp.b32 	%r118, -2147483648, %r280, %p74;
	mov.b32 	%r508, 0;
	mov.u32 	%r509, %r174;
$L__BB5_68:
	sub.s32 	%r281, %r175, %r509;
	shl.b32 	%r282, %r508, 10;
	mov.u32 	%r283, _ZZN3cub18CUB_300001_SM_10006detail10radix_sort30DeviceRadixSortHistogramKernelINS1_5radix10policy_hubIfiyE10Policy1000ELNS0_9SortOrderE0EfyNS1_21identity_decomposer_tEEEvPT2_PKT1_SA_iiT3_E12temp_storage;
	add.s32 	%r284, %r283, %r282;
	min.s32 	%r285, %r281, 8;
	mov.b32 	%r286, -1;
	shl.b32 	%r287, %r286, %r285;
	not.b32 	%r288, %r287;
	shr.u32 	%r289, %r103, %r509;
	and.b32  	%r290, %r289, %r288;
	shl.b32 	%r291, %r290, 2;
	add.s32 	%r292, %r284, %r291;
	atom.shared.add.u32 	%r293, [%r292], 1;
	shr.u32 	%r294, %r104, %r509;
	and.b32  	%r295, %r294, %r288;
	shl.b32 	%r296, %r295, 2;
	add.s32 	%r297, %r284, %r296;
	atom.shared.add.u32 	%r298, [%r297], 1;
	shr.u32 	%r299, %r105, %r509;
	and.b32  	%r300, %r299, %r288;
	shl.b32 	%r301, %r300, 2;
	add.s32 	%r302, %r284, %r301;
	atom.shared.add.u32 	%r303, [%r302], 1;
	shr.u32 	%r304, %r106, %r509;
	and.b32  	%r305, %r304, %r288;
	shl.b32 	%r306, %r305, 2;
	add.s32 	%r307, %r284, %r306;
	atom.shared.add.u32 	%r308, [%r307], 1;
	shr.u32 	%r309, %r107, %r509;
	and.b32  	%r310, %r309, %r288;
	shl.b32 	%r311, %r310, 2;
	add.s32 	%r312, %r284, %r311;
	atom.shared.add.u32 	%r313, [%r312], 1;
	shr.u32 	%r314, %r108, %r509;
	and.b32  	%r315, %r314, %r288;
	shl.b32 	%r316, %r315, 2;
	add.s32 	%r317, %r284, %r316;
	atom.shared.add.u32 	%r318, [%r317], 1;
	shr.u32 	%r319, %r109, %r509;
	and.b32  	%r320, %r319, %r288;
	shl.b32 	%r321, %r320, 2;
	add.s32 	%r322, %r284, %r321;
	atom.shared.add.u32 	%r323, [%r322], 1;
	shr.u32 	%r324, %r110, %r509;
	and.b32  	%r325, %r324, %r288;
	shl.b32 	%r326, %r325, 2;
	add.s32 	%r327, %r284, %r326;
	atom.shared.add.u32 	%r328, [%r327], 1;
	shr.u32 	%r329, %r111, %r509;
	and.b32  	%r330, %r329, %r288;
	shl.b32 	%r331, %r330, 2;
	add.s32 	%r332, %r284, %r331;
	atom.shared.add.u32 	%r333, [%r332], 1;
	shr.u32 	%r334, %r112, %r509;
	and.b32  	%r335, %r334, %r288;
	shl.b32 	%r336, %r335, 2;
	add.s32 	%r337, %r284, %r336;
	atom.shared.add.u32 	%r338, [%r337], 1;
	shr.u32 	%r339, %r113, %r509;
	and.b32  	%r340, %r339, %r288;
	shl.b32 	%r341, %r340, 2;
	add.s32 	%r342, %r284, %r341;
	atom.shared.add.u32 	%r343, [%r342], 1;
	shr.u32 	%r344, %r114, %r509;
	and.b32  	%r345, %r344, %r288;
	shl.b32 	%r346, %r345, 2;
	add.s32 	%r347, %r284, %r346;
	atom.shared.add.u32 	%r348, [%r347], 1;
	shr.u32 	%r349, %r115, %r509;
	and.b32  	%r350, %r349, %r288;
	shl.b32 	%r351, %r350, 2;
	add.s32 	%r352, %r284, %r351;
	atom.shared.add.u32 	%r353, [%r352], 1;
	shr.u32 	%r354, %r116, %r509;
	and.b32  	%r355, %r354, %r288;
	shl.b32 	%r356, %r355, 2;
	add.s32 	%r357, %r284, %r356;
	atom.shared.add.u32 	%r358, [%r357], 1;
	shr.u32 	%r359, %r117, %r509;
	and.b32  	%r360, %r359, %r288;
	shl.b32 	%r361, %r360, 2;
	add.s32 	%r362, %r284, %r361;
	atom.shared.add.u32 	%r363, [%r362], 1;
	shr.u32 	%r364, %r118, %r509;
	and.b32  	%r365, %r364, %r288;
	shl.b32 	%r366, %r365, 2;
	add.s32 	%r367, %r284, %r366;
	atom.shared.add.u32 	%r368, [%r367], 1;
	add.s32 	%r509, %r509, 8;
	add.s32 	%r508, %r508, 1;
	setp.lt.s32 	%p75, %r509, %r175;
	@%p75 bra 	$L__BB5_68;
$L__BB5_69:
	add.s64 	%rd136, %rd136, %rd4;
	setp.lt.u64 	%p76, %rd136, %rd9;
	@%p76 bra 	$L__BB5_32;
$L__BB5_70:
	bar.sync 	0;
	@%p1 bra 	$L__BB5_152;
	setp.lt.u32 	%p77, %r1, 7;
	mov.b32 	%r512, 0;
	@%p77 bra 	$L__BB5_90;
	mov.b32 	%r510, 0;
$L__BB5_73:
	.pragma "nounroll";
	shl.b32 	%r371, %r510, 10;
	add.s32 	%r124, %r6, %r371;
	ld.shared.u32 	%r125, [%r124];
	setp.eq.s32 	%p78, %r125, 0;
	@%p78 bra 	$L__BB5_75;
	cvt.u32.u64 	%r372, %rd5;
	shl.b32 	%r373, %r510, 8;
	add.s32 	%r374, %r373, %r372;
	mul.wide.u32 	%rd30, %r374, 8;
	add.s64 	%rd31, %rd2, %rd30;
	cvt.u64.u32 	%rd32, %r125;
	atom.global.add.u64 	%rd33, [%rd31], %rd32;
$L__BB5_75:
	ld.shared.u32 	%r126, [%r124+1024];
	setp.eq.s32 	%p79, %r126, 0;
	@%p79 bra 	$L__BB5_77;
	cvt.u32.u64 	%r375, %rd5;
	shl.b32 	%r376, %r510, 8;
	add.s32 	%r377, %r376, %r375;
	add.s32 	%r378, %r377, 256;
	mul.wide.u32 	%rd34, %r378, 8;
	add.s64 	%rd35, %rd2, %rd34;
	cvt.u64.u32 	%rd36, %r126;
	atom.global.add.u64 	%rd37, [%rd35], %rd36;
$L__BB5_77:
	ld.shared.u32 	%r127, [%r124+2048];
	setp.eq.s32 	%p80, %r127, 0;
	@%p80 bra 	$L__BB5_79;
	cvt.u32.u64 	%r379, %rd5;
	shl.b32 	%r380, %r510, 8;
	add.s32 	%r381, %r380, %r379;
	add.s32 	%r382, %r381, 512;
	mul.wide.u32 	%rd38, %r382, 8;
	add.s64 	%rd39, %rd2, %rd38;
	cvt.u64.u32 	%rd40, %r127;
	atom.global.add.u64 	%rd41, [%rd39], %rd40;
$L__BB5_79:
	ld.shared.u32 	%r128, [%r124+3072];
	setp.eq.s32 	%p81, %r128, 0;
	@%p81 bra 	$L__BB5_81;
	cvt.u32.u64 	%r383, %rd5;
	shl.b32 	%r384, %r510, 8;
	add.s32 	%r385, %r384, %r383;
	add.s32 	%r386, %r385, 768;
	mul.wide.u32 	%rd42, %r386, 8;
	add.s64 	%rd43, %rd2, %rd42;
	cvt.u64.u32 	%rd44, %r128;
	atom.global.add.u64 	%rd45, [%rd43], %rd44;
$L__BB5_81:
	ld.shared.u32 	%r129, [%r124+4096];
	setp.eq.s32 	%p82, %r129, 0;
	@%p82 bra 	$L__BB5_83;
	cvt.u32.u64 	%r387, %rd5;
	shl.b32 	%r388, %r510, 8;
	add.s32 	%r389, %r388, %r387;
	add.s32 	%r390, %r389, 1024;
	mul.wide.u32 	%rd46, %r390, 8;
	add.s64 	%rd47, %rd2, %rd46;
	cvt.u64.u32 	%rd48, %r129;
	atom.global.add.u64 	%rd49, [%rd47], %rd48;
$L__BB5_83:
	ld.shared.u32 	%r130, [%r124+5120];
	setp.eq.s32 	%p83, %r130, 0;
	@%p83 bra 	$L__BB5_85;
	cvt.u32.u64 	%r391, %rd5;
	shl.b32 	%r392, %r510, 8;
	add.s32 	%r393, %r392, %r391;
	add.s32 	%r394, %r393, 1280;
	mul.wide.u32 	%rd50, %r394, 8;
	add.s64 	%rd51, %rd2, %rd50;
	cvt.u64.u32 	%rd52, %r130;
	atom.global.add.u64 	%rd53, [%rd51], %rd52;
$L__BB5_85:
	ld.shared.u32 	%r131, [%r124+6144];
	setp.eq.s32 	%p84, %r131, 0;
	@%p84 bra 	$L__BB5_87;
	cvt.u32.u64 	%r395, %rd5;
	shl.b32 	%r396, %r510, 8;
	add.s32 	%r397, %r396, %r395;
	add.s32 	%r398, %r397, 1536;
	mul.wide.u32 	%rd54, %r398, 8;
	add.s64 	%rd55, %rd2, %rd54;
	cvt.u64.u32 	%rd56, %r131;
	atom.global.add.u64 	%rd57, [%rd55], %rd56;
$L__BB5_87:
	ld.shared.u32 	%r132, [%r124+7168];
	setp.eq.s32 	%p85, %r132, 0;
	@%p85 bra 	$L__BB5_89;
	cvt.u32.u64 	%r399, %rd5;
	shl.b32 	%r400, %r510, 8;
	add.s32 	%r401, %r400, %r399;
	add.s32 	%r402, %r401, 1792;
	mul.wide.u32 	%rd58, %r402, 8;
	add.s64 	%rd59, %rd2, %rd58;
	cvt.u64.u32 	%rd60, %r132;
	atom.global.add.u64 	%rd61, [%rd59], %rd60;
$L__BB5_89:
	add.s32 	%r510, %r510, 8;
	setp.ne.s32 	%p86, %r510, %r16;
	mov.u32 	%r512, %r16;
	@%p86 bra 	$L__BB5_73;
$L__BB5_90:
	add.s32 	%r135, %r5, -1;
	setp.eq.s32 	%p87, %r3, 0;
	@%p87 bra 	$L__BB5_111;
	setp.lt.u32 	%p88, %r4, 3;
	@%p88 bra 	$L__BB5_101;
	shl.b32 	%r403, %r512, 10;
	add.s32 	%r136, %r6, %r403;
	ld.shared.u32 	%r137, [%r136];
	setp.eq.s32 	%p89, %r137, 0;
	@%p89 bra 	$L__BB5_94;
	cvt.u32.u64 	%r404, %rd5;
	shl.b32 	%r405, %r512, 8;
	add.s32 	%r406, %r405, %r404;
	mul.wide.u32 	%rd62, %r406, 8;
	add.s64 	%rd63, %rd2, %rd62;
	cvt.u64.u32 	%rd64, %r137;
	atom.global.add.u64 	%rd65, [%rd63], %rd64;
$L__BB5_94:
	ld.shared.u32 	%r138, [%r136+1024];
	setp.eq.s32 	%p90, %r138, 0;
	@%p90 bra 	$L__BB5_96;
	cvt.u32.u64 	%r407, %rd5;
	shl.b32 	%r408, %r512, 8;
	add.s32 	%r409, %r408, %r407;
	add.s32 	%r410, %r409, 256;
	mul.wide.u32 	%rd66, %r410, 8;
	add.s64 	%rd67, %rd2, %rd66;
	cvt.u64.u32 	%rd68, %r138;
	atom.global.add.u64 	%rd69, [%rd67], %rd68;
$L__BB5_96:
	ld.shared.u32 	%r139, [%r136+2048];
	setp.eq.s32 	%p91, %r139, 0;
	@%p91 bra 	$L__BB5_98;
	cvt.u32.u64 	%r411, %rd5;
	shl.b32 	%r412, %r512, 8;
	add.s32 	%r413, %r412, %r411;
	add.s32 	%r414, %r413, 512;
	mul.wide.u32 	%rd70, %r414, 8;
	add.s64 	%rd71, %rd2, %rd70;
	cvt.u64.u32 	%rd72, %r139;
	atom.global.add.u64 	%rd73, [%rd71], %rd72;
$L__BB5_98:
	ld.shared.u32 	%r140, [%r136+3072];
	setp.eq.s32 	%p92, %r140, 0;
	@%p92 bra 	$L__BB5_100;
	cvt.u32.u64 	%r415, %rd5;
	shl.b32 	%r416, %r512, 8;
	add.s32 	%r417, %r416, %r415;
	add.s32 	%r418, %r417, 768;
	mul.wide.u32 	%rd74, %r418, 8;
	add.s64 	%rd75, %rd2, %rd74;
	cvt.u64.u32 	%rd76, %r140;
	atom.global.add.u64 	%rd77, [%rd75], %rd76;
$L__BB5_100:
	add.s32 	%r512, %r512, 4;
$L__BB5_101:
	setp.eq.s32 	%p93, %r5, 0;
	@%p93 bra 	$L__BB5_111;
	setp.eq.s32 	%p94, %r135, 0;
	@%p94 bra 	$L__BB5_108;
	shl.b32 	%r419, %r512, 10;
	add.s32 	%r143, %r6, %r419;
	ld.shared.u32 	%r144, [%r143];
	setp.eq.s32 	%p95, %r144, 0;
	@%p95 bra 	$L__BB5_105;
	cvt.u32.u64 	%r420, %rd5;
	shl.b32 	%r421, %r512, 8;
	add.s32 	%r422, %r421, %r420;
	mul.wide.u32 	%rd78, %r422, 8;
	add.s64 	%rd79, %rd2, %rd78;
	cvt.u64.u32 	%rd80, %r144;
	atom.global.add.u64 	%rd81, [%rd79], %rd80;
$L__BB5_105:
	ld.shared.u32 	%r145, [%r143+1024];
	setp.eq.s32 	%p96, %r145, 0;
	@%p96 bra 	$L__BB5_107;
	cvt.u32.u64 	%r423, %rd5;
	shl.b32 	%r424, %r512, 8;
	add.s32 	%r425, %r424, %r423;
	add.s32 	%r426, %r425, 256;
	mul.wide.u32 	%rd82, %r426, 8;
	add.s64 	%rd83, %rd2, %rd82;
	cvt.u64.u32 	%rd84, %r145;
	atom.global.add.u64 	%rd85, [%rd83], %rd84;
$L__BB5_107:
	add.s32 	%r512, %r512, 2;
$L__BB5_108:
	setp.eq.s32 	%p97, %r17, 0;
	@%p97 bra 	$L__BB5_111;
	shl.b32 	%r427, %r512, 10;
	add.s32 	%r428, %r6, %r427;
	ld.shared.u32 	%r148, [%r428];
	setp.eq.s32 	%p98, %r148, 0;
	@%p98 bra 	$L__BB5_111;
	cvt.u32.u64 	%r429, %rd5;
	shl.b32 	%r430, %r512, 8;
	add.s32 	%r431, %r430, %r429;
	mul.wide.u32 	%rd86, %r431, 8;
	add.s64 	%rd87, %rd2, %rd86;
	cvt.u64.u32 	%rd88, %r148;
	atom.global.add.u64 	%rd89, [%rd87], %rd88;
$L__BB5_111:
	cvt.u32.u64 	%r432, %rd5;
	setp.gt.u32 	%p99, %r432, 127;
	@%p99 bra 	$L__BB5_152;
	setp.lt.u32 	%p100, %r1, 7;
	mov.b32 	%r516, 0;
	@%p100 bra 	$L__BB5_131;
	mov.b32 	%r514, 0;
$L__BB5_114:
	.pragma "nounroll";
	shl.b32 	%r436, %r514, 10;
	add.s32 	%r150, %r6, %r436;
	ld.shared.u32 	%r151, [%r150+512];
	setp.eq.s32 	%p101, %r151, 0;
	shl.b32 	%r437, %r514, 8;
	add.s32 	%r438, %r437, %r432;
	mul.wide.u32 	%rd90, %r438, 8;
	add.s64 	%rd15, %rd2, %rd90;
	@%p101 bra 	$L__BB5_116;
	cvt.u64.u32 	%rd91, %r151;
	atom.global.add.u64 	%rd92, [%rd15+1024], %rd91;
$L__BB5_116:
	ld.shared.u32 	%r152, [%r150+1536];
	setp.eq.s32 	%p102, %r152, 0;
	@%p102 bra 	$L__BB5_118;
	cvt.u64.u32 	%rd93, %r152;
	atom.global.add.u64 	%rd94, [%rd15+3072], %rd93;
$L__BB5_118:
	ld.shared.u32 	%r153, [%r150+2560];
	setp.eq.s32 	%p103, %r153, 0;
	@%p103 bra 	$L__BB5_120;
	cvt.u64.u32 	%rd95, %r153;
	atom.global.add.u64 	%rd96, [%rd15+5120], %rd95;
$L__BB5_120:
	ld.shared.u32 	%r154, [%r150+3584];
	setp.eq.s32 	%p104, %r154, 0;
	@%p104 bra 	$L__BB5_122;
	cvt.u64.u32 	%rd97, %r154;
	atom.global.add.u64 	%rd98, [%rd15+7168], %rd97;
$L__BB5_122:
	ld.shared.u32 	%r155, [%r150+4608];
	setp.eq.s32 	%p105, %r155, 0;
	@%p105 bra 	$L__BB5_124;
	cvt.u64.u32 	%rd99, %r155;
	atom.global.add.u64 	%rd100, [%rd15+9216], %rd99;
$L__BB5_124:
	ld.shared.u32 	%r156, [%r150+5632];
	setp.eq.s32 	%p106, %r156, 0;
	@%p106 bra 	$L__BB5_126;
	cvt.u64.u32 	%rd101, %r156;
	atom.global.add.u64 	%rd102, [%rd15+11264], %rd101;
$L__BB5_126:
	ld.shared.u32 	%r157, [%r150+6656];
	setp.eq.s32 	%p107, %r157, 0;
	@%p107 bra 	$L__BB5_128;
	cvt.u64.u32 	%rd103, %r157;
	atom.global.add.u64 	%rd104, [%rd15+13312], %rd103;
$L__BB5_128:
	ld.shared.u32 	%r158, [%r150+7680];
	setp.eq.s32 	%p108, %r158, 0;
	@%p108 bra 	$L__BB5_130;
	cvt.u64.u32 	%rd105, %r158;
	atom.global.add.u64 	%rd106, [%rd15+15360], %rd105;
$L__BB5_130:
	add.s32 	%r514, %r514, 8;
	setp.ne.s32 	%p109, %r514, %r16;
	mov.u32 	%r516, %r16;
	@%p109 bra 	$L__BB5_114;
$L__BB5_131:
	setp.eq.s32 	%p110, %r3, 0;
	@%p110 bra 	$L__BB5_152;
	setp.lt.u32 	%p111, %r4, 3;
	@%p111 bra 	$L__BB5_142;
	shl.b32 	%r439, %r516, 10;
	add.s32 	%r161, %r6, %r439;
	ld.shared.u32 	%r162, [%r161+512];
	setp.eq.s32 	%p112, %r162, 0;
	@%p112 bra 	$L__BB5_135;
	shl.b32 	%r441, %r516, 8;
	add.s32 	%r442, %r441, %r432;
	mul.wide.u32 	%rd107, %r442, 8;
	add.s64 	%rd108, %rd2, %rd107;
	cvt.u64.u32 	%rd109, %r162;
	atom.global.add.u64 	%rd110, [%rd108+1024], %rd109;
$L__BB5_135:
	ld.shared.u32 	%r163, [%r161+1536];
	setp.eq.s32 	%p113, %r163, 0;
	@%p113 bra 	$L__BB5_137;
	shl.b32 	%r444, %r516, 8;
	add.s32 	%r445, %r444, %r432;
	add.s32 	%r446, %r445, 256;
	mul.wide.u32 	%rd111, %r446, 8;
	add.s64 	%rd112, %rd2, %rd111;
	cvt.u64.u32 	%rd113, %r163;
	atom.global.add.u64 	%rd114, [%rd112+1024], %rd113;
$L__BB5_137:
	ld.shared.u32 	%r164, [%r161+2560];
	setp.eq.s32 	%p114, %r164, 0;
	@%p114 bra 	$L__BB5_139;
	shl.b32 	%r448, %r516, 8;
	add.s32 	%r449, %r448, %r432;
	add.s32 	%r450, %r449, 512;
	mul.wide.u32 	%rd115, %r450, 8;
	add.s64 	%rd116, %rd2, %rd115;
	cvt.u64.u32 	%rd117, %r164;
	atom.global.add.u64 	%rd118, [%rd116+1024], %rd117;
$L__BB5_139:
	ld.shared.u32 	%r165, [%r161+3584];
	setp.eq.s32 	%p115, %r165, 0;
	@%p115 bra 	$L__BB5_141;
	shl.b32 	%r452, %r516, 8;
	add.s32 	%r453, %r452, %r432;
	add.s32 	%r454, %r453, 768;
	mul.wide.u32 	%rd119, %r454, 8;
	add.s64 	%rd120, %rd2, %rd119;
	cvt.u64.u32 	%rd121, %r165;
	atom.global.add.u64 	%rd122, [%rd120+1024], %rd121;
$L__BB5_141:
	add.s32 	%r516, %r516, 4;
$L__BB5_142:
	setp.eq.s32 	%p116, %r5, 0;
	@%p116 bra 	$L__BB5_152;
	setp.eq.s32 	%p117, %r135, 0;
	@%p117 bra 	$L__BB5_149;
	shl.b32 	%r455, %r516, 10;
	add.s32 	%r168, %r6, %r455;
	ld.shared.u32 	%r169, [%r168+512];
	setp.eq.s32 	%p118, %r169, 0;
	@%p118 bra 	$L__BB5_146;
	shl.b32 	%r457, %r516, 8;
	add.s32 	%r458, %r457, %r432;
	mul.wide.u32 	%rd123, %r458, 8;
	add.s64 	%rd124, %rd2, %rd123;
	cvt.u64.u32 	%rd125, %r169;
	atom.global.add.u64 	%rd126, [%rd124+1024], %rd125;
$L__BB5_146:
	ld.shared.u32 	%r170, [%r168+1536];
	setp.eq.s32 	%p119, %r170, 0;
	@%p119 bra 	$L__BB5_148;
	shl.b32 	%r460, %r516, 8;
	add.s32 	%r461, %r460, %r432;
	add.s32 	%r462, %r461, 256;
	mul.wide.u32 	%rd127, %r462, 8;
	add.s64 	%rd128, %rd2, %rd127;
	cvt.u64.u32 	%rd129, %r170;
	atom.global.add.u64 	%rd130, [%rd128+1024], %rd129;
$L__BB5_148:
	add.s32 	%r516, %r516, 2;
$L__BB5_149:
	setp.eq.s32 	%p120, %r17, 0;
	@%p120 bra 	$L__BB5_152;
	shl.b32 	%r463, %r516, 10;
	add.s32 	%r464, %r6, %r463;
	ld.shared.u32 	%r173, [%r464+512];
	setp.eq.s32 	%p121, %r173, 0;
	@%p121 bra 	$L__BB5_152;
	shl.b32 	%r466, %r516, 8;
	add.s32 	%r467, %r466, %r432;
	mul.wide.u32 	%rd131, %r467, 8;
	add.s64 	%rd132, %rd2, %rd131;
	cvt.u64.u32 	%rd133, %r173;
	atom.global.add.u64 	%rd134, [%rd132+1024], %rd133;
$L__BB5_152:
	bar.sync 	0;
	add.s64 	%rd135, %rd135, 1;
	setp.ne.s64 	%p122, %rd135, %rd6;
	@%p122 bra 	$L__BB5_2;
$L__BB5_153:
	ret;

}
	// .globl	_ZN3cub18CUB_300001_SM_10006detail10radix_sort33DeviceRadixSortExclusiveSumKernelINS1_5radix10policy_hubIfiyE10Policy1000EyEEvPT0_
.visible .entry _ZN3cub18CUB_300001_SM_10006detail10radix_sort33DeviceRadixSortExclusiveSumKernelINS1_5radix10policy_hubIfiyE10Policy1000EyEEvPT0_(
	.param .u64 .ptr .align 1 _ZN3cub18CUB_300001_SM_10006detail10radix_sort33DeviceRadixSortExclusiveSumKernelINS1_5radix10policy_hubIfiyE10Policy1000EyEEvPT0__param_0
)
{
	.reg .pred 	%p<4>;
	.reg .b32 	%r<28>;
	.reg .b64 	%rd<54>;
	// demoted variable
	.shared .align 16 .b8 _ZZN3cub18CUB_300001_SM_10006detail10radix_sort33DeviceRadixSortExclusiveSumKernelINS1_5radix10policy_hubIfiyE10Policy1000EyEEvPT0_E12temp_storage[2336];
	ld.param.u64 	%rd5, [_ZN3cub18CUB_300001_SM_10006detail10radix_sort33DeviceRadixSortExclusiveSumKernelINS1_5radix10policy_hubIfiyE10Policy1000EyEEvPT0__param_0];
	cvta.to.global.u64 	%rd6, %rd5;
	mov.u32 	%r3, %ctaid.x;
	shl.b32 	%r4, %r3, 8;
	mov.u32 	%r1, %tid.x;
	setp.gt.u32 	%p1, %r1, 255;
	add.s32 	%r5, %r4, %r1;
	mul.wide.s32 	%rd7, %r5, 8;
	add.s64 	%rd1, %rd6, %rd7;
	@%p1 bra 	$L__BB6_2;
	ld.global.u64 	%rd53, [%rd1];
$L__BB6_2:
	shr.u32 	%r6, %r1, 3;
	add.s32 	%r7, %r6, %r1;
	shl.b32 	%r8, %r7, 3;
	mov.u32 	%r9, _ZZN3cub18CUB_300001_SM_10006detail10radix_sort33DeviceRadixSortExclusiveSumKernelINS1_5radix10policy_hubIfiyE10Policy1000EyEEvPT0_E12temp_storage;
	add.s32 	%r10, %r9, %r8;
	add.s32 	%r2, %r10, 16;
	st.shared.u64 	[%r10+16], %rd53;
	bar.sync 	0;
	setp.gt.u32 	%p2, %r1, 31;
	@%p2 bra 	$L__BB6_4;
	mad.lo.s32 	%r27, %r1, 72, %r9;
	ld.shared.u64 	%rd23, [%r27+16];
	ld.shared.u64 	%rd24, [%r27+24];
	ld.shared.u64 	%rd25, [%r27+32];
	ld.shared.u64 	%rd26, [%r27+40];
	ld.shared.u64 	%rd27, [%r27+48];
	ld.shared.u64 	%rd28, [%r27+56];
	ld.shared.u64 	%rd29, [%r27+64];
	ld.shared.u64 	%rd30, [%r27+72];
	add.s64 	%rd31, %rd24, %rd23;
	add.s64 	%rd32, %rd31, %rd25;
	add.s64 	%rd33, %rd32, %rd26;
	add.s64 	%rd34, %rd33, %rd27;
	add.s64 	%rd35, %rd34, %rd28;
	add.s64 	%rd36, %rd35, %rd29;
	add.s64 	%rd10, %rd36, %rd30;
	mov.b32 	%r11, 1;
	mov.b32 	%r24, 0;
	mov.b32 	%r25, -1;
	// begin inline asm
	{  .reg .u64 r0;  .reg .u32 lo;  .reg .u32 hi;  .reg .pred p;  mov.b64 {lo, hi}, %rd10;  shfl.sync.up.b32 lo|p, lo, %r11, %r24, %r25;  shfl.sync.up.b32 hi|p, hi, %r11, %r24, %r25;  mov.b64 r0, {lo, hi};  @p add.u64 r0, r0, %rd10;  mov.u64 %rd8, r0;}
	// end inline asm
	mov.b32 	%r14, 2;
	// begin inline asm
	{  .reg .u64 r0;  .reg .u32 lo;  .reg .u32 hi;  .reg .pred p;  mov.b64 {lo, hi}, %rd8;  shfl.sync.up.b32 lo|p, lo, %r14, %r24, %r25;  shfl.sync.up.b32 hi|p, hi, %r14, %r24, %r25;  mov.b64 r0, {lo, hi};  @p add.u64 r0, r0, %rd8;  mov.u64 %rd11, r0;}
	// end inline asm
	mov.b32 	%r17, 4;
	// begin inline asm
	{  .reg .u64 r0;  .reg .u32 lo;  .reg .u32 hi;  .reg .pred p;  mov.b64 {lo, hi}, %rd11;  shfl.sync.up.b32 lo|p, lo, %r17, %r24, %r25;  shfl.sync.up.b32 hi|p, hi, %r17, %r24, %r25;  mov.b64 r0, {lo, hi};  @p add.u64 r0, r0, %rd11;  mov.u64 %rd14, r0;}
	// end inline asm
	mov.b32 	%r20, 8;
	// begin inline asm
	{  .reg .u64 r0;  .reg .u32 lo;  .reg .u32 hi;  .reg .pred p;  mov.b64 {lo, hi}, %rd14;  shfl.sync.up.b32 lo|p, lo, %r20, %r24, %r25;  shfl.sync.up.b32 hi|p, hi, %r20, %r24, %r25;  mov.b64 r0, {lo, hi};  @p add.u64 r0, r0, %rd14;  mov.u64 %rd17, r0;}
	// end inline asm
	mov.b32 	%r23, 16;
	// begin inline asm
	{  .reg .u64 r0;  .reg .u32 lo;  .reg .u32 hi;  .reg .pred p;  mov.b64 {lo, hi}, %rd17;  shfl.sync.up.b32 lo|p, lo, %r23, %r24, %r25;  shfl.sync.up.b32 hi|p, hi, %r23, %r24, %r25;  mov.b64 r0, {lo, hi};  @p add.u64 r0, r0, %rd17;  mov.u64 %rd20, r0;}
	// end inline asm
	sub.s64 	%rd37, %rd20, %rd10;
	ld.shared.u64 	%rd38, [%r27+16];
	ld.shared.u64 	%rd39, [%r27+24];
	ld.shared.u64 	%rd40, [%r27+32];
	ld.shared.u64 	%rd41, [%r27+40];
	ld.shared.u64 	%rd42, [%r27+48];
	ld.shared.u64 	%rd43, [%r27+56];
	ld.shared.u64 	%rd44, [%r27+64];
	add.s64 	%rd45, %rd38, %rd37;
	add.s64 	%rd46, %rd39, %rd45;
	add.s64 	%rd47, %rd40, %rd46;
	add.s64 	%rd48, %rd41, %rd47;
	add.s64 	%rd49, %rd42, %rd48;
	add.s64 	%rd50, %rd43, %rd49;
	add.s64 	%rd51, %rd44, %rd50;
	st.shared.u64 	[%r27+16], %rd37;
	st.shared.u64 	[%r27+24], %rd45;
	st.shared.u64 	[%r27+32], %rd46;
	st.shared.u64 	[%r27+40], %rd47;
	st.shared.u64 	[%r27+48], %rd48;
	st.shared.u64 	[%r27+56], %rd49;
	st.shared.u64 	[%r27+64], %rd50;
	st.shared.u64 	[%r27+72], %rd51;
$L__BB6_4:
	setp.gt.u32 	%p3, %r1, 255;
	bar.sync 	0;
	@%p3 bra 	$L__BB6_6;
	ld.shared.u64 	%rd52, [%r2];
	st.global.u64 	[%rd1], %rd52;
$L__BB6_6:
	ret;

}
	// .globl	_ZN3cub18CUB_300001_SM_10006detail10radix_sort29DeviceRadixSortOnesweepKernelINS1_5radix10policy_hubIfiyE10Policy1000ELNS0_9SortOrderE0EfiyiiNS1_21identity_decomposer_tEEEvPT5_SB_PT3_PKSC_PT1_PKSG_PT2_PKSK_T4_iiT6_
.visible .entry _ZN3cub18CUB_300001_SM_10006detail10radix_sort29DeviceRadixSortOnesweepKernelINS1_5radix10policy_hubIfiyE10Policy1000ELNS0_9SortOrderE0EfiyiiNS1_21identity_decomposer_tEEEvPT5_SB_PT3_PKSC_PT1_PKSG_PT2_PKSK_T4_iiT6_(
	.param .u64 .ptr .align 1 _ZN3cub18CUB_300001_SM_10006detail10radix_sort29DeviceRadixSortOnesweepKernelINS1_5radix10policy_hubIfiyE10Policy1000ELNS0_9SortOrderE0EfiyiiNS1_21identity_decomposer_tEEEvPT5_SB_PT3_PKSC_PT1_PKSG_PT2_PKSK_T4_iiT6__param_0,
	.param .u64 .ptr .align 1 _ZN3cub18CUB_300001_SM_10006detail10radix_sort29DeviceRadixSortOnesweepKernelINS1_5radix10policy_hubIfiyE10Policy1000ELNS0_9SortOrderE0EfiyiiNS1_21identity_decomposer_tEEEvPT5_SB_PT3_PKSC_PT1_PKSG_PT2_PKSK_T4_iiT6__param_1,
	.param .u64 .ptr .align 1 _ZN3cub18CUB_300001_SM_10006detail10radix_sort29DeviceRadixSortOnesweepKernelINS1_5radix10policy_hubIfiyE10Policy1000ELNS0_9SortOrderE0EfiyiiNS1_21identity_decomposer_tEEEvPT5_SB_PT3_PKSC_PT1_PKSG_PT2_PKSK_T4_iiT6__param_2,
	.param .u64 .ptr .align 1 _ZN3cub18CUB_300001_SM_10006detail10radix_sort29DeviceRadixSortOnesweepKernelINS1_5radix10policy_hubIfiyE10Policy1000ELNS0_9SortOrderE0EfiyiiNS1_21identity_decomposer_tEEEvPT5_SB_PT3_PKSC_PT1_PKSG_PT2_PKSK_T4_iiT6__param_3,
	.param .u64 .ptr .align 1 _ZN3cub18CUB_300001_SM_10006detail10radix_sort29DeviceRadixSortOnesweepKernelINS1_5radix10policy_hubIfiyE10Policy1000ELNS0_9SortOrderE0EfiyiiNS1_21identity_decomposer_tEEEvPT5_SB_PT3_PKSC_PT1_PKSG_PT2_PKSK_T4_iiT6__param_4,
	.param .u64 .ptr .align 1 _ZN3cub18CUB_300001_SM_10006detail10radix_sort29DeviceRadixSortOnesweepKernelINS1_5radix10policy_hubIfiyE10Policy1000ELNS0_9SortOrderE0EfiyiiNS1_21identity_decomposer_tEEEvPT5_SB_PT3_PKSC_PT1_PKSG_PT2_PKSK_T4_iiT6__param_5,
	.param .u64 .ptr .align 1 _ZN3cub18CUB_300001_SM_10006detail10radix_sort29DeviceRadixSortOnesweepKernelINS1_5radix10policy_hubIfiyE10Policy1000ELNS0_9SortOrderE0EfiyiiNS1_21identity_decomposer_tEEEvPT5_SB_PT3_PKSC_PT1_PKSG_PT2_PKSK_T4_iiT6__param_6,
	.param .u64 .ptr .align 1 _ZN3cub18CUB_300001_SM_10006detail10radix_sort29DeviceRadixSortOnesweepKernelINS1_5radix10policy_hubIfiyE10Policy1000ELNS0_9SortOrderE0EfiyiiNS1_21identity_decomposer_tEEEvPT5_SB_PT3_PKSC_PT1_PKSG_PT2_PKSK_T4_iiT6__param_7,
	.param .u32 _ZN3cub18CUB_300001_SM_10006detail10radix_sort29DeviceRadixSortOnesweepKernelINS1_5radix10policy_hubIfiyE10Policy1000ELNS0_9SortOrderE0EfiyiiNS1_21identity_decomposer_tEEEvPT5_SB_PT3_PKSC_PT1_PKSG_PT2_PKSK_T4_iiT6__param_8,
	.param .u32 _ZN3cub18CUB_300001_SM_10006detail10radix_sort29DeviceRadixSortOnesweepKernelINS1_5radix10policy_hubIfiyE10Policy1000ELNS0_9SortOrderE0EfiyiiNS1_21identity_decomposer_tEEEvPT5_SB_PT3_PKSC_PT1_PKSG_PT2_PKSK_T4_iiT6__param_9,
	.param .u32 _ZN3cub18CUB_300001_SM_10006detail10radix_sort29DeviceRadixSortOnesweepKernelINS1_5radix10policy_hubIfiyE10Policy1000ELNS0_9SortOrderE0EfiyiiNS1_21identity_decomposer_tEEEvPT5_SB_PT3_PKSC_PT1_PKSG_PT2_PKSK_T4_iiT6__param_10,
	.param .align 1 .b8 _ZN3cub18CUB_300001_SM_10006detail10radix_sort29DeviceRadixSortOnesweepKernelINS1_5radix10policy_hubIfiyE10Policy1000ELNS0_9SortOrderE0EfiyiiNS1_21identity_decomposer_tEEEvPT5_SB_PT3_PKSC_PT1_PKSG_PT2_PKSK_T4_iiT6__param_11[1]
)
.maxntid 384
{
	.reg .pred 	%p<358>;
	.reg .b32 	%r<2438>;
	.reg .b64 	%rd<457>;
	// demoted variable
	.shared .align 16 .b8 _ZZN3cub18CUB_300001_SM_10006detail10radix_sort29DeviceRadixSortOnesweepKernelINS1_5radix10policy_hubIfiyE10Policy1000ELNS0_9SortOrderE0EfiyiiNS1_21identity_decomposer_tEEEvPT5_SB_PT3_PKSC_PT1_PKSG_PT2_PKSK_T4_iiT6_E1s[28160];
	ld.param.u64 	%rd43, [_ZN3cub18CUB_300001_SM_10006detail10radix_sort29DeviceRadixSortOnesweepKernelINS1_5radix10policy_hubIfiyE10Policy1000ELNS0_9SortOrderE0EfiyiiNS1_21identity_decomposer_tEEEvPT5_SB_PT3_PKSC_PT1_PKSG_PT2_PKSK_T4_iiT6__param_0];
	ld.param.u64 	%rd44, [_ZN3cub18CUB_300001_SM_10006detail10radix_sort29DeviceRadixSortOnesweepKernelINS1_5radix10policy_hubIfiyE10Policy1000ELNS0_9SortOrderE0EfiyiiNS1_21identity_decomposer_tEEEvPT5_SB_PT3_PKSC_PT1_PKSG_PT2_PKSK_T4_iiT6__param_1];
	ld.param.u64 	%rd47, [_ZN3cub18CUB_300001_SM_10006detail10radix_sort29DeviceRadixSortOnesweepKernelINS1_5radix10policy_hubIfiyE10Policy1000ELNS0_9SortOrderE0EfiyiiNS1_21identity_decomposer_tEEEvPT5_SB_PT3_PKSC_PT1_PKSG_PT2_PKSK_T4_iiT6__param_4];
	ld.param.u64 	%rd50, [_ZN3cub18CUB_300001_SM_10006detail10radix_sort29DeviceRadixSortOnesweepKernelINS1_5radix10policy_hubIfiyE10Policy1000ELNS0_9SortOrderE0EfiyiiNS1_21identity_decomposer_tEEEvPT5_SB_PT3_PKSC_PT1_PKSG_PT2_PKSK_T4_iiT6__param_5];
	cvta.to.global.u64 	%rd1, %rd47;
	cvta.to.global.u64 	%rd2, %rd43;
	cvta.to.global.u64 	%rd3, %rd50;
	mov.u32 	%r1, %tid.x;
	shr.u32 	%r2, %r1, 5;
	// begin inline asm
	mov.u32 %r460, %laneid;
	// end inline asm
	setp.ne.s32 	%p1, %r1, 0;
	@%p1 bra 	$L__BB7_2;
	cvta.to.global.u64 	%rd51, %rd44;
	atom.global.add.u32 	%r461, [%rd51], 1;
	st.shared.u32 	[_ZZN3cub18CUB_300001_SM_10006detail10radix_sort29DeviceRadixSortOnesweepKernelINS1_5radix10policy_hubIfiyE10Policy1000ELNS0_9SortOrderE0EfiyiiNS1_21identity_decomposer_tEEEvPT5_SB_PT3_PKSC_PT1_PKSG_PT2_PKSK_T4_iiT6_E1s+26112], %r461;
$L__BB7_2:
	ld.param.u32 	%r2233, [_ZN3cub18CUB_300001_SM_10006detail10radix_sort29DeviceRadixSortOnesweepKernelINS1_5radix10policy_hubIfiyE10Policy1000ELNS0_9SortOrderE0EfiyiiNS1_21identity_decomposer_tEEEvPT5_SB_PT3_PKSC_PT1_PKSG_PT2_PKSK_T4_iiT6__param_8];
	bar.sync 	0;
	ld.shared.u32 	%r4, [_ZZN3cub18CUB_300001_SM_10006detail10radix_sort29DeviceRadixSortOnesweepKernelINS1_5radix10policy_hubIfiyE10Policy1000ELNS0_9SortOrderE0EfiyiiNS1_21identity_decomposer_tEEEvPT5_SB_PT3_PKSC_PT1_PKSG_PT2_PKSK_T4_iiT6_E1s+26112];
	mul.lo.s32 	%r462, %r4, 6528;
	add.s32 	%r5, %r462, 6528;
	setp.gt.s32 	%p2, %r5, %r2233;
	cvt.s64.s32 	%rd4, %r462;
	@%p2 bra 	$L__BB7_4;
	and.b32  	%r463, %r1, 31;
	and.b32  	%r464, %r1, 992;
	mul.lo.s32 	%r465, %r464, 17;
	or.b32  	%r466, %r465, %r463;
	cvt.u64.u32 	%rd52, %r466;
	add.s64 	%rd53, %rd52, %rd4;
	shl.b64 	%rd54, %rd53, 2;
	add.s64 	%rd55, %rd3, %rd54;
	ld.global.u32 	%r2320, [%rd55];
	ld.global.u32 	%r2319, [%rd55+128];
	ld.global.u32 	%r2318, [%rd55+256];
	ld.global.u32 	%r2317, [%rd55+384];
	ld.global.u32 	%r2316, [%rd55+512];
	ld.global.u32 	%r2315, [%rd55+640];
	ld.global.u32 	%r2314, [%rd55+768];
	ld.global.u32 	%r2313, [%rd55+896];
	ld.global.u32 	%r2312, [%rd55+1024];
	ld.global.u32 	%r2311, [%rd55+1152];
	ld.global.u32 	%r2310, [%rd55+1280];
	ld.global.u32 	%r2309, [%rd55+1408];
	ld.global.u32 	%r2308, [%rd55+1536];
	ld.global.u32 	%r2307, [%rd55+1664];
	ld.global.u32 	%r2306, [%rd55+1792];
	ld.global.u32 	%r2305, [%rd55+1920];
	ld.global.u32 	%r2304, [%rd55+2048];
	bra.uni 	$L__BB7_38;
$L__BB7_4:
	ld.param.u32 	%r2234, [_ZN3cub18CUB_300001_SM_10006detail10radix_sort29DeviceRadixSortOnesweepKernelINS1_5radix10policy_hubIfiyE10Policy1000ELNS0_9SortOrderE0EfiyiiNS1_21identity_decomposer_tEEEvPT5_SB_PT3_PKSC_PT1_PKSG_PT2_PKSK_T4_iiT6__param_8];
	cvt.u32.u64 	%r468, %rd4;
	sub.s32 	%r23, %r2234, %r468;
	and.b32  	%r469, %r1, 31;
	and.b32  	%r470, %r1, 992;
	mul.lo.s32 	%r471, %r470, 17;
	or.b32  	%r24, %r471, %r469;
	setp.ge.s32 	%p3, %r24, %r23;
	cvt.u64.u32 	%rd56, %r24;
	add.s64 	%rd57, %rd56, %rd4;
	shl.b64 	%rd58, %rd57, 2;
	add.s64 	%rd5, %rd3, %rd58;
	mov.b32 	%r2320, 2147483647;
	@%p3 bra 	$L__BB7_6;
	ld.global.u32 	%r2320, [%rd5];
$L__BB7_6:
	add.s32 	%r473, %r24, 32;
	setp.ge.s32 	%p4, %r473, %r23;
	mov.b32 	%r2319, 2147483647;
	@%p4 bra 	$L__BB7_8;
	ld.global.u32 	%r2319, [%rd5+128];
$L__BB7_8:
	add.s32 	%r475, %r24, 64;
	setp.ge.s32 	%p5, %r475, %r23;
	mov.b32 	%r2318, 2147483647;
	@%p5 bra 	$L__BB7_10;
	ld.global.u32 	%r2318, [%rd5+256];
$L__BB7_10:
	add.s32 	%r477, %r24, 96;
	setp.ge.s32 	%p6, %r477, %r23;
	mov.b32 	%r2317, 2147483647;
	@%p6 bra 	$L__BB7_12;
	ld.global.u32 	%r2317, [%rd5+384];
$L__BB7_12:
	add.s32 	%r479, %r24, 128;
	setp.ge.s32 	%p7, %r479, %r23;
	mov.b32 	%r2316, 2147483647;
	@%p7 bra 	$L__BB7_14;
	ld.global.u32 	%r2316, [%rd5+512];
$L__BB7_14:
	add.s32 	%r481, %r24, 160;
	setp.ge.s32 	%p8, %r481, %r23;
	mov.b32 	%r2315, 2147483647;
	@%p8 bra 	$L__BB7_16;
	ld.global.u32 	%r2315, [%rd5+640];
$L__BB7_16:
	add.s32 	%r483, %r24, 192;
	setp.ge.s32 	%p9, %r483, %r23;
	mov.b32 	%r2314, 2147483647;
	@%p9 bra 	$L__BB7_18;
	ld.global.u32 	%r2314, [%rd5+768];
$L__BB7_18:
	add.s32 	%r485, %r24, 224;
	setp.ge.s32 	%p10, %r485, %r23;
	mov.b32 	%r2313, 2147483647;
	@%p10 bra 	$L__BB7_20;
	ld.global.u32 	%r2313, [%rd5+896];
$L__BB7_20:
	add.s32 	%r487, %r24, 256;
	setp.ge.s32 	%p11, %r487, %r23;
	mov.b32 	%r2312, 2147483647;
	@%p11 bra 	$L__BB7_22;
	ld.global.u32 	%r2312, [%rd5+1024];
$L__BB7_22:
	add.s32 	%r489, %r24, 288;
	setp.ge.s32 	%p12, %r489, %r23;
	mov.b32 	%r2311, 2147483647;
	@%p12 bra 	$L__BB7_24;
	ld.global.u32 	%r2311, [%rd5+1152];
$L__BB7_24:
	add.s32 	%r491, %r24, 320;
	setp.ge.s32 	%p13, %r491, %r23;
	mov.b32 	%r2310, 2147483647;
	@%p13 bra 	$L__BB7_26;
	ld.global.u32 	%r2310, [%rd5+1280];
$L__BB7_26:
	add.s32 	%r493, %r24, 352;
	setp.ge.s32 	%p14, %r493, %r23;
	mov.b32 	%r2309, 2147483647;
	@%p14 bra 	$L__BB7_28;
	ld.global.u32 	%r2309, [%rd5+1408];
$L__BB7_28:
	add.s32 	%r495, %r24, 384;
	setp.ge.s32 	%p15, %r495, %r23;
	mov.b32 	%r2308, 2147483647;
	@%p15 bra 	$L__BB7_30;
	ld.global.u32 	%r2308, [%rd5+1536];
$L__BB7_30:
	add.s32 	%r497, %r24, 416;
	setp.ge.s32 	%p16, %r497, %r23;
	mov.b32 	%r2307, 2147483647;
	@%p16 bra 	$L__BB7_32;
	ld.global.u32 	%r2307, [%rd5+1664];
$L__BB7_32:
	add.s32 	%r499, %r24, 448;
	setp.ge.s32 	%p17, %r499, %r23;
	mov.b32 	%r2306, 2147483647;
	@%p17 bra 	$L__BB7_34;
	ld.global.u32 	%r2306, [%rd5+1792];
$L__BB7_34:
	add.s32 	%r501, %r24, 480;
	setp.ge.s32 	%p18, %r501, %r23;
	mov.b32 	%r2305, 2147483647;
	@%p18 bra 	$L__BB7_36;
	ld.global.u32 	%r2305, [%rd5+1920];
$L__BB7_36:
	add.s32 	%r503, %r24, 512;
	setp.ge.s32 	%p19, %r503, %r23;
	mov.b32 	%r2304, 2147483647;
	@%p19 bra 	$L__BB7_38;
	ld.global.u32 	%r2304, [%rd5+2048];
$L__BB7_38:
	ld.param.u32 	%r2286, [_ZN3cub18CUB_300001_SM_10006detail10radix_sort29DeviceRadixSortOnesweepKernelINS1_5radix10policy_hubIfiyE10Policy1000ELNS0_9SortOrderE0EfiyiiNS1_21identity_decomposer_tEEEvPT5_SB_PT3_PKSC_PT1_PKSG_PT2_PKSK_T4_iiT6__param_10];
	setp.gt.s32 	%p20, %r2320, -1;
	selp.b32 	%r504, -2147483648, -1, %p20;
	xor.b32  	%r2383, %r504, %r2320;
	setp.gt.s32 	%p21, %r2319, -1;
	selp.b32 	%r505, -2147483648, -1, %p21;
	xor.b32  	%r2382, %r505, %r2319;
	setp.gt.s32 	%p22, %r2318, -1;
	selp.b32 	%r506, -2147483648, -1, %p22;
	xor.b32  	%r2381, %r506, %r2318;
	setp.gt.s32 	%p23, %r2317, -1;
	selp.b32 	%r507, -2147483648, -1, %p23;
	xor.b32  	%r2380, %r507, %r2317;
	setp.gt.s32 	%p24, %r2316, -1;
	selp.b32 	%r508, -2147483648, -1, %p24;
	xor.b32  	%r2379, %r508, %r2316;
	setp.gt.s32 	%p25, %r2315, -1;
	selp.b32 	%r509, -2147483648, -1, %p25;
	xor.b32  	%r2378, %r509, %r2315;
	setp.gt.s32 	%p26, %r2314, -1;
	selp.b32 	%r510, -2147483648, -1, %p26;
	xor.b32  	%r2377, %r510, %r2314;
	setp.gt.s32 	%p27, %r2313, -1;
	selp.b32 	%r511, -2147483648, -1, %p27;
	xor.b32  	%r2376, %r511, %r2313;
	setp.gt.s32 	%p28, %r2312, -1;
	selp.b32 	%r512, -2147483648, -1, %p28;
	xor.b32  	%r2375, %r512, %r2312;
	setp.gt.s32 	%p29, %r2311, -1;
	selp.b32 	%r513, -2147483648, -1, %p29;
	xor.b32  	%r2374, %r513, %r2311;
	setp.gt.s32 	%p30, %r2310, -1;
	selp.b32 	%r514, -2147483648, -1, %p30;
	xor.b32  	%r2373, %r514, %r2310;
	setp.gt.s32 	%p31, %r2309, -1;
	selp.b32 	%r515, -2147483648, -1, %p31;
	xor.b32  	%r2372, %r515, %r2309;
	setp.gt.s32 	%p32, %r2308, -1;
	selp.b32 	%r516, -2147483648, -1, %p32;
	xor.b32  	%r2371, %r516, %r2308;
	setp.gt.s32 	%p33, %r2307, -1;
	selp.b32 	%r517, -2147483648, -1, %p33;
	xor.b32  	%r2370, %r517, %r2307;
	setp.gt.s32 	%p34, %r2306, -1;
	selp.b32 	%r518, -2147483648, -1, %p34;
	xor.b32  	%r2369, %r518, %r2306;
	setp.gt.s32 	%p35, %r2305, -1;
	selp.b32 	%r519, -2147483648, -1, %p35;
	xor.b32  	%r2368, %r519, %r2305;
	setp.gt.s32 	%p36, %r2304, -1;
	selp.b32 	%r520, -2147483648, -1, %p36;
	xor.b32  	%r2367, %r520, %r2304;
	mov.b32 	%r521, -1;
	shl.b32 	%r522, %r521, %r2286;
	not.b32 	%r92, %r522;
	shl.b32 	%r523, %r2, 10;
	mov.u32 	%r524, _ZZN3cub18CUB_300001_SM_10006detail10radix_sort29DeviceRadixSortOnesweepKernelINS1_5radix10policy_hubIfiyE10Policy1000ELNS0_9SortOrderE0EfiyiiNS1_21identity_decomposer_tEEEvPT5_SB_PT3_PKSC_PT1_PKSG_PT2_PKSK_T4_iiT6_E1s;
	add.s32 	%r93, %r524, %r523;
	setp.gt.s32 	%p37, %r460, 255;
	@%p37 bra 	$L__BB7_51;
	max.s32 	%r525, %r460, 224;
	sub.s32 	%r526, %r525, %r460;
	add.s32 	%r527, %r526, 31;
	shr.u32 	%r528, %r527, 5;
	add.s32 	%r94, %r528, 1;
	and.b32  	%r95, %r94, 15;
	setp.lt.u32 	%p38, %r527, 480;
	mov.u32 	%r2324, %r460;
	@%p38 bra 	$L__BB7_42;
	and.b32  	%r529, %r94, 268435440;
	neg.s32 	%r2322, %r529;
	shl.b32 	%r531, %r460, 2;
	add.s32 	%r532, %r523, %r531;
	add.s32 	%r534, %r532, %r524;
	add.s32 	%r2321, %r534, 1024;
	mov.u32 	%r2324, %r460;
$L__BB7_41:
	.pragma "nounroll";
	mov.b32 	%r535, 0;
	st.shared.u32 	[%r2321+-1024], %r535;
	st.shared.u32 	[%r2321+-896], %r535;
	st.shared.u32 	[%r2321+-768], %r535;
	st.shared.u32 	[%r2321+-640], %r535;
	st.shared.u32 	[%r2321+-512], %r535;
	st.shared.u32 	[%r2321+-384], %r535;
	st.shared.u32 	[%r2321+-256], %r535;
	st.shared.u32 	[%r2321+-128], %r535;
	st.shared.u32 	[%r2321], %r535;
	st.shared.u32 	[%r2321+128], %r535;
	st.shared.u32 	[%r2321+256], %r535;
	st.shared.u32 	[%r2321+384], %r535;
	st.shared.u32 	[%r2321+512], %r535;
	st.shared.u32 	[%r2321+640], %r535;
	st.shared.u32 	[%r2321+768], %r535;
	st.shared.u32 	[%r2321+896], %r535;
	add.s32 	%r2324, %r2324, 512;
	add.s32 	%r2322, %r2322, 16;
	add.s32 	%r2321, %r2321, 2048;
	setp.ne.s32 	%p39, %r2322, 0;
	@%p39 bra 	$L__BB7_41;
$L__BB7_42:
	setp.eq.s32 	%p40, %r95, 0;
	@%p40 bra 	$L__BB7_51;
	and.b32  	%r105, %r94, 7;
	setp.lt.u32 	%p41, %r95, 8;
	@%p41 bra 	$L__BB7_45;
	shl.b32 	%r536, %r2324, 2;
	add.s32 	%r537, %r93, %r536;
	mov.b32 	%r538, 0;
	st.shared.u32 	[%r537], %r538;
	st.shared.u32 	[%r537+128], %r538;
	st.shared.u32 	[%r537+256], %r538;
	st.shared.u32 	[%r537+384], %r538;
	st.shared.u32 	[%r537+512], %r538;
	st.shared.u32 	[%r537+640], %r538;
	st.shared.u32 	[%r537+768], %r538;
	st.shared.u32 	[%r537+896], %r538;
	add.s32 	%r2324, %r2324, 256;
$L__BB7_45:
	setp.eq.s32 	%p42, %r105, 0;
	@%p42 bra 	$L__BB7_51;
	and.b32  	%r108, %r94, 3;
	setp.lt.u32 	%p43, %r105, 4;
	@%p43 bra 	$L__BB7_48;
	shl.b32 	%r539, %r2324, 2;
	add.s32 	%r540, %r93, %r539;
	mov.b32 	%r541, 0;
	st.shared.u32 	[%r540], %r541;
	st.shared.u32 	[%r540+128], %r541;
	st.shared.u32 	[%r540+256], %r541;
	st.shared.u32 	[%r540+384], %r541;
	add.s32 	%r2324, %r2324, 128;
$L__BB7_48:
	setp.eq.s32 	%p44, %r108, 0;
	@%p44 bra 	$L__BB7_51;
	shl.b32 	%r543, %r2324, 2;
	add.s32 	%r544, %r523, %r543;
	add.s32 	%r2328, %r524, %r544;
	neg.s32 	%r2327, %r108;
$L__BB7_50:
	.pragma "nounroll";
	mov.b32 	%r546, 0;
	st.shared.u32 	[%r2328], %r546;
	add.s32 	%r2328, %r2328, 128;
	add.s32 	%r2327, %r2327, 1;
	setp.ne.s32 	%p45, %r2327, 0;
	@%p45 bra 	$L__BB7_50;
$L__BB7_51:
	ld.param.u32 	%r2249, [_ZN3cub18CUB_300001_SM_10006detail10radix_sort29DeviceRadixSortOnesweepKernelINS1_5radix10policy_hubIfiyE10Policy1000ELNS0_9SortOrderE0EfiyiiNS1_21identity_decomposer_tEEEvPT5_SB_PT3_PKSC_PT1_PKSG_PT2_PKSK_T4_iiT6__param_9];
	bar.warp.sync 	-1;
	setp.eq.s32 	%p46, %r2383, 2147483647;
	selp.b32 	%r548, -2147483648, %r2383, %p46;
	shr.u32 	%r549, %r548, %r2249;
	and.b32  	%r117, %r549, %r92;
	shl.b32 	%r550, %r117, 2;
	add.s32 	%r551, %r93, %r550;
	atom.shared.add.u32 	%r552, [%r551], 1;
	setp.eq.s32 	%p47, %r2382, 2147483647;
	selp.b32 	%r553, -2147483648, %r2382, %p47;
	shr.u32 	%r554, %r553, %r2249;
	and.b32  	%r555, %r554, %r92;
	shl.b32 	%r556, %r555, 2;
	add.s32 	%r557, %r93, %r556;
	atom.shared.add.u32 	%r558, [%r557], 1;
	setp.eq.s32 	%p48, %r2381, 2147483647;
	selp.b32 	%r559, -2147483648, %r2381, %p48;
	shr.u32 	%r560, %r559, %r2249;
	and.b32  	%r561, %r560, %r92;
	shl.b32 	%r562, %r561, 2;
	add.s32 	%r563, %r93, %r562;
	atom.shared.add.u32 	%r564, [%r563], 1;
	setp.eq.s32 	%p49, %r2380, 2147483647;
	selp.b32 	%r565, -2147483648, %r2380, %p49;
	shr.u32 	%r566, %r565, %r2249;
	and.b32  	%r567, %r566, %r92;
	shl.b32 	%r568, %r567, 2;
	add.s32 	%r569, %r93, %r568;
	atom.shared.add.u32 	%r570, [%r569], 1;
	setp.eq.s32 	%p50, %r2379, 2147483647;
	selp.b32 	%r571, -2147483648, %r2379, %p50;
	shr.u32 	%r572, %r571, %r2249;
	and.b32  	%r573, %r572, %r92;
	shl.b32 	%r574, %r573, 2;
	add.s32 	%r575, %r93, %r574;
	atom.shared.add.u32 	%r576, [%r575], 1;
	setp.eq.s32 	%p51, %r2378, 2147483647;
	selp.b32 	%r577, -2147483648, %r2378, %p51;
	shr.u32 	%r578, %r577, %r2249;
	and.b32  	%r579, %r578, %r92;
	shl.b32 	%r580, %r579, 2;
	add.s32 	%r581, %r93, %r580;
	atom.shared.add.u32 	%r582, [%r581], 1;
	setp.eq.s32 	%p52, %r2377, 2147483647;
	selp.b32 	%r583, -2147483648, %r2377, %p52;
	shr.u32 	%r584, %r583, %r2249;
	and.b32  	%r585, %r584, %r92;
	shl.b32 	%r586, %r585, 2;
	add.s32 	%r587, %r93, %r586;
	atom.shared.add.u32 	%r588, [%r587], 1;
	setp.eq.s32 	%p53, %r2376, 2147483647;
	selp.b32 	%r589, -2147483648, %r2376, %p53;
	shr.u32 	%r590, %r589, %r2249;
	and.b32  	%r591, %r590, %r92;
	shl.b32 	%r592, %r591, 2;
	add.s32 	%r593, %r93, %r592;
	atom.shared.add.u32 	%r594, [%r593], 1;
	setp.eq.s32 	%p54, %r2375, 2147483647;
	selp.b32 	%r595, -2147483648, %r2375, %p54;
	shr.u32 	%r596, %r595, %r2249;
	and.b32  	%r597, %r596, %r92;
	shl.b32 	%r598, %r597, 2;
	add.s32 	%r599, %r93, %r598;
	atom.shared.add.u32 	%r600, [%r599], 1;
	setp.eq.s32 	%p55, %r2374, 2147483647;
	selp.b32 	%r601, -2147483648, %r2374, %p55;
	shr.u32 	%r602, %r601, %r2249;
	and.b32  	%r603, %r602, %r92;
	shl.b32 	%r604, %r603, 2;
	add.s32 	%r605, %r93, %r604;
	atom.shared.add.u32 	%r606, [%r605], 1;
	setp.eq.s32 	%p56, %r2373, 2147483647;
	selp.b32 	%r607, -2147483648, %r2373, %p56;
	shr.u32 	%r608, %r607, %r2249;
	and.b32  	%r609, %r608, %r92;
	shl.b32 	%r610, %r609, 2;
	add.s32 	%r611, %r93, %r610;
	atom.shared.add.u32 	%r612, [%r611], 1;
	setp.eq.s32 	%p57, %r2372, 2147483647;
	selp.b32 	%r613, -2147483648, %r2372, %p57;
	shr.u32 	%r614, %r613, %r2249;
	and.b32  	%r615, %r614, %r92;
	shl.b32 	%r616, %r615, 2;
	add.s32 	%r617, %r93, %r616;
	atom.shared.add.u32 	%r618, [%r617], 1;
	setp.eq.s32 	%p58, %r2371, 2147483647;
	selp.b32 	%r619, -2147483648, %r2371, %p58;
	shr.u32 	%r620, %r619, %r2249;
	and.b32  	%r621, %r620, %r92;
	shl.b32 	%r622, %r621, 2;
	add.s32 	%r623, %r93, %r622;
	atom.shared.add.u32 	%r624, [%r623], 1;
	setp.eq.s32 	%p59, %r2370, 2147483647;
	selp.b32 	%r625, -2147483648, %r2370, %p59;
	shr.u32 	%r626, %r625, %r2249;
	and.b32  	%r627, %r626, %r92;
	shl.b32 	%r628, %r627, 2;
	add.s32 	%r629, %r93, %r628;
	atom.shared.add.u32 	%r630, [%r629], 1;
	setp.eq.s32 	%p60, %r2369, 2147483647;
	selp.b32 	%r631, -2147483648, %r2369, %p60;
	shr.u32 	%r632, %r631, %r2249;
	and.b32  	%r633, %r632, %r92;
	shl.b32 	%r634, %r633, 2;
	add.s32 	%r635, %r93, %r634;
	atom.shared.add.u32 	%r636, [%r635], 1;
	setp.eq.s32 	%p61, %r2368, 2147483647;
	selp.b32 	%r637, -2147483648, %r2368, %p61;
	shr.u32 	%r638, %r637, %r2249;
	and.b32  	%r639, %r638, %r92;
	shl.b32 	%r640, %r639, 2;
	add.s32 	%r641, %r93, %r640;
	atom.shared.add.u32 	%r642, [%r641], 1;
	setp.eq.s32 	%p62, %r2367, 2147483647;
	selp.b32 	%r643, -2147483648, %r2367, %p62;
	shr.u32 	%r644, %r643, %r2249;
	and.b32  	%r645, %r644, %r92;
	shl.b32 	%r646, %r645, 2;
	add.s32 	%r647, %r93, %r646;
	atom.shared.add.u32 	%r648, [%r647], 1;
	bar.sync 	0;
	setp.gt.u32 	%p63, %r1, 255;
	shl.b32 	%r649, %r1, 2;
	add.s32 	%r118, %r524, %r649;
	mov.b32 	%r2329, 0;
	@%p63 bra 	$L__BB7_53;
	ld.shared.u32 	%r651, [%r118];
	mov.b32 	%r652, 0;
	st.shared.u32 	[%r118], %r652;
	ld.shared.u32 	%r653, [%r118+1024];
	st.shared.u32 	[%r118+1024], %r651;
	add.s32 	%r654, %r653, %r651;
	ld.shared.u32 	%r655, [%r118+2048];
	st.shared.u32 	[%r118+2048], %r654;
	add.s32 	%r656, %r655, %r654;
	ld.shared.u32 	%r657, [%r118+3072];
	st.shared.u32 	[%r118+3072], %r656;
	add.s32 	%r658, %r657, %r656;
	ld.shared.u32 	%r659, [%r118+4096];
	st.shared.u32 	[%r118+4096], %r658;
	add.s32 	%r660, %r659, %r658;
	ld.shared.u32 	%r661, [%r118+5120];
	st.shared.u32 	[%r118+5120], %r660;
	add.s32 	%r662, %r661, %r660;
	ld.shared.u32 	%r663, [%r118+6144];
	st.shared.u32 	[%r118+6144], %r662;
	add.s32 	%r664, %r663, %r662;
	ld.shared.u32 	%r665, [%r118+7168];
	st.shared.u32 	[%r118+7168], %r664;
	add.s32 	%r666, %r665, %r664;
	ld.shared.u32 	%r667, [%r118+8192];
	st.shared.u32 	[%r118+8192], %r666;
	add.s32 	%r668, %r667, %r666;
	ld.shared.u32 	%r669, [%r118+9216];
	st.shared.u32 	[%r118+9216], %r668;
	add.s32 	%r670, %r669, %r668;
	ld.shared.u32 	%r671, [%r118+10240];
	st.shared.u32 	[%r118+10240], %r670;
	add.s32 	%r672, %r671, %r670;
	ld.shared.u32 	%r673, [%r118+11264];
	st.shared.u32 	[%r118+11264], %r672;
	add.s32 	%r2329, %r673, %r672;
$L__BB7_53:
	setp.gt.u32 	%p64, %r1, 255;
	shl.b32 	%r674, %r4, 8;
	add.s32 	%r675, %r674, %r1;
	mul.wide.s32 	%rd59, %r675, 4;
	add.s64 	%rd6, %rd2, %rd59;
	@%p64 bra 	$L__BB7_55;
	or.b32  	%r676, %r2329, 1073741824;
	st.volatile.global.u32 	[%rd6], %r676;
$L__BB7_55:
	ld.param.u64 	%rd442, [_ZN3cub18CUB_300001_SM_10006detail10radix_sort29DeviceRadixSortOnesweepKernelINS1_5radix10policy_hubIfiyE10Policy1000ELNS0_9SortOrderE0EfiyiiNS1_21identity_decomposer_tEEEvPT5_SB_PT3_PKSC_PT1_PKSG_PT2_PKSK_T4_iiT6__param_7];
	setp.lt.u32 	%p65, %r1, 256;
	setp.eq.s32 	%p66, %r2329, 6528;
	and.pred  	%p67, %p65, %p66;
	selp.u32 	%r677, 1, 0, %p67;
	{ 
	.reg .pred 	%p1; 
	.reg .pred 	%p2; 
	setp.ne.u32 	%p1, %r677, 0; 
	bar.red.or.pred 	%p2, 0, %p1; 
	selp.u32 	%r678, 1, 0, %p2; 
	}
	setp.eq.s32 	%p68, %r678, 0;
	and.b32  	%r679, %r1, 992;
	and.b32  	%r680, %r1, 31;
	mul.lo.s32 	%r681, %r679, 17;
	or.b32  	%r682, %r681, %r680;
	cvt.u64.u32 	%rd7, %r682;
	add.s64 	%rd61, %rd7, %rd4;
	cvta.to.global.u64 	%rd62, %rd442;
	shl.b64 	%rd63, %rd61, 2;
	add.s64 	%rd8, %rd62, %rd63;
	cvt.u64.u32 	%rd9, %r1;
	@%p68 bra 	$L__BB7_175;
	setp.gt.u32 	%p69, %r1, 255;
	shl.b32 	%r684, %r1, 3;
	add.s32 	%r686, %r524, %r684;
	add.s32 	%r121, %r686, 26112;
	@%p69 bra 	$L__BB7_64;
	ld.param.u64 	%rd436, [_ZN3cub18CUB_300001_SM_10006detail10radix_sort29DeviceRadixSortOnesweepKernelINS1_5radix10policy_hubIfiyE10Policy1000ELNS0_9SortOrderE0EfiyiiNS1_21identity_decomposer_tEEEvPT5_SB_PT3_PKSC_PT1_PKSG_PT2_PKSK_T4_iiT6__param_3];
	cvta.to.global.u64 	%rd64, %rd436;
	shl.b64 	%rd65, %rd9, 3;
	add.s64 	%rd66, %rd64, %rd65;
	ld.global.u64 	%rd67, [%rd66];
	setp.gt.u32 	%p70, %r1, %r117;
	selp.b64 	%rd68, 6528, 0, %p70;
	sub.s64 	%rd455, %rd67, %rd68;
	st.shared.u64 	[%r121], %rd455;
	setp.lt.s32 	%p71, %r4, 1;
	mov.u32 	%r2333, %r2329;
	@%p71 bra 	$L__BB7_63;
	mov.b32 	%r2331, -1;
	mov.u32 	%r2330, %r4;
	mov.u32 	%r2333, %r2329;
$L__BB7_59:
	add.s32 	%r125, %r2330, -1;
	shl.b32 	%r688, %r125, 8;
	add.s32 	%r689, %r688, %r1;
	mul.wide.s32 	%rd69, %r689, 4;
	add.s64 	%rd11, %rd2, %rd69;
$L__BB7_60:
	membar.cta;
	ld.volatile.global.u32 	%r126, [%rd11];
	setp.eq.s32 	%p72, %r126, 0;
	@%p72 bra 	$L__BB7_60;
	and.b32  	%r690, %r126, 1073741823;
	add.s32 	%r2333, %r690, %r2333;
	setp.gt.s32 	%p73, %r126, -1;
	vote.sync.ballot.b32 	%r2331, %p73, %r2331;
	setp.gt.u32 	%p75, %r2330, 1;
	and.pred  	%p76, %p73, %p75;
	mov.u32 	%r2330, %r125;
	@%p76 bra 	$L__BB7_59;
	ld.shared.u64 	%rd455, [%r121];
$L__BB7_63:
	or.b32  	%r691, %r2333, -2147483648;
	st.volatile.global.u32 	[%rd6], %r691;
	sub.s32 	%r694, %r2333, %r2329;
	cvt.s64.s32 	%rd72, %r694;
	add.s64 	%rd73, %rd455, %rd72;
	st.shared.u64 	[%r121], %rd73;
$L__BB7_64:
	ld.param.u32 	%r2235, [_ZN3cub18CUB_300001_SM_10006detail10radix_sort29DeviceRadixSortOnesweepKernelINS1_5radix10policy_hubIfiyE10Policy1000ELNS0_9SortOrderE0EfiyiiNS1_21identity_decomposer_tEEEvPT5_SB_PT3_PKSC_PT1_PKSG_PT2_PKSK_T4_iiT6__param_8];
	ld.param.u64 	%rd432, [_ZN3cub18CUB_300001_SM_10006detail10radix_sort29DeviceRadixSortOnesweepKernelINS1_5radix10policy_hubIfiyE10Policy1000ELNS0_9SortOrderE0EfiyiiNS1_21identity_decomposer_tEEEvPT5_SB_PT3_PKSC_PT1_PKSG_PT2_PKSK_T4_iiT6__param_2];
	setp.gt.u32 	%p77, %r1, 255;
	setp.lt.s32 	%p78, %r5, %r2235;
	setp.eq.s64 	%p79, %rd432, 0;
	or.pred  	%p80, %p79, %p78;
	or.pred  	%p81, %p77, %p80;
	@%p81 bra 	$L__BB7_66;
	ld.param.u64 	%rd433, [_ZN3cub18CUB_300001_SM_10006detail10radix_sort29DeviceRadixSortOnesweepKernelINS1_5radix10policy_hubIfiyE10Policy1000ELNS0_9SortOrderE0EfiyiiNS1_21identity_decomposer_tEEEvPT5_SB_PT3_PKSC_PT1_PKSG_PT2_PKSK_T4_iiT6__param_2];
	ld.shared.u64 	%rd74, [%r121];
	setp.gt.u32 	%p82, %r1, %r117;
	selp.b64 	%rd75, 6528, 0, %p82;
	cvt.s64.s32 	%rd76, %r2329;
	add.s64 	%rd77, %rd75, %rd76;
	add.s64 	%rd78, %rd77, %rd74;
	cvta.to.global.u64 	%rd79, %rd433;
	shl.b64 	%rd80, %rd9, 3;
	add.s64 	%rd81, %rd79, %rd80;
	st.global.u64 	[%rd81], %rd78;
$L__BB7_66:
	ld.param.u32 	%r2236, [_ZN3cub18CUB_300001_SM_10006detail10radix_sort29DeviceRadixSortOnesweepKernelINS1_5radix10policy_hubIfiyE10Policy1000ELNS0_9SortOrderE0EfiyiiNS1_21identity_decomposer_tEEEvPT5_SB_PT3_PKSC_PT1_PKSG_PT2_PKSK_T4_iiT6__param_8];
	setp.gt.s32 	%p83, %r5, %r2236;
	bar.sync 	0;
	shl.b32 	%r695, %r117, 3;
	add.s32 	%r697, %r524, %r695;
	ld.shared.u64 	%rd14, [%r697+26112];
	setp.gt.s32 	%p84, %r2383, -1;
	selp.b32 	%r698, -1, -2147483648, %p84;
	xor.b32  	%r2383, %r698, %r2383;
	setp.gt.s32 	%p85, %r2382, -1;
	selp.b32 	%r699, -1, -2147483648, %p85;
	xor.b32  	%r2382, %r699, %r2382;
	setp.gt.s32 	%p86, %r2381, -1;
	selp.b32 	%r700, -1, -2147483648, %p86;
	xor.b32  	%r2381, %r700, %r2381;
	setp.gt.s32 	%p87, %r2380, -1;
	selp.b32 	%r701, -1, -2147483648, %p87;
	xor.b32  	%r2380, %r701, %r2380;
	setp.gt.s32 	%p88, %r2379, -1;
	selp.b32 	%r702, -1, -2147483648, %p88;
	xor.b32  	%r2379, %r702, %r2379;
	setp.gt.s32 	%p89, %r2378, -1;
	selp.b32 	%r703, -1, -2147483648, %p89;
	xor.b32  	%r2378, %r703, %r2378;
	setp.gt.s32 	%p90, %r2377, -1;
	selp.b32 	%r704, -1, -2147483648, %p90;
	xor.b32  	%r2377, %r704, %r2377;
	setp.gt.s32 	%p91, %r2376, -1;
	selp.b32 	%r705, -1, -2147483648, %p91;
	xor.b32  	%r2376, %r705, %r2376;
	setp.gt.s32 	%p92, %r2375, -1;
	selp.b32 	%r706, -1, -2147483648, %p92;
	xor.b32  	%r2375, %r706, %r2375;
	setp.gt.s32 	%p93, %r2374, -1;
	selp.b32 	%r707, -1, -2147483648, %p93;
	xor.b32  	%r2374, %r707, %r2374;
	setp.gt.s32 	%p94, %r2373, -1;
	selp.b32 	%r708, -1, -2147483648, %p94;
	xor.b32  	%r2373, %r708, %r2373;
	setp.gt.s32 	%p95, %r2372, -1;
	selp.b32 	%r709, -1, -2147483648, %p95;
	xor.b32  	%r2372, %r709, %r2372;
	setp.gt.s32 	%p96, %r2371, -1;
	selp.b32 	%r710, -1, -2147483648, %p96;
	xor.b32  	%r2371, %r710, %r2371;
	setp.gt.s32 	%p97, %r2370, -1;
	selp.b32 	%r711, -1, -2147483648, %p97;
	xor.b32  	%r2370, %r711, %r2370;
	setp.gt.s32 	%p98, %r2369, -1;
	selp.b32 	%r712, -1, -2147483648, %p98;
	xor.b32  	%r2369, %r712, %r2369;
	setp.gt.s32 	%p99, %r2368, -1;
	selp.b32 	%r713, -1, -2147483648, %p99;
	xor.b32  	%r2368, %r713, %r2368;
	setp.gt.s32 	%p100, %r2367, -1;
	selp.b32 	%r714, -1, -2147483648, %p100;
	xor.b32  	%r2367, %r714, %r2367;
	@%p83 bra 	$L__BB7_68;
	add.s64 	%rd82, %rd14, %rd7;
	shl.b64 	%rd83, %rd82, 2;
	add.s64 	%rd84, %rd1, %rd83;
	st.global.u32 	[%rd84], %r2383;
	st.global.u32 	[%rd84+128], %r2382;
	st.global.u32 	[%rd84+256], %r2381;
	st.global.u32 	[%rd84+384], %r2380;
	st.global.u32 	[%rd84+512], %r2379;
	st.global.u32 	[%rd84+640], %r2378;
	st.global.u32 	[%rd84+768], %r2377;
	st.global.u32 	[%rd84+896], %r2376;
	st.global.u32 	[%rd84+1024], %r2375;
	st.global.u32 	[%rd84+1152], %r2374;
	st.global.u32 	[%rd84+1280], %r2373;
	st.global.u32 	[%rd84+1408], %r2372;
	st.global.u32 	[%rd84+1536], %r2371;
	st.global.u32 	[%rd84+1664], %r2370;
	st.global.u32 	[%rd84+1792], %r2369;
	st.global.u32 	[%rd84+1920], %r2368;
	st.global.u32 	[%rd84+2048], %r2367;
	bra.uni 	$L__BB7_102;
$L__BB7_68:
	ld.param.u32 	%r2237, [_ZN3cub18CUB_300001_SM_10006detail10radix_sort29DeviceRadixSortOnesweepKernelINS1_5radix10policy_hubIfiyE10Policy1000ELNS0_9SortOrderE0EfiyiiNS1_21identity_decomposer_tEEEvPT5_SB_PT3_PKSC_PT1_PKSG_PT2_PKSK_T4_iiT6__param_8];
	cvt.u32.u64 	%r715, %rd7;
	mad.lo.s32 	%r147, %r4, -6528, %r2237;
	setp.ge.s32 	%p101, %r715, %r147;
	add.s64 	%rd85, %rd14, %rd7;
	shl.b64 	%rd86, %rd85, 2;
	add.s64 	%rd15, %rd1, %rd86;
	@%p101 bra 	$L__BB7_70;
	st.global.u32 	[%rd15], %r2383;
$L__BB7_70:
	add.s32 	%r717, %r715, 32;
	setp.ge.s32 	%p102, %r717, %r147;
	@%p102 bra 	$L__BB7_72;
	st.global.u32 	[%rd15+128], %r2382;
$L__BB7_72:
	add.s32 	%r719, %r715, 64;
	setp.ge.s32 	%p103, %r719, %r147;
	@%p103 bra 	$L__BB7_74;
	st.global.u32 	[%rd15+256], %r2381;
$L__BB7_74:
	add.s32 	%r721, %r715, 96;
	setp.ge.s32 	%p104, %r721, %r147;
	@%p104 bra 	$L__BB7_76;
	st.global.u32 	[%rd15+384], %r2380;
$L__BB7_76:
	add.s32 	%r723, %r715, 128;
	setp.ge.s32 	%p105, %r723, %r147;
	@%p105 bra 	$L__BB7_78;
	st.global.u32 	[%rd15+512], %r2379;
$L__BB7_78:
	add.s32 	%r725, %r715, 160;
	setp.ge.s32 	%p106, %r725, %r147;
	@%p106 bra 	$L__BB7_80;
	st.global.u32 	[%rd15+640], %r2378;
$L__BB7_80:
	add.s32 	%r727, %r715, 192;
	setp.ge.s32 	%p107, %r727, %r147;
	@%p107 bra 	$L__BB7_82;
	st.global.u32 	[%rd15+768], %r2377;
$L__BB7_82:
	add.s32 	%r729, %r715, 224;
	setp.ge.s32 	%p108, %r729, %r147;
	@%p108 bra 	$L__BB7_84;
	st.global.u32 	[%rd15+896], %r2376;
$L__BB7_84:
	add.s32 	%r731, %r715, 256;
	setp.ge.s32 	%p109, %r731, %r147;
	@%p109 bra 	$L__BB7_86;
	st.global.u32 	[%rd15+1024], %r2375;
$L__BB7_86:
	add.s32 	%r733, %r715, 288;
	setp.ge.s32 	%p110, %r733, %r147;
	@%p110 bra 	$L__BB7_88;
	st.global.u32 	[%rd15+1152], %r2374;
$L__BB7_88:
	add.s32 	%r735, %r715, 320;
	setp.ge.s32 	%p111, %r735, %r147;
	@%p111 bra 	$L__BB7_90;
	st.global.u32 	[%rd15+1280], %r2373;
$L__BB7_90:
	add.s32 	%r737, %r715, 352;
	setp.ge.s32 	%p112, %r737, %r147;
	@%p112 bra 	$L__BB7_92;
	st.global.u32 	[%rd15+1408], %r2372;
$L__BB7_92:
	add.s32 	%r739, %r715, 384;
	setp.ge.s32 	%p113, %r739, %r147;
	@%p113 bra 	$L__BB7_94;
	st.global.u32 	[%rd15+1536], %r2371;
$L__BB7_94:
	add.s32 	%r741, %r715, 416;
	setp.ge.s32 	%p114, %r741, %r147;
	@%p114 bra 	$L__BB7_96;
	st.global.u32 	[%rd15+1664], %r2370;
$L__BB7_96:
	add.s32 	%r743, %r715, 448;
	setp.ge.s32 	%p115, %r743, %r147;
	@%p115 bra 	$L__BB7_98;
	st.global.u32 	[%rd15+1792], %r2369;
$L__BB7_98:
	add.s32 	%r745, %r715, 480;
	setp.ge.s32 	%p116, %r745, %r147;
	@%p116 bra 	$L__BB7_100;
	st.global.u32 	[%rd15+1920], %r2368;
$L__BB7_100:
	add.s32 	%r747, %r715, 512;
	setp.ge.s32 	%p117, %r747, %r147;
	@%p117 bra 	$L__BB7_102;
	st.global.u32 	[%rd15+2048], %r2367;
$L__BB7_102:
	ld.param.u32 	%r2238, [_ZN3cub18CUB_300001_SM_10006detail10radix_sort29DeviceRadixSortOnesweepKernelINS1_5radix10policy_hubIfiyE10Policy1000ELNS0_9SortOrderE0EfiyiiNS1_21identity_decomposer_tEEEvPT5_SB_PT3_PKSC_PT1_PKSG_PT2_PKSK_T4_iiT6__param_8];
	setp.gt.s32 	%p118, %r5, %r2238;
	@%p118 bra 	$L__BB7_104;
	ld.global.u32 	%r2366, [%rd8];
	ld.global.u32 	%r2365, [%rd8+128];
	ld.global.u32 	%r2364, [%rd8+256];
	ld.global.u32 	%r2363, [%rd8+384];
	ld.global.u32 	%r2362, [%rd8+512];
	ld.global.u32 	%r2361, [%rd8+640];
	ld.global.u32 	%r2360, [%rd8+768];
	ld.global.u32 	%r2359, [%rd8+896];
	ld.global.u32 	%r2358, [%rd8+1024];
	ld.global.u32 	%r2357, [%rd8+1152];
	ld.global.u32 	%r2356, [%rd8+1280];
	ld.global.u32 	%r2355, [%rd8+1408];
	ld.global.u32 	%r2354, [%rd8+1536];
	ld.global.u32 	%r2353, [%rd8+1664];
	ld.global.u32 	%r2352, [%rd8+1792];
	ld.global.u32 	%r2351, [%rd8+1920];
	ld.global.u32 	%r2350, [%rd8+2048];
	bra.uni 	$L__BB7_138;
$L__BB7_104:
	ld.param.u32 	%r2239, [_ZN3cub18CUB_300001_SM_10006detail10radix_sort29DeviceRadixSortOnesweepKernelINS1_5radix10policy_hubIfiyE10Policy1000ELNS0_9SortOrderE0EfiyiiNS1_21identity_decomposer_tEEEvPT5_SB_PT3_PKSC_PT1_PKSG_PT2_PKSK_T4_iiT6__param_8];
	cvt.u32.u64 	%r749, %rd7;
	sub.s32 	%r165, %r2239, %r462;
	setp.ge.s32 	%p119, %r749, %r165;
	@%p119 bra 	$L__BB7_106;
	ld.global.u32 	%r2366, [%rd8];
$L__BB7_106:
	add.s32 	%r753, %r749, 32;
	setp.ge.s32 	%p120, %r753, %r165;
	@%p120 bra 	$L__BB7_108;
	ld.global.u32 	%r2365, [%rd8+128];
$L__BB7_108:
	add.s32 	%r756, %r749, 64;
	setp.ge.s32 	%p121, %r756, %r165;
	@%p121 bra 	$L__BB7_110;
	ld.global.u32 	%r2364, [%rd8+256];
$L__BB7_110:
	add.s32 	%r759, %r749, 96;
	setp.ge.s32 	%p122, %r759, %r165;
	@%p122 bra 	$L__BB7_112;
	ld.global.u32 	%r2363, [%rd8+384];
$L__BB7_112:
	add.s32 	%r762, %r749, 128;
	setp.ge.s32 	%p123, %r762, %r165;
	@%p123 bra 	$L__BB7_114;
	ld.global.u32 	%r2362, [%rd8+512];
$L__BB7_114:
	add.s32 	%r765, %r749, 160;
	setp.ge.s32 	%p124, %r765, %r165;
	@%p124 bra 	$L__BB7_116;
	ld.global.u32 	%r2361, [%rd8+640];
$L__BB7_116:
	add.s32 	%r768, %r749, 192;
	setp.ge.s32 	%p125, %r768, %r165;
	@%p125 bra 	$L__BB7_118;
	ld.global.u32 	%r2360, [%rd8+768];
$L__BB7_118:
	add.s32 	%r771, %r749, 224;
	setp.ge.s32 	%p126, %r771, %r165;
	@%p126 bra 	$L__BB7_120;
	ld.global.u32 	%r2359, [%rd8+896];
$L__BB7_120:
	add.s32 	%r774, %r749, 256;
	setp.ge.s32 	%p127, %r774, %r165;
	@%p127 bra 	$L__BB7_122;
	ld.global.u32 	%r2358, [%rd8+1024];
$L__BB7_122:
	add.s32 	%r777, %r749, 288;
	setp.ge.s32 	%p128, %r777, %r165;
	@%p128 bra 	$L__BB7_124;
	ld.global.u32 	%r2357, [%rd8+1152];
$L__BB7_124:
	add.s32 	%r780, %r749, 320;
	setp.ge.s32 	%p129, %r780, %r165;
	@%p129 bra 	$L__BB7_126;
	ld.global.u32 	%r2356, [%rd8+1280];
$L__BB7_126:
	add.s32 	%r783, %r749, 352;
	setp.ge.s32 	%p130, %r783, %r165;
	@%p130 bra 	$L__BB7_128;
	ld.global.u32 	%r2355, [%rd8+1408];
$L__BB7_128:
	add.s32 	%r786, %r749, 384;
	setp.ge.s32 	%p131, %r786, %r165;
	@%p131 bra 	$L__BB7_130;
	ld.global.u32 	%r2354, [%rd8+1536];
$L__BB7_130:
	add.s32 	%r789, %r749, 416;
	setp.ge.s32 	%p132, %r789, %r165;
	@%p132 bra 	$L__BB7_132;
	ld.global.u32 	%r2353, [%rd8+1664];
$L__BB7_132:
	add.s32 	%r792, %r749, 448;
	setp.ge.s32 	%p133, %r792, %r165;
	@%p133 bra 	$L__BB7_134;
	ld.global.u32 	%r2352, [%rd8+1792];
$L__BB7_134:
	add.s32 	%r795, %r749, 480;
	setp.ge.s32 	%p134, %r795, %r165;
	@%p134 bra 	$L__BB7_136;
	ld.global.u32 	%r2351, [%rd8+1920];
$L__BB7_136:
	add.s32 	%r798, %r749, 512;
	setp.ge.s32 	%p135, %r798, %r165;
	@%p135 bra 	$L__BB7_138;
	ld.global.u32 	%r2350, [%rd8+2048];
$L__BB7_138:
	ld.param.u32 	%r2240, [_ZN3cub18CUB_300001_SM_10006detail10radix_sort29DeviceRadixSortOnesweepKernelINS1_5radix10policy_hubIfiyE10Policy1000ELNS0_9SortOrderE0EfiyiiNS1_21identity_decomposer_tEEEvPT5_SB_PT3_PKSC_PT1_PKSG_PT2_PKSK_T4_iiT6__param_8];
	mad.lo.s32 	%r799, %r4, 6528, 6528;
	setp.gt.s32 	%p136, %r799, %r2240;
	@%p136 bra 	$L__BB7_140;
	ld.param.u64 	%rd439, [_ZN3cub18CUB_300001_SM_10006detail10radix_sort29DeviceRadixSortOnesweepKernelINS1_5radix10policy_hubIfiyE10Policy1000ELNS0_9SortOrderE0EfiyiiNS1_21identity_decomposer_tEEEvPT5_SB_PT3_PKSC_PT1_PKSG_PT2_PKSK_T4_iiT6__param_6];
	add.s64 	%rd87, %rd14, %rd7;
	cvta.to.global.u64 	%rd88, %rd439;
	shl.b64 	%rd89, %rd87, 2;
	add.s64 	%rd90, %rd88, %rd89;
	st.global.u32 	[%rd90], %r2366;
	st.global.u32 	[%rd90+128], %r2365;
	st.global.u32 	[%rd90+256], %r2364;
	st.global.u32 	[%rd90+384], %r2363;
	st.global.u32 	[%rd90+512], %r2362;
	st.global.u32 	[%rd90+640], %r2361;
	st.global.u32 	[%rd90+768], %r2360;
	st.global.u32 	[%rd90+896], %r2359;
	st.global.u32 	[%rd90+1024], %r2358;
	st.global.u32 	[%rd90+1152], %r2357;
	st.global.u32 	[%rd90+1280], %r2356;
	st.global.u32 	[%rd90+1408], %r2355;
	st.global.u32 	[%rd90+1536], %r2354;
	st.global.u32 	[%rd90+1664], %r2353;
	st.global.u32 	[%rd90+1792], %r2352;
	st.global.u32 	[%rd90+1920], %r2351;
	st.global.u32 	[%rd90+2048], %r2350;
	bra.uni 	$L__BB7_174;
$L__BB7_140:
	ld.param.u32 	%r2241, [_ZN3cub18CUB_300001_SM_10006detail10radix_sort29DeviceRadixSortOnesweepKernelINS1_5radix10policy_hubIfiyE10Policy1000ELNS0_9SortOrderE0EfiyiiNS1_21identity_decomposer_tEEEvPT5_SB_PT3_PKSC_PT1_PKSG_PT2_PKSK_T4_iiT6__param_8];
	ld.param.u64 	%rd440, [_ZN3cub18CUB_300001_SM_10006detail10radix_sort29DeviceRadixSortOnesweepKernelINS1_5radix10policy_hubIfiyE10Policy1000ELNS0_9SortOrderE0EfiyiiNS1_21identity_decomposer_tEEEvPT5_SB_PT3_PKSC_PT1_PKSG_PT2_PKSK_T4_iiT6__param_6];
	cvt.u32.u64 	%r800, %rd7;
	mad.lo.s32 	%r216, %r4, -6528, %r2241;
	setp.ge.s32 	%p137, %r800, %r216;
	add.s64 	%rd91, %rd14, %rd7;
	cvta.to.global.u64 	%rd92, %rd440;
	shl.b64 	%rd93, %rd91, 2;
	add.s64 	%rd16, %rd92, %rd93;
	@%p137 bra 	$L__BB7_142;
	st.global.u32 	[%rd16], %r2366;
$L__BB7_142:
	add.s32 	%r802, %r800, 32;
	setp.ge.s32 	%p138, %r802, %r216;
	@%p138 bra 	$L__BB7_144;
	st.global.u32 	[%rd16+128], %r2365;
$L__BB7_144:
	add.s32 	%r804, %r800, 64;
	setp.ge.s32 	%p139, %r804, %r216;
	@%p139 bra 	$L__BB7_146;
	st.global.u32 	[%rd16+256], %r2364;
$L__BB7_146:
	add.s32 	%r806, %r800, 96;
	setp.ge.s32 	%p140, %r806, %r216;
	@%p140 bra 	$L__BB7_148;
	st.global.u32 	[%rd16+384], %r2363;
$L__BB7_148:
	add.s32 	%r808, %r800, 128;
	setp.ge.s32 	%p141, %r808, %r216;
	@%p141 bra 	$L__BB7_150;
	st.global.u32 	[%rd16+512], %r2362;
$L__BB7_150:
	add.s32 	%r810, %r800, 160;
	setp.ge.s32 	%p142, %r810, %r216;
	@%p142 bra 	$L__BB7_152;
	st.global.u32 	[%rd16+640], %r2361;
$L__BB7_152:
	add.s32 	%r812, %r800, 192;
	setp.ge.s32 	%p143, %r812, %r216;
	@%p143 bra 	$L__BB7_154;
	st.global.u32 	[%rd16+768], %r2360;
$L__BB7_154:
	add.s32 	%r814, %r800, 224;
	setp.ge.s32 	%p144, %r814, %r216;
	@%p144 bra 	$L__BB7_156;
	st.global.u32 	[%rd16+896], %r2359;
$L__BB7_156:
	add.s32 	%r816, %r800, 256;
	setp.ge.s32 	%p145, %r816, %r216;
	@%p145 bra 	$L__BB7_158;
	st.global.u32 	[%rd16+1024], %r2358;
$L__BB7_158:
	add.s32 	%r818, %r800, 288;
	setp.ge.s32 	%p146, %r818, %r216;
	@%p146 bra 	$L__BB7_160;
	st.global.u32 	[%rd16+1152], %r2357;
$L__BB7_160:
	add.s32 	%r820, %r800, 320;
	setp.ge.s32 	%p147, %r820, %r216;
	@%p147 bra 	$L__BB7_162;
	st.global.u32 	[%rd16+1280], %r2356;
$L__BB7_162:
	add.s32 	%r822, %r800, 352;
	setp.ge.s32 	%p148, %r822, %r216;
	@%p148 bra 	$L__BB7_164;
	st.global.u32 	[%rd16+1408], %r2355;
$L__BB7_164:
	add.s32 	%r824, %r800, 384;
	setp.ge.s32 	%p149, %r824, %r216;
	@%p149 bra 	$L__BB7_166;
	st.global.u32 	[%rd16+1536], %r2354;
$L__BB7_166:
	add.s32 	%r826, %r800, 416;
	setp.ge.s32 	%p150, %r826, %r216;
	@%p150 bra 	$L__BB7_168;
	st.global.u32 	[%rd16+1664], %r2353;
$L__BB7_168:
	add.s32 	%r828, %r800, 448;
	setp.ge.s32 	%p151, %r828, %r216;
	@%p151 bra 	$L__BB7_170;
	st.global.u32 	[%rd16+1792], %r2352;
$L__BB7_170:
	add.s32 	%r830, %r800, 480;
	setp.ge.s32 	%p152, %r830, %r216;
	@%p152 bra 	$L__BB7_172;
	st.global.u32 	[%rd16+1920], %r2351;
$L__BB7_172:
	add.s32 	%r832, %r800, 512;
	setp.ge.s32 	%p153, %r832, %r216;
	@%p153 bra 	$L__BB7_174;
	st.global.u32 	[%rd16+2048], %r2350;
$L__BB7_174:
	// begin inline asm
	exit;
	// end inline asm
$L__BB7_175:
	mul.hi.u32 	%r833, %r1, 357913942;
	add.s32 	%r834, %r833, %r1;
	shl.b32 	%r835, %r834, 2;
	add.s32 	%r837, %r524, %r835;
	add.s32 	%r234, %r837, 13328;
	st.shared.u32 	[%r837+13328], %r2329;
	bar.sync 	0;
	setp.gt.u32 	%p154, %r1, 31;
	@%p154 bra 	$L__BB7_177;
	mad.lo.s32 	%r869, %r1, 52, %r524;
	ld.shared.u32 	%r870, [%r869+13328];
	ld.shared.u32 	%r871, [%r869+13332];
	ld.shared.u32 	%r872, [%r869+13336];
	ld.shared.u32 	%r873, [%r869+13340];
	ld.shared.u32 	%r874, [%r869+13344];
	ld.shared.u32 	%r875, [%r869+13348];
	ld.shared.u32 	%r876, [%r869+13352];
	ld.shared.u32 	%r877, [%r869+13356];
	ld.shared.u32 	%r878, [%r869+13360];
	ld.shared.u32 	%r879, [%r869+13364];
	ld.shared.u32 	%r880, [%r869+13368];
	ld.shared.u32 	%r881, [%r869+13372];
	add.s32 	%r882, %r871, %r870;
	add.s32 	%r883, %r882, %r872;
	add.s32 	%r884, %r883, %r873;
	add.s32 	%r885, %r884, %r874;
	add.s32 	%r886, %r885, %r875;
	add.s32 	%r887, %r886, %r876;
	add.s32 	%r888, %r887, %r877;
	add.s32 	%r889, %r888, %r878;
	add.s32 	%r890, %r889, %r879;
	add.s32 	%r891, %r890, %r880;
	add.s32 	%r842, %r891, %r881;
	mov.b32 	%r840, 1;
	mov.b32 	%r865, 0;
	mov.b32 	%r867, -1;
	// begin inline asm
	{  .reg .s32 r0;  .reg .pred p;  shfl.sync.up.b32 r0|p, %r842, %r840, %r865, %r867;  @p add.s32 r0, r0, %r842;  mov.s32 %r838, r0;}
	// end inline asm
	mov.b32 	%r846, 2;
	// begin inline asm
	{  .reg .s32 r0;  .reg .pred p;  shfl.sync.up.b32 r0|p, %r838, %r846, %r865, %r867;  @p add.s32 r0, r0, %r838;  mov.s32 %r844, r0;}
	// end inline asm
	mov.b32 	%r852, 4;
	// begin inline asm
	{  .reg .s32 r0;  .reg .pred p;  shfl.sync.up.b32 r0|p, %r844, %r852, %r865, %r867;  @p add.s32 r0, r0, %r844;  mov.s32 %r850, r0;}
	// end inline asm
	mov.b32 	%r858, 8;
	// begin inline asm
	{  .reg .s32 r0;  .reg .pred p;  shfl.sync.up.b32 r0|p, %r850, %r858, %r865, %r867;  @p add.s32 r0, r0, %r850;  mov.s32 %r856, r0;}
	// end inline asm
	mov.b32 	%r864, 16;
	// begin inline asm
	{  .reg .s32 r0;  .reg .pred p;  shfl.sync.up.b32 r0|p, %r856, %r864, %r865, %r867;  @p add.s32 r0, r0, %r856;  mov.s32 %r862, r0;}
	// end inline asm
	sub.s32 	%r892, %r862, %r842;
	add.s32 	%r893, %r870, %r892;
	add.s32 	%r894, %r871, %r893;
	add.s32 	%r895, %r872, %r894;
	add.s32 	%r896, %r873, %r895;
	add.s32 	%r897, %r874, %r896;
	add.s32 	%r898, %r875, %r897;
	add.s32 	%r899, %r876, %r898;
	add.s32 	%r900, %r877, %r899;
	add.s32 	%r901, %r878, %r900;
	add.s32 	%r902, %r879, %r901;
	add.s32 	%r903, %r880, %r902;
	st.shared.u32 	[%r869+13328], %r892;
	st.shared.u32 	[%r869+13332], %r893;
	st.shared.u32 	[%r869+13336], %r894;
	st.shared.u32 	[%r869+13340], %r895;
	st.shared.u32 	[%r869+13344], %r896;
	st.shared.u32 	[%r869+13348], %r897;
	st.shared.u32 	[%r869+13352], %r898;
	st.shared.u32 	[%r869+13356], %r899;
	st.shared.u32 	[%r869+13360], %r900;
	st.shared.u32 	[%r869+13364], %r901;
	st.shared.u32 	[%r869+13368], %r902;
	st.shared.u32 	[%r869+13372], %r903;
$L__BB7_177:
	setp.gt.u32 	%p155, %r1, 255;
	bar.sync 	0;
	ld.shared.u32 	%r235, [%r234];
	@%p155 bra 	$L__BB7_179;
	ld.shared.u32 	%r907, [%r118];
	add.s32 	%r908, %r907, %r235;
	st.shared.u32 	[%r118], %r908;
	ld.shared.u32 	%r909, [%r118+1024];
	add.s32 	%r910, %r909, %r235;
	st.shared.u32 	[%r118+1024], %r910;
	ld.shared.u32 	%r911, [%r118+2048];
	add.s32 	%r912, %r911, %r235;
	st.shared.u32 	[%r118+2048], %r912;
	ld.shared.u32 	%r913, [%r118+3072];
	add.s32 	%r914, %r913, %r235;
	st.shared.u32 	[%r118+3072], %r914;
	ld.shared.u32 	%r915, [%r118+4096];
	add.s32 	%r916, %r915, %r235;
	st.shared.u32 	[%r118+4096], %r916;
	ld.shared.u32 	%r917, [%r118+5120];
	add.s32 	%r918, %r917, %r235;
	st.shared.u32 	[%r118+5120], %r918;
	ld.shared.u32 	%r919, [%r118+6144];
	add.s32 	%r920, %r919, %r235;
	st.shared.u32 	[%r118+6144], %r920;
	ld.shared.u32 	%r921, [%r118+7168];
	add.s32 	%r922, %r921, %r235;
	st.shared.u32 	[%r118+7168], %r922;
	ld.shared.u32 	%r923, [%r118+8192];
	add.s32 	%r924, %r923, %r235;
	st.shared.u32 	[%r118+8192], %r924;
	ld.shared.u32 	%r925, [%r118+9216];
	add.s32 	%r926, %r925, %r235;
	st.shared.u32 	[%r118+9216], %r926;
	ld.shared.u32 	%r927, [%r118+10240];
	add.s32 	%r928, %r927, %r235;
	st.shared.u32 	[%r118+10240], %r928;
	ld.shared.u32 	%r929, [%r118+11264];
	add.s32 	%r930, %r929, %r235;
	st.shared.u32 	[%r118+11264], %r930;
$L__BB7_179:
	ld.param.u32 	%r2287, [_ZN3cub18CUB_300001_SM_10006detail10radix_sort29DeviceRadixSortOnesweepKernelINS1_5radix10policy_hubIfiyE10Policy1000ELNS0_9SortOrderE0EfiyiiNS1_21identity_decomposer_tEEEvPT5_SB_PT3_PKSC_PT1_PKSG_PT2_PKSK_T4_iiT6__param_10];
	ld.param.u32 	%r2250, [_ZN3cub18CUB_300001_SM_10006detail10radix_sort29DeviceRadixSortOnesweepKernelINS1_5radix10policy_hubIfiyE10Policy1000ELNS0_9SortOrderE0EfiyiiNS1_21identity_decomposer_tEEEvPT5_SB_PT3_PKSC_PT1_PKSG_PT2_PKSK_T4_iiT6__param_9];
	shl.b32 	%r957, %r1, 5;
	and.b32  	%r958, %r957, 31744;
	add.s32 	%r236, %r524, %r958;
	bar.sync 	0;
	// begin inline asm
	mov.u32 %r931, %lanemask_le;
	// end inline asm
	setp.eq.s32 	%p156, %r2383, 2147483647;
	selp.b32 	%r960, -2147483648, %r2383, %p156;
	shr.u32 	%r961, %r960, %r2250;
	mov.b32 	%r962, -1;
	shl.b32 	%r963, %r962, %r2287;
	not.b32 	%r238, %r963;
	and.b32  	%r954, %r961, %r238;
	mov.b32 	%r934, 1;
	// begin inline asm
	{
    .reg .pred p;
    and.b32 %r932, %r954, %r934;    setp.ne.u32 p, %r932, 0;
    vote.ballot.sync.b32 %r932, p, 0xffffffff;
    @!p not.b32 %r932, %r932;
}

	// end inline asm
	mov.b32 	%r937, 2;
	// begin inline asm
	{
    .reg .pred p;
    and.b32 %r935, %r954, %r937;    setp.ne.u32 p, %r935, 0;
    vote.ballot.sync.b32 %r935, p, 0xffffffff;
    @!p not.b32 %r935, %r935;
}

	// end inline asm
	and.b32  	%r964, %r935, %r932;
	mov.b32 	%r940, 4;
	// begin inline asm
	{
    .reg .pred p;
    and.b32 %r938, %r954, %r940;    setp.ne.u32 p, %r938, 0;
    vote.ballot.sync.b32 %r938, p, 0xffffffff;
    @!p not.b32 %r938, %r938;
}

	// end inline asm
	and.b32  	%r965, %r938, %r964;
	mov.b32 	%r943, 8;
	// begin inline asm
	{
    .reg .pred p;
    and.b32 %r941, %r954, %r943;    setp.ne.u32 p, %r941, 0;
    vote.ballot.sync.b32 %r941, p, 0xffffffff;
    @!p not.b32 %r941, %r941;
}

	// end inline asm
	and.b32  	%r966, %r941, %r965;
	mov.b32 	%r946, 16;
	// begin inline asm
	{
    .reg .pred p;
    and.b32 %r944, %r954, %r946;    setp.ne.u32 p, %r944, 0;
    vote.ballot.sync.b32 %r944, p, 0xffffffff;
    @!p not.b32 %r944, %r944;
}

	// end inline asm
	and.b32  	%r967, %r944, %r966;
	mov.b32 	%r949, 32;
	// begin inline asm
	{
    .reg .pred p;
    and.b32 %r947, %r954, %r949;    setp.ne.u32 p, %r947, 0;
    vote.ballot.sync.b32 %r947, p, 0xffffffff;
    @!p not.b32 %r947, %r947;
}

	// end inline asm
	and.b32  	%r968, %r947, %r967;
	mov.b32 	%r952, 64;
	// begin inline asm
	{
    .reg .pred p;
    and.b32 %r950, %r954, %r952;    setp.ne.u32 p, %r950, 0;
    vote.ballot.sync.b32 %r950, p, 0xffffffff;
    @!p not.b32 %r950, %r950;
}

	// end inline asm
	and.b32  	%r969, %r950, %r968;
	mov.b32 	%r955, 128;
	// begin inline asm
	{
    .reg .pred p;
    and.b32 %r953, %r954, %r955;    setp.ne.u32 p, %r953, 0;
    vote.ballot.sync.b32 %r953, p, 0xffffffff;
    @!p not.b32 %r953, %r953;
}

	// end inline asm
	and.b32  	%r970, %r953, %r969;
	clz.b32 	%r971, %r970;
	sub.s32 	%r240, 31, %r971;
	and.b32  	%r972, %r931, %r970;
	popc.b32 	%r241, %r972;
	setp.ne.s32 	%p157, %r460, %r240;
	mov.b32 	%r2384, 0;
	@%p157 bra 	$L__BB7_181;
	shl.b32 	%r973, %r954, 2;
	add.s32 	%r974, %r236, %r973;
	atom.shared.add.u32 	%r2384, [%r974], %r241;
$L__BB7_181:
	ld.param.u32 	%r2251, [_ZN3cub18CUB_300001_SM_10006detail10radix_sort29DeviceRadixSortOnesweepKernelINS1_5radix10policy_hubIfiyE10Policy1000ELNS0_9SortOrderE0EfiyiiNS1_21identity_decomposer_tEEEvPT5_SB_PT3_PKSC_PT1_PKSG_PT2_PKSK_T4_iiT6__param_9];
	shfl.sync.idx.b32	%r1000|%p158, %r2384, %r240, 31, -1;
	add.s32 	%r244, %r241, %r1000;
	setp.eq.s32 	%p159, %r2382, 2147483647;
	selp.b32 	%r1001, -2147483648, %r2382, %p159;
	shr.u32 	%r1002, %r1001, %r2251;
	and.b32  	%r997, %r1002, %r238;
	mov.b32 	%r977, 1;
	// begin inline asm
	{
    .reg .pred p;
    and.b32 %r975, %r997, %r977;    setp.ne.u32 p, %r975, 0;
    vote.ballot.sync.b32 %r975, p, 0xffffffff;
    @!p not.b32 %r975, %r975;
}

	// end inline asm
	mov.b32 	%r980, 2;
	// begin inline asm
	{
    .reg .pred p;
    and.b32 %r978, %r997, %r980;    setp.ne.u32 p, %r978, 0;
    vote.ballot.sync.b32 %r978, p, 0xffffffff;
    @!p not.b32 %r978, %r978;
}

	// end inline asm
	and.b32  	%r1003, %r978, %r975;
	mov.b32 	%r983, 4;
	// begin inline asm
	{
    .reg .pred p;
    and.b32 %r981, %r997, %r983;    setp.ne.u32 p, %r981, 0;
    vote.ballot.sync.b32 %r981, p, 0xffffffff;
    @!p not.b32 %r981, %r981;
}

	// end inline asm
	and.b32  	%r1004, %r981, %r1003;
	mov.b32 	%r986, 8;
	// begin inline asm
	{
    .reg .pred p;
    and.b32 %r984, %r997, %r986;    setp.ne.u32 p, %r984, 0;
    vote.ballot.sync.b32 %r984, p, 0xffffffff;
    @!p not.b32 %r984, %r984;
}

	// end inline asm
	and.b32  	%r1005, %r984, %r1004;
	mov.b32 	%r989, 16;
	// begin inline asm
	{
    .reg .pred p;
    and.b32 %r987, %r997, %r989;    setp.ne.u32 p, %r987, 0;
    vote.ballot.sync.b32 %r987, p, 0xffffffff;
    @!p not.b32 %r987, %r987;
}

	// end inline asm
	and.b32  	%r1006, %r987, %r1005;
	mov.b32 	%r992, 32;
	// begin inline asm
	{
    .reg .pred p;
    and.b32 %r990, %r997, %r992;    setp.ne.u32 p, %r990, 0;
    vote.ballot.sync.b32 %r990, p, 0xffffffff;
    @!p not.b32 %r990, %r990;
}

	// end inline asm
	and.b32  	%r1007, %r990, %r1006;
	mov.b32 	%r995, 64;
	// begin inline asm
	{
    .reg .pred p;
    and.b32 %r993, %r997, %r995;    setp.ne.u32 p, %r993, 0;
    vote.ballot.sync.b32 %r993, p, 0xffffffff;
    @!p not.b32 %r993, %r993;
}

	// end inline asm
	and.b32  	%r1008, %r993, %r1007;
	mov.b32 	%r998, 128;
	// begin inline asm
	{
    .reg .pred p;
    and.b32 %r996, %r997, %r998;    setp.ne.u32 p, %r996, 0;
    vote.ballot.sync.b32 %r996, p, 0xffffffff;
    @!p not.b32 %r996, %r996;
}

	// end inline asm
	and.b32  	%r1009, %r996, %r1008;
	clz.b32 	%r1010, %r1009;
	sub.s32 	%r246, 31, %r1010;
	and.b32  	%r1011, %r931, %r1009;
	popc.b32 	%r247, %r1011;
	setp.ne.s32 	%p160, %r460, %r246;
	mov.b32 	%r2385, 0;
	@%p160 bra 	$L__BB7_183;
	shl.b32 	%r1012, %r997, 2;
	add.s32 	%r1013, %r236, %r1012;
	atom.shared.add.u32 	%r2385, [%r1013], %r247;
$L__BB7_183:
	ld.param.u32 	%r2252, [_ZN3cub18CUB_300001_SM_10006detail10radix_sort29DeviceRadixSortOnesweepKernelINS1_5radix10policy_hubIfiyE10Policy1000ELNS0_9SortOrderE0EfiyiiNS1_21identity_decomposer_tEEEvPT5_SB_PT3_PKSC_PT1_PKSG_PT2_PKSK_T4_iiT6__param_9];
	shfl.sync.idx.b32	%r1039|%p161, %r2385, %r246, 31, -1;
	add.s32 	%r250, %r247, %r1039;
	setp.eq.s32 	%p162, %r2381, 2147483647;
	selp.b32 	%r1040, -2147483648, %r2381, %p162;
	shr.u32 	%r1041, %r1040, %r2252;
	and.b32  	%r1036, %r1041, %r238;
	mov.b32 	%r1016, 1;
	// begin inline asm
	{
    .reg .pred p;
    and.b32 %r1014, %r1036, %r1016;    setp.ne.u32 p, %r1014, 0;
    vote.ballot.sync.b32 %r1014, p, 0xffffffff;
    @!p not.b32 %r1014, %r1014;
}

	// end inline asm
	mov.b32 	%r1019, 2;
	// begin inline asm
	{
    .reg .pred p;
    and.b32 %r1017, %r1036, %r1019;    setp.ne.u32 p, %r1017, 0;
    vote.ballot.sync.b32 %r1017, p, 0xffffffff;
    @!p not.b32 %r1017, %r1017;
}

	// end inline asm
	and.b32  	%r1042, %r1017, %r1014;
	mov.b32 	%r1022, 4;
	// begin inline asm
	{
    .reg .pred p;
    and.b32 %r1020, %r1036, %r1022;    setp.ne.u32 p, %r1020, 0;
    vote.ballot.sync.b32 %r1020, p, 0xffffffff;
    @!p not.b32 %r1020, %r1020;
}

	// end inline asm
	and.b32  	%r1043, %r1020, %r1042;
	mov.b32 	%r1025, 8;
	// begin inline asm
	{
    .reg .pred p;
    and.b32 %r1023, %r1036, %r1025;    setp.ne.u32 p, %r1023, 0;
    vote.ballot.sync.b32 %r1023, p, 0xffffffff;
    @!p not.b32 %r1023, %r1023;
}

	// end inline asm
	and.b32  	%r1044, %r1023, %r1043;
	mov.b32 	%r1028, 16;
	// begin inline asm
	{
    .reg .pred p;
    and.b32 %r1026, %r1036, %r1028;    setp.ne.u32 p, %r1026, 0;
    vote.ballot.sync.b32 %r1026, p, 0xffffffff;
    @!p not.b32 %r1026, %r1026;
}

	// end inline asm
	and.b32  	%r1045, %r1026, %r1044;
	mov.b32 	%r1031, 32;
	// begin inline asm
	{
    .reg .pred p;
    and.b32 %r1029, %r1036, %r1031;    setp.ne.u32 p, %r1029, 0;
    vote.ballot.sync.b32 %r1029, p, 0xffffffff;
    @!p not.b32 %r1029, %r1029;
}

	// end inline asm
	and.b32  	%r1046, %r1029, %r1045;
	mov.b32 	%r1034, 64;
	// begin inline asm
	{
    .reg .pred p;
    and.b32 %r1032, %r1036, %r1034;    setp.ne.u32 p, %r1032, 0;
    vote.ballot.sync.b32 %r1032, p, 0xffffffff;
    @!p not.b32 %r1032, %r1032;
}

	// end inline asm
	and.b32  	%r1047, %r1032, %r1046;
	mov.b32 	%r1037, 128;
	// begin inline asm
	{
    .reg .pred p;
    and.b32 %r1035, %r1036, %r1037;    setp.ne.u32 p, %r1035, 0;
    vote.ballot.sync.b32 %r1035, p, 0xffffffff;
    @!p not.b32 %r1035, %r1035;
}

	// end inline asm
	and.b32  	%r1048, %r1035, %r1047;
	clz.b32 	%r1049, %r1048;
	sub.s32 	%r252, 31, %r1049;
	and.b32  	%r1050, %r931, %r1048;
	popc.b32 	%r253, %r1050;
	setp.ne.s32 	%p163, %r460, %r252;
	mov.b32 	%r2386, 0;
	@%p163 bra 	$L__BB7_185;
	shl.b32 	%r1051, %r1036, 2;
	add.s32 	%r1052, %r236, %r1051;
	atom.shared.add.u32 	%r2386, [%r1052], %r253;
$L__BB7_185:
	ld.param.u32 	%r2253, [_ZN3cub18CUB_300001_SM_10006detail10radix_sort29DeviceRadixSortOnesweepKernelINS1_5radix10policy_hubIfiyE10Policy1000ELNS0_9SortOrderE0EfiyiiNS1_21identity_decomposer_tEEEvPT5_SB_PT3_PKSC_PT1_PKSG_PT2_PKSK_T4_iiT6__param_9];
	shfl.sync.idx.b32	%r1078|%p164, %r2386, %r252, 31, -1;
	add.s32 	%r256, %r253, %r1078;
	setp.eq.s32 	%p165, %r2380, 2147483647;
	selp.b32 	%r1079, -2147483648, %r2380, %p165;
	shr.u32 	%r1080, %r1079, %r2253;
	and.b32  	%r1075, %r1080, %r238;
	mov.b32 	%r1055, 1;
	// begin inline asm
	{
    .reg .pred p;
    and.b32 %r1053, %r1075, %r1055;    setp.ne.u32 p, %r1053, 0;
    vote.ballot.sync.b32 %r1053, p, 0xffffffff;
    @!p not.b32 %r1053, %r1053;
}

	// end inline asm
	mov.b32 	%r1058, 2;
	// begin inline asm
	{
    .reg .pred p;
    and.b32 %r1056, %r1075, %r1058;    setp.ne.u32 p, %r1056, 0;
    vote.ballot.sync.b32 %r1056, p, 0xffffffff;
    @!p not.b32 %r1056, %r1056;
}

	// end inline asm
	and.b32  	%r1081, %r1056, %r1053;
	mov.b32 	%r1061, 4;
	// begin inline asm
	{
    .reg .pred p;
    and.b32 %r1059, %r1075, %r1061;    setp.ne.u32 p, %r1059, 0;
    vote.ballot.sync.b32 %r1059, p, 0xffffffff;
    @!p not.b32 %r1059, %r1059;
}

	// end inline asm
	and.b32  	%r1082, %r1059, %r1081;
	mov.b32 	%r1064, 8;
	// begin inline asm
	{
    .reg .pred p;
    and.b32 %r1062, %r1075, %r1064;    setp.ne.u32 p, %r1062, 0;
    vote.ballot.sync.b32 %r1062, p, 0xffffffff;
    @!p not.b32 %r1062, %r1062;
}

	// end inline asm
	and.b32  	%r1083, %r1062, %r1082;
	mov.b32 	%r1067, 16;
	// begin inline asm
	{
    .reg .pred p;
    and.b32 %r1065, %r1075, %r1067;    setp.ne.u32 p, %r1065, 0;
    vote.ballot.sync.b32 %r1065, p, 0xffffffff;
    @!p not.b32 %r1065, %r1065;
}

	// end inline asm
	and.b32  	%r1084, %r1065, %r1083;
	mov.b32 	%r1070, 32;
	// begin inline asm
	{
    .reg .pred p;
    and.b32 %r1068, %r1075, %r1070;    setp.ne.u32 p, %r1068, 0;
    vote.ballot.sync.b32 %r1068, p, 0xffffffff;
    @!p not.b32 %r1068, %r1068;
}

	// end inline asm
	and.b32  	%r1085, %r1068, %r1084;
	mov.b32 	%r1073, 64;
	// begin inline asm
	{
    .reg .pred p;
    and.b32 %r1071, %r1075, %r1073;    setp.ne.u32 p, %r1071, 0;
    vote.ballot.sync.b32 %r1071, p, 0xffffffff;
    @!p not.b32 %r1071, %r1071;
}

	// end inline asm
	and.b32  	%r1086, %r1071, %r1085;
	mov.b32 	%r1076, 128;
	// begin inline asm
	{
    .reg .pred p;
    and.b32 %r1074, %r1075, %r1076;    setp.ne.u32 p, %r1074, 0;
    vote.ballot.sync.b32 %r1074, p, 0xffffffff;
    @!p not.b32 %r1074, %r1074;
}

	// end inline asm
	and.b32  	%r1087, %r1074, %r1086;
	clz.b32 	%r1088, %r1087;
	sub.s32 	%r258, 31, %r1088;
	and.b32  	%r1089, %r931, %r1087;
	popc.b32 	%r259, %r1089;
	setp.ne.s32 	%p166, %r460, %r258;
	mov.b32 	%r2387, 0;
	@%p166 bra 	$L__BB7_187;
	shl.b32 	%r1090, %r1075, 2;
	add.s32 	%r1091, %r236, %r1090;
	atom.shared.add.u32 	%r2387, [%r1091], %r259;
$L__BB7_187:
	ld.param.u32 	%r2254, [_ZN3cub18CUB_300001_SM_10006detail10radix_sort29DeviceRadixSortOnesweepKernelINS1_5radix10policy_hubIfiyE10Policy1000ELNS0_9SortOrderE0EfiyiiNS1_21identity_decomposer_tEEEvPT5_SB_PT3_PKSC_PT1_PKSG_PT2_PKSK_T4_iiT6__param_9];
	shfl.sync.idx.b32	%r1117|%p167, %r2387, %r258, 31, -1;
	add.s32 	%r262, %r259, %r1117;
	setp.eq.s32 	%p168, %r2379, 2147483647;
	selp.b32 	%r1118, -2147483648, %r2379, %p168;
	shr.u32 	%r1119, %r1118, %r2254;
	and.b32  	%r1114, %r1119, %r238;
	mov.b32 	%r1094, 1;
	// begin inline asm
	{
    .reg .pred p;
    and.b32 %r1092, %r1114, %r1094;    setp.ne.u32 p, %r1092, 0;
    vote.ballot.sync.b32 %r1092, p, 0xffffffff;
    @!p not.b32 %r1092, %r1092;
}

	// end inline asm
	mov.b32 	%r1097, 2;
	// begin inline asm
	{
    .reg .pred p;
    and.b32 %r1095, %r1114, %r1097;    setp.ne.u32 p, %r1095, 0;
    vote.ballot.sync.b32 %r1095, p, 0xffffffff;
    @!p not.b32 %r1095, %r1095;
}

	// end inline asm
	and.b32  	%r1120, %r1095, %r1092;
	mov.b32 	%r1100, 4;
	// begin inline asm
	{
    .reg .pred p;
    and.b32 %r1098, %r1114, %r1100;    setp.ne.u32 p, %r1098, 0;
    vote.ballot.sync.b32 %r1098, p, 0xffffffff;
    @!p not.b32 %r1098, %r1098;
}

	// end inline asm
	and.b32  	%r1121, %r1098, %r1120;
	mov.b32 	%r1103, 8;
	// begin inline asm
	{
    .reg .pred p;
    and.b32 %r1101, %r1114, %r1103;    setp.ne.u32 p, %r1101, 0;
    vote.ballot.sync.b32 %r1101, p, 0xffffffff;
    @!p not.b32 %r1101, %r1101;
}

	// end inline asm
	and.b32  	%r1122, %r1101, %r1121;
	mov.b32 	%r1106, 16;
	// begin inline asm
	{
    .reg .pred p;
    and.b32 %r1104, %r1114, %r1106;    setp.ne.u32 p, %r1104, 0;
    vote.ballot.sync.b32 %r1104, p, 0xffffffff;
    @!p not.b32 %r1104, %r1104;
}

	// end inline asm
	and.b32  	%r1123, %r1104, %r1122;
	mov.b32 	%r1109, 32;
	// begin inline asm
	{
    .reg .pred p;
    and.b32 %r1107, %r1114, %r1109;    setp.ne.u32 p, %r1107, 0;
    vote.ballot.sync.b32 %r1107, p, 0xffffffff;
    @!p not.b32 %r1107, %r1107;
}

	// end inline asm
	and.b32  	%r1124, %r1107, %r1123;
	mov.b32 	%r1112, 64;
	// begin inline asm
	{
    .reg .pred p;
    and.b32 %r1110, %r1114, %r1112;    setp.ne.u32 p, %r1110, 0;
    vote.ballot.sync.b32 %r1110, p, 0xffffffff;
    @!p not.b32 %r1110, %r1110;
}

	// end inline asm
	and.b32  	%r1125, %r1110, %r1124;
	mov.b32 	%r1115, 128;
	// begin inline asm
	{
    .reg .pred p;
    and.b32 %r1113, %r1114, %r1115;    setp.ne.u32 p, %r1113, 0;
    vote.ballot.sync.b32 %r1113, p, 0xffffffff;
    @!p not.b32 %r1113, %r1113;
}

	// end inline asm
	and.b32  	%r1126, %r1113, %r1125;
	clz.b32 	%r1127, %r1126;
	sub.s32 	%r264, 31, %r1127;
	and.b32  	%r1128, %r931, %r1126;
	popc.b32 	%r265, %r1128;
	setp.ne.s32 	%p169, %r460, %r264;
	mov.b32 	%r2388, 0;
	@%p169 bra 	$L__BB7_189;
	shl.b32 	%r1129, %r1114, 2;
	add.s32 	%r1130, %r236, %r1129;
	atom.shared.add.u32 	%r2388, [%r1130], %r265;
$L__BB7_189:
	ld.param.u32 	%r2255, [_ZN3cub18CUB_300001_SM_10006detail10radix_sort29DeviceRadixSortOnesweepKernelINS1_5radix10policy_hubIfiyE10Policy1000ELNS0_9SortOrderE0EfiyiiNS1_21identity_decomposer_tEEEvPT5_SB_PT3_PKSC_PT1_PKSG_PT2_PKSK_T4_iiT6__param_9];
	shfl.sync.idx.b32	%r1156|%p170, %r2388, %r264, 31, -1;
	add.s32 	%r268, %r265, %r1156;
	setp.eq.s32 	%p171, %r2378, 2147483647;
	selp.b32 	%r1157, -2147483648, %r2378, %p171;
	shr.u32 	%r1158, %r1157, %r2255;
	and.b32  	%r1153, %r1158, %r238;
	mov.b32 	%r1133, 1;
	// begin inline asm
	{
    .reg .pred p;
    and.b32 %r1131, %r1153, %r1133;    setp.ne.u32 p, %r1131, 0;
    vote.ballot.sync.b32 %r1131, p, 0xffffffff;
    @!p not.b32 %r1131, %r1131;
}

	// end inline asm
	mov.b32 	%r1136, 2;
	// begin inline asm
	{
    .reg .pred p;
    and.b32 %r1134, %r1153, %r1136;    setp.ne.u32 p, %r1134, 0;
    vote.ballot.sync.b32 %r1134, p, 0xffffffff;
    @!p not.b32 %r1134, %r1134;
}

	// end inline asm
	and.b32  	%r1159, %r1134, %r1131;
	mov.b32 	%r1139, 4;
	// begin inline asm
	{
    .reg .pred p;
    and.b32 %r1137, %r1153, %r1139;    setp.ne.u32 p, %r1137, 0;
    vote.ballot.sync.b32 %r1137, p, 0xffffffff;
    @!p not.b32 %r1137, %r1137;
}

	// end inline asm
	and.b32  	%r1160, %r1137, %r1159;
	mov.b32 	%r1142, 8;
	// begin inline asm
	{
    .reg .pred p;
    and.b32 %r1140, %r1153, %r1142;    setp.ne.u32 p, %r1140, 0;
    vote.ballot.sync.b32 %r1140, p, 0xffffffff;
    @!p not.b32 %r1140, %r1140;
}

	// end inline asm
	and.b32  	%r1161, %r1140, %r1160;
	mov.b32 	%r1145, 16;
	// begin inline asm
	{
    .reg .pred p;
    and.b32 %r1143, %r1153, %r1145;    setp.ne.u32 p, %r1143, 0;
    vote.ballot.sync.b32 %r1143, p, 0xffffffff;
    @!p not.b32 %r1143, %r1143;
}

	// end inline asm
	and.b32  	%r1162, %r1143, %r1161;
	mov.b32 	%r1148, 32;
	// begin inline asm
	{
    .reg .pred p;
    and.b32 %r1146, %r1153, %r1148;    setp.ne.u32 p, %r1146, 0;
    vote.ballot.sync.b32 %r1146, p, 0xffffffff;
    @!p not.b32 %r1146, %r1146;
}

	// end inline asm
	and.b32  	%r1163, %r1146, %r1162;
	mov.b32 	%r1151, 64;
	// begin inline asm
	{
    .reg .pred p;
    and.b32 %r1149, %r1153, %r1151;    setp.ne.u32 p, %r1149, 0;
    vote.ballot.sync.b32 %r1149, p, 0xffffffff;
    @!p not.b32 %r1149, %r1149;
}

	// end inline asm
	and.b32  	%r1164, %r1149, %r1163;
	mov.b32 	%r1154, 128;
	// begin inline asm
	{
    .reg .pred p;
    and.b32 %r1152, %r1153, %r1154;    setp.ne.u32 p, %r1152, 0;
    vote.ballot.sync.b32 %r1152, p, 0xffffffff;
    @!p not.b32 %r1152, %r1152;
}

	// end inline asm
	and.b32  	%r1165, %r1152, %r1164;
	clz.b32 	%r1166, %r1165;
	sub.s32 	%r270, 31, %r1166;
	and.b32  	%r1167, %r931, %r1165;
	popc.b32 	%r271, %r1167;
	setp.ne.s32 	%p172, %r460, %r270;
	mov.b32 	%r2389, 0;
	@%p172 bra 	$L__BB7_191;
	shl.b32 	%r1168, %r1153, 2;
	add.s32 	%r1169, %r236, %r1168;
	atom.shared.add.u32 	%r2389, [%r1169], %r271;
$L__BB7_191:
	ld.param.u32 	%r2256, [_ZN3cub18CUB_300001_SM_10006detail10radix_sort29DeviceRadixSortOnesweepKernelINS1_5radix10policy_hubIfiyE10Policy1000ELNS0_9SortOrderE0EfiyiiNS1_21identity_decomposer_tEEEvPT5_SB_PT3_PKSC_PT1_PKSG_PT2_PKSK_T4_iiT6__param_9];
	shfl.sync.idx.b32	%r1195|%p173, %r2389, %r270, 31, -1;
	add.s32 	%r274, %r271, %r1195;
	setp.eq.s32 	%p174, %r2377, 2147483647;
	selp.b32 	%r1196, -2147483648, %r2377, %p174;
	shr.u32 	%r1197, %r1196, %r2256;
	and.b32  	%r1192, %r1197, %r238;
	mov.b32 	%r1172, 1;
	// begin inline asm
	{
    .reg .pred p;
    and.b32 %r1170, %r1192, %r1172;    setp.ne.u32 p, %r1170, 0;
    vote.ballot.sync.b32 %r1170, p, 0xffffffff;
    @!p not.b32 %r1170, %r1170;
}

	// end inline asm
	mov.b32 	%r1175, 2;
	// begin inline asm
	{
    .reg .pred p;
    and.b32 %r1173, %r1192, %r1175;    setp.ne.u32 p, %r1173, 0;
    vote.ballot.sync.b32 %r1173, p, 0xffffffff;
    @!p not.b32 %r1173, %r1173;
}

	// end inline asm
	and.b32  	%r1198, %r1173, %r1170;
	mov.b32 	%r1178, 4;
	// begin inline asm
	{
    .reg .pred p;
    and.b32 %r1176, %r1192, %r1178;    setp.ne.u32 p, %r1176, 0;
    vote.ballot.sync.b32 %r1176, p, 0xffffffff;
    @!p not.b32 %r1176, %r1176;
}

	// end inline asm
	and.b32  	%r1199, %r1176, %r1198;
	mov.b32 	%r1181, 8;
	// begin inline asm
	{
    .reg .pred p;
    and.b32 %r1179, %r1192, %r1181;    setp.ne.u32 p, %r1179, 0;
    vote.ballot.sync.b32 %r1179, p, 0xffffffff;
    @!p not.b32 %r1179, %r1179;
}

	// end inline asm
	and.b32  	%r1200, %r1179, %r1199;
	mov.b32 	%r1184, 16;
	// begin inline asm
	{
    .reg .pred p;
    and.b32 %r1182, %r1192, %r1184;    setp.ne.u32 p, %r1182, 0;
    vote.ballot.sync.b32 %r1182, p, 0xffffffff;
    @!p not.b32 %r1182, %r1182;
}

	// end inline asm
	and.b32  	%r1201, %r1182, %r1200;
	mov.b32 	%r1187, 32;
	// begin inline asm
	{
    .reg .pred p;
    and.b32 %r1185, %r1192, %r1187;    setp.ne.u32 p, %r1185, 0;
    vote.ballot.sync.b32 %r1185, p, 0xffffffff;
    @!p not.b32 %r1185, %r1185;
}

	// end inline asm
	and.b32  	%r1202, %r1185, %r1201;
	mov.b32 	%r1190, 64;
	// begin inline asm
	{
    .reg .pred p;
    and.b32 %r1188, %r1192, %r1190;    setp.ne.u32 p, %r1188, 0;
    vote.ballot.sync.b32 %r1188, p, 0xffffffff;
    @!p not.b32 %r1188, %r1188;
}

	// end inline asm
	and.b32  	%r1203, %r1188, %r1202;
	mov.b32 	%r1193, 128;
	// begin inline asm
	{
    .reg .pred p;
    and.b32 %r1191, %r1192, %r1193;    setp.ne.u32 p, %r1191, 0;
    vote.ballot.sync.b32 %r1191, p, 0xffffffff;
    @!p not.b32 %r1191, %r1191;
}

	// end inline asm
	and.b32  	%r1204, %r1191, %r1203;
	clz.b32 	%r1205, %r1204;
	sub.s32 	%r276, 31, %r1205;
	and.b32  	%r1206, %r931, %r1204;
	popc.b32 	%r277, %r1206;
	setp.ne.s32 	%p175, %r460, %r276;
	mov.b32 	%r2390, 0;
	@%p175 bra 	$L__BB7_193;
	shl.b32 	%r1207, %r1192, 2;
	add.s32 	%r1208, %r236, %r1207;
	atom.shared.add.u32 	%r2390, [%r1208], %r277;
$L__BB7_193:
	ld.param.u32 	%r2257, [_ZN3cub18CUB_300001_SM_10006detail10radix_sort29DeviceRadixSortOnesweepKernelINS1_5radix10policy_hubIfiyE10Policy1000ELNS0_9SortOrderE0EfiyiiNS1_21identity_decomposer_tEEEvPT5_SB_PT3_PKSC_PT1_PKSG_PT2_PKSK_T4_iiT6__param_9];
	shfl.sync.idx.b32	%r1234|%p176, %r2390, %r276, 31, -1;
	add.s32 	%r280, %r277, %r1234;
	setp.eq.s32 	%p177, %r2376, 2147483647;
	selp.b32 	%r1235, -2147483648, %r2376, %p177;
	shr.u32 	%r1236, %r1235, %r2257;
	and.b32  	%r1231, %r1236, %r238;
	mov.b32 	%r1211, 1;
	// begin inline asm
	{
    .reg .pred p;
    and.b32 %r1209, %r1231, %r1211;    setp.ne.u32 p, %r1209, 0;
    vote.ballot.sync.b32 %r1209, p, 0xffffffff;
    @!p not.b32 %r1209, %r1209;
}

	// end inline asm
	mov.b32 	%r1214, 2;
	// begin inline asm
	{
    .reg .pred p;
    and.b32 %r1212, %r1231, %r1214;    setp.ne.u32 p, %r1212, 0;
    vote.ballot.sync.b32 %r1212, p, 0xffffffff;
    @!p not.b32 %r1212, %r1212;
}

	// end inline asm
	and.b32  	%r1237, %r1212, %r1209;
	mov.b32 	%r1217, 4;
	// begin inline asm
	{
    .reg .pred p;
    and.b32 %r1215, %r1231, %r1217;    setp.ne.u32 p, %r1215, 0;
    vote.ballot.sync.b32 %r1215, p, 0xffffffff;
    @!p not.b32 %r1215, %r1215;
}

	// end inline asm
	and.b32  	%r1238, %r1215, %r1237;
	mov.b32 	%r1220, 8;
	// begin inline asm
	{
    .reg .pred p;
    and.b32 %r1218, %r1231, %r1220;    setp.ne.u32 p, %r1218, 0;
    vote.ballot.sync.b32 %r1218, p, 0xffffffff;
    @!p not.b32 %r1218, %r1218;
}

	// end inline asm
	and.b32  	%r1239, %r1218, %r1238;
	mov.b32 	%r1223, 16;
	// begin inline asm
	{
    .reg .pred p;
    and.b32 %r1221, %r1231, %r1223;    setp.ne.u32 p, %r1221, 0;
    vote.ballot.sync.b32 %r1221, p, 0xffffffff;
    @!p not.b32 %r1221, %r1221;
}

	// end inline asm
	and.b32  	%r1240, %r1221, %r1239;
	mov.b32 	%r1226, 32;
	// begin inline asm
	{
    .reg .pred p;
    and.b32 %r1224, %r1231, %r1226;    setp.ne.u32 p, %r1224, 0;
    vote.ballot.sync.b32 %r1224, p, 0xffffffff;
    @!p not.b32 %r1224, %r1224;
}

	// end inline asm
	and.b32  	%r1241, %r1224, %r1240;
	mov.b32 	%r1229, 64;
	// begin inline asm
	{
    .reg .pred p;
    and.b32 %r1227, %r1231, %r1229;    setp.ne.u32 p, %r1227, 0;
    vote.ballot.sync.b32 %r1227, p, 0xffffffff;
    @!p not.b32 %r1227, %r1227;
}

	// end inline asm
	and.b32  	%r1242, %r1227, %r1241;
	mov.b32 	%r1232, 128;
	// begin inline asm
	{
    .reg .pred p;
    and.b32 %r1230, %r1231, %r1232;    setp.ne.u32 p, %r1230, 0;
    vote.ballot.sync.b32 %r1230, p, 0xffffffff;
    @!p not.b32 %r1230, %r1230;
}

	// end inline asm
	and.b32  	%r1243, %r1230, %r1242;
	clz.b32 	%r1244, %r1243;
	sub.s32 	%r282, 31, %r1244;
	and.b32  	%r1245, %r931, %r1243;
	popc.b32 	%r283, %r1245;
	setp.ne.s32 	%p178, %r460, %r282;
	mov.b32 	%r2391, 0;
	@%p178 bra 	$L__BB7_195;
	shl.b32 	%r1246, %r1231, 2;
	add.s32 	%r1247, %r236, %r1246;
	atom.shared.add.u32 	%r2391, [%r1247], %r283;
$L__BB7_195:
	ld.param.u32 	%r2258, [_ZN3cub18CUB_300001_SM_10006detail10radix_sort29DeviceRadixSortOnesweepKernelINS1_5radix10policy_hubIfiyE10Policy1000ELNS0_9SortOrderE0EfiyiiNS1_21identity_decomposer_tEEEvPT5_SB_PT3_PKSC_PT1_PKSG_PT2_PKSK_T4_iiT6__param_9];
	shfl.sync.idx.b32	%r1273|%p179, %r2391, %r282, 31, -1;
	add.s32 	%r286, %r283, %r1273;
	setp.eq.s32 	%p180, %r2375, 2147483647;
	selp.b32 	%r1274, -2147483648, %r2375, %p180;
	shr.u32 	%r1275, %r1274, %r2258;
	and.b32  	%r1270, %r1275, %r238;
	mov.b32 	%r1250, 1;
	// begin inline asm
	{
    .reg .pred p;
    and.b32 %r1248, %r1270, %r1250;    setp.ne.u32 p, %r1248, 0;
    vote.ballot.sync.b32 %r1248, p, 0xffffffff;
    @!p not.b32 %r1248, %r1248;
}

	// end inline asm
	mov.b32 	%r1253, 2;
	// begin inline asm
	{
    .reg .pred p;
    and.b32 %r1251, %r1270, %r1253;    setp.ne.u32 p, %r1251, 0;
    vote.ballot.sync.b32 %r1251, p, 0xffffffff;
    @!p not.b32 %r1251, %r1251;
}

	// end inline asm
	and.b32  	%r1276, %r1251, %r1248;
	mov.b32 	%r1256, 4;
	// begin inline asm
	{
    .reg .pred p;
    and.b32 %r1254, %r1270, %r1256;    setp.ne.u32 p, %r1254, 0;
    vote.ballot.sync.b32 %r1254, p, 0xffffffff;
    @!p not.b32 %r1254, %r1254;
}

	// end inline asm
	and.b32  	%r1277, %r1254, %r1276;
	mov.b32 	%r1259, 8;
	// begin inline asm
	{
    .reg .pred p;
    and.b32 %r1257, %r1270, %r1259;    setp.ne.u32 p, %r1257, 0;
    vote.ballot.sync.b32 %r1257, p, 0xffffffff;
    @!p not.b32 %r1257, %r1257;
}

	// end inline asm
	and.b32  	%r1278, %r1257, %r1277;
	mov.b32 	%r1262, 16;
	// begin inline asm
	{
    .reg .pred p;
    and.b32 %r1260, %r1270, %r1262;    setp.ne.u32 p, %r1260, 0;
    vote.ballot.sync.b32 %r1260, p, 0xffffffff;
    @!p not.b32 %r1260, %r1260;
}

	// end inline asm
	and.b32  	%r1279, %r1260, %r1278;
	mov.b32 	%r1265, 32;
	// begin inline asm
	{
    .reg .pred p;
    and.b32 %r1263, %r1270, %r1265;    setp.ne.u32 p, %r1263, 0;
    vote.ballot.sync.b32 %r1263, p, 0xffffffff;
    @!p not.b32 %r1263, %r1263;
}

	// end inline asm
	and.b32  	%r1280, %r1263, %r1279;
	mov.b32 	%r1268, 64;
	// begin inline asm
	{
    .reg .pred p;
    and.b32 %r1266, %r1270, %r1268;    setp.ne.u32 p, %r1266, 0;
    vote.ballot.sync.b32 %r1266, p, 0xffffffff;
    @!p not.b32 %r1266, %r1266;
}

	// end inline asm
	and.b32  	%r1281, %r1266, %r1280;
	mov.b32 	%r1271, 128;
	// begin inline asm
	{
    .reg .pred p;
    and.b32 %r1269, %r1270, %r1271;    setp.ne.u32 p, %r1269, 0;
    vote.ballot.sync.b32 %r1269, p, 0xffffffff;
    @!p not.b32 %r1269, %r1269;
}

	// end inline asm
	and.b32  	%r1282, %r1269, %r1281;
	clz.b32 	%r1283, %r1282;
	sub.s32 	%r288, 31, %r1283;
	and.b32  	%r1284, %r931, %r1282;
	popc.b32 	%r289, %r1284;
	setp.ne.s32 	%p181, %r460, %r288;
	mov.b32 	%r2392, 0;
	@%p181 bra 	$L__BB7_197;
	shl.b32 	%r1285, %r1270, 2;
	add.s32 	%r1286, %r236, %r1285;
	atom.shared.add.u32 	%r2392, [%r1286], %r289;
$L__BB7_197:
	ld.param.u32 	%r2259, [_ZN3cub18CUB_300001_SM_10006detail10radix_sort29DeviceRadixSortOnesweepKernelINS1_5radix10policy_hubIfiyE10Policy1000ELNS0_9SortOrderE0EfiyiiNS1_21identity_decomposer_tEEEvPT5_SB_PT3_PKSC_PT1_PKSG_PT2_PKSK_T4_iiT6__param_9];
	shfl.sync.idx.b32	%r1312|%p182, %r2392, %r288, 31, -1;
	add.s32 	%r292, %r289, %r1312;
	setp.eq.s32 	%p183, %r2374, 2147483647;
	selp.b32 	%r1313, -2147483648, %r2374, %p183;
	shr.u32 	%r1314, %r1313, %r2259;
	and.b32  	%r1309, %r1314, %r238;
	mov.b32 	%r1289, 1;
	// begin inline asm
	{
    .reg .pred p;
    and.b32 %r1287, %r1309, %r1289;    setp.ne.u32 p, %r1287, 0;
    vote.ballot.sync.b32 %r1287, p, 0xffffffff;
    @!p not.b32 %r1287, %r1287;
}

	// end inline asm
	mov.b32 	%r1292, 2;
	// begin inline asm
	{
    .reg .pred p;
    and.b32 %r1290, %r1309, %r1292;    setp.ne.u32 p, %r1290, 0;
    vote.ballot.sync.b32 %r1290, p, 0xffffffff;
    @!p not.b32 %r1290, %r1290;
}

	// end inline asm
	and.b32  	%r1315, %r1290, %r1287;
	mov.b32 	%r1295, 4;
	// begin inline asm
	{
    .reg .pred p;
    and.b32 %r1293, %r1309, %r1295;    setp.ne.u32 p, %r1293, 0;
    vote.ballot.sync.b32 %r1293, p, 0xffffffff;
    @!p not.b32 %r1293, %r1293;
}

	// end inline asm
	and.b32  	%r1316, %r1293, %r1315;
	mov.b32 	%r1298, 8;
	// begin inline asm
	{
    .reg .pred p;
    and.b32 %r1296, %r1309, %r1298;    setp.ne.u32 p, %r1296, 0;
    vote.ballot.sync.b32 %r1296, p, 0xffffffff;
    @!p not.b32 %r1296, %r1296;
}

	// end inline asm
	and.b32  	%r1317, %r1296, %r1316;
	mov.b32 	%r1301, 16;
	// begin inline asm
	{
    .reg .pred p;
    and.b32 %r1299, %r1309, %r1301;    setp.ne.u32 p, %r1299, 0;
    vote.ballot.sync.b32 %r1299, p, 0xffffffff;
    @!p not.b32 %r1299, %r1299;
}

	// end inline asm
	and.b32  	%r1318, %r1299, %r1317;
	mov.b32 	%r1304, 32;
	// begin inline asm
	{
    .reg .pred p;
    and.b32 %r1302, %r1309, %r1304;    setp.ne.u32 p, %r1302, 0;
    vote.ballot.sync.b32 %r1302, p, 0xffffffff;
    @!p not.b32 %r1302, %r1302;
}

	// end inline asm
	and.b32  	%r1319, %r1302, %r1318;
	mov.b32 	%r1307, 64;
	// begin inline asm
	{
    .reg .pred p;
    and.b32 %r1305, %r1309, %r1307;    setp.ne.u32 p, %r1305, 0;
    vote.ballot.sync.b32 %r1305, p, 0xffffffff;
    @!p not.b32 %r1305, %r1305;
}

	// end inline asm
	and.b32  	%r1320, %r1305, %r1319;
	mov.b32 	%r1310, 128;
	// begin inline asm
	{
    .reg .pred p;
    and.b32 %r1308, %r1309, %r1310;    setp.ne.u32 p, %r1308, 0;
    vote.ballot.sync.b32 %r1308, p, 0xffffffff;
    @!p not.b32 %r1308, %r1308;
}

	// end inline asm
	and.b32  	%r1321, %r1308, %r1320;
	clz.b32 	%r1322, %r1321;
	sub.s32 	%r294, 31, %r1322;
	and.b32  	%r1323, %r931, %r1321;
	popc.b32 	%r295, %r1323;
	setp.ne.s32 	%p184, %r460, %r294;
	mov.b32 	%r2393, 0;
	@%p184 bra 	$L__BB7_199;
	shl.b32 	%r1328, %r1309, 2;
	add.s32 	%r1329, %r236, %r1328;
	atom.shared.add.u32 	%r2393, [%r1329], %r295;
$L__BB7_199:
	ld.param.u32 	%r2260, [_ZN3cub18CUB_300001_SM_10006detail10radix_sort29DeviceRadixSortOnesweepKernelINS1_5radix10policy_hubIfiyE10Policy1000ELNS0_9SortOrderE0EfiyiiNS1_21identity_decomposer_tEEEvPT5_SB_PT3_PKSC_PT1_PKSG_PT2_PKSK_T4_iiT6__param_9];
	shfl.sync.idx.b32	%r1355|%p185, %r2393, %r294, 31, -1;
	add.s32 	%r298, %r295, %r1355;
	setp.eq.s32 	%p186, %r2373, 2147483647;
	selp.b32 	%r1356, -2147483648, %r2373, %p186;
	shr.u32 	%r1357, %r1356, %r2260;
	and.b32  	%r1352, %r1357, %r238;
	mov.b32 	%r1332, 1;
	// begin inline asm
	{
    .reg .pred p;
    and.b32 %r1330, %r1352, %r1332;    setp.ne.u32 p, %r1330, 0;
    vote.ballot.sync.b32 %r1330, p, 0xffffffff;
    @!p not.b32 %r1330, %r1330;
}

	// end inline asm
	mov.b32 	%r1335, 2;
	// begin inline asm
	{
    .reg .pred p;
    and.b32 %r1333, %r1352, %r1335;    setp.ne.u32 p, %r1333, 0;
    vote.ballot.sync.b32 %r1333, p, 0xffffffff;
    @!p not.b32 %r1333, %r1333;
}

	// end inline asm
	and.b32  	%r1358, %r1333, %r1330;
	mov.b32 	%r1338, 4;
	// begin inline asm
	{
    .reg .pred p;
    and.b32 %r1336, %r1352, %r1338;    setp.ne.u32 p, %r1336, 0;
    vote.ballot.sync.b32 %r1336, p, 0xffffffff;
    @!p not.b32 %r1336, %r1336;
}

	// end inline asm
	and.b32  	%r1359, %r1336, %r1358;
	mov.b32 	%r1341, 8;
	// begin inline asm
	{
    .reg .pred p;
    and.b32 %r1339, %r1352, %r1341;    setp.ne.u32 p, %r1339, 0;
    vote.ballot.sync.b32 %r1339, p, 0xffffffff;
    @!p not.b32 %r1339, %r1339;
}

	// end inline asm
	and.b32  	%r1360, %r1339, %r1359;
	mov.b32 	%r1344, 16;
	// begin inline asm
	{
    .reg .pred p;
    and.b32 %r1342, %r1352, %r1344;    setp.ne.u32 p, %r1342, 0;
    vote.ballot.sync.b32 %r1342, p, 0xffffffff;
    @!p not.b32 %r1342, %r1342;
}

	// end inline asm
	and.b32  	%r1361, %r1342, %r1360;
	mov.b32 	%r1347, 32;
	// begin inline asm
	{
    .reg .pred p;
    and.b32 %r1345, %r1352, %r1347;    setp.ne.u32 p, %r1345, 0;
    vote.ballot.sync.b32 %r1345, p, 0xffffffff;
    @!p not.b32 %r1345, %r1345;
}

	// end inline asm
	and.b32  	%r1362, %r1345, %r1361;
	mov.b32 	%r1350, 64;
	// begin inline asm
	{
    .reg .pred p;
    and.b32 %r1348, %r1352, %r1350;    setp.ne.u32 p, %r1348, 0;
    vote.ballot.sync.b32 %r1348, p, 0xffffffff;
    @!p not.b32 %r1348, %r1348;
}

	// end inline asm
	and.b32  	%r1363, %r1348, %r1362;
	mov.b32 	%r1353, 128;
	// begin inline asm
	{
    .reg .pred p;
    and.b32 %r1351, %r1352, %r1353;    setp.ne.u32 p, %r1351, 0;
    vote.ballot.sync.b32 %r1351, p, 0xffffffff;
    @!p not.b32 %r1351, %r1351;
}

	// end inline asm
	and.b32  	%r1364, %r1351, %r1363;
	clz.b32 	%r1365, %r1364;
	sub.s32 	%r300, 31, %r1365;
	and.b32  	%r1366, %r931, %r1364;
	popc.b32 	%r301, %r1366;
	setp.ne.s32 	%p187, %r460, %r300;
	mov.b32 	%r2394, 0;
	@%p187 bra 	$L__BB7_201;
	shl.b32 	%r1371, %r1352, 2;
	add.s32 	%r1372, %r236, %r1371;
	atom.shared.add.u32 	%r2394, [%r1372], %r301;
$L__BB7_201:
	ld.param.u32 	%r2261, [_ZN3cub18CUB_300001_SM_10006detail10radix_sort29DeviceRadixSortOnesweepKernelINS1_5radix10policy_hubIfiyE10Policy1000ELNS0_9SortOrderE0EfiyiiNS1_21identity_decomposer_tEEEvPT5_SB_PT3_PKSC_PT1_PKSG_PT2_PKSK_T4_iiT6__param_9];
	shfl.sync.idx.b32	%r1398|%p188, %r2394, %r300, 31, -1;
	add.s32 	%r304, %r301, %r1398;
	setp.eq.s32 	%p189, %r2372, 2147483647;
	selp.b32 	%r1399, -2147483648, %r2372, %p189;
	shr.u32 	%r1400, %r1399, %r2261;
	and.b32  	%r1395, %r1400, %r238;
	mov.b32 	%r1375, 1;
	// begin inline asm
	{
    .reg .pred p;
    and.b32 %r1373, %r1395, %r1375;    setp.ne.u32 p, %r1373, 0;
    vote.ballot.sync.b32 %r1373, p, 0xffffffff;
    @!p not.b32 %r1373, %r1373;
}

	// end inline asm
	mov.b32 	%r1378, 2;
	// begin inline asm
	{
    .reg .pred p;
    and.b32 %r1376, %r1395, %r1378;    setp.ne.u32 p, %r1376, 0;
    vote.ballot.sync.b32 %r1376, p, 0xffffffff;
    @!p not.b32 %r1376, %r1376;
}

	// end inline asm
	and.b32  	%r1401, %r1376, %r1373;
	mov.b32 	%r1381, 4;
	// begin inline asm
	{
    .reg .pred p;
    and.b32 %r1379, %r1395, %r1381;    setp.ne.u32 p, %r1379, 0;
    vote.ballot.sync.b32 %r1379, p, 0xffffffff;
    @!p not.b32 %r1379, %r1379;
}

	// end inline asm
	and.b32  	%r1402, %r1379, %r1401;
	mov.b32 	%r1384, 8;
	// begin inline asm
	{
    .reg .pred p;
    and.b32 %r1382, %r1395, %r1384;    setp.ne.u32 p, %r1382, 0;
    vote.ballot.sync.b32 %r1382, p, 0xffffffff;
    @!p not.b32 %r1382, %r1382;
}

	// end inline asm
	and.b32  	%r1403, %r1382, %r1402;
	mov.b32 	%r1387, 16;
	// begin inline asm
	{
    .reg .pred p;
    and.b32 %r1385, %r1395, %r1387;    setp.ne.u32 p, %r1385, 0;
    vote.ballot.sync.b32 %r1385, p, 0xffffffff;
    @!p not.b32 %r1385, %r1385;
}

	// end inline asm
	and.b32  	%r1404, %r1385, %r1403;
	mov.b32 	%r1390, 32;
	// begin inline asm
	{
    .reg .pred p;
    and.b32 %r1388, %r1395, %r1390;    setp.ne.u32 p, %r1388, 0;
    vote.ballot.sync.b32 %r1388, p, 0xffffffff;
    @!p not.b32 %r1388, %r1388;
}

	// end inline asm
	and.b32  	%r1405, %r1388, %r1404;
	mov.b32 	%r1393, 64;
	// begin inline asm
	{
    .reg .pred p;
    and.b32 %r1391, %r1395, %r1393;    setp.ne.u32 p, %r1391, 0;
    vote.ballot.sync.b32 %r1391, p, 0xffffffff;
    @!p not.b32 %r1391, %r1391;
}

	// end inline asm
	and.b32  	%r1406, %r1391, %r1405;
	mov.b32 	%r1396, 128;
	// begin inline asm
	{
    .reg .pred p;
    and.b32 %r1394, %r1395, %r1396;    setp.ne.u32 p, %r1394, 0;
    vote.ballot.sync.b32 %r1394, p, 0xffffffff;
    @!p not.b32 %r1394, %r1394;
}

	// end inline asm
	and.b32  	%r1407, %r1394, %r1406;
	clz.b32 	%r1408, %r1407;
	sub.s32 	%r306, 31, %r1408;
	and.b32  	%r1409, %r931, %r1407;
	popc.b32 	%r307, %r1409;
	setp.ne.s32 	%p190, %r460, %r306;
	mov.b32 	%r2395, 0;
	@%p190 bra 	$L__BB7_203;
	shl.b32 	%r1414, %r1395, 2;
	add.s32 	%r1415, %r236, %r1414;
	atom.shared.add.u32 	%r2395, [%r1415], %r307;
$L__BB7_203:
	ld.param.u32 	%r2262, [_ZN3cub18CUB_300001_SM_10006detail10radix_sort29DeviceRadixSortOnesweepKernelINS1_5radix10policy_hubIfiyE10Policy1000ELNS0_9SortOrderE0EfiyiiNS1_21identity_decomposer_tEEEvPT5_SB_PT3_PKSC_PT1_PKSG_PT2_PKSK_T4_iiT6__param_9];
	shfl.sync.idx.b32	%r1441|%p191, %r2395, %r306, 31, -1;
	add.s32 	%r310, %r307, %r1441;
	setp.eq.s32 	%p192, %r2371, 2147483647;
	selp.b32 	%r1442, -2147483648, %r2371, %p192;
	shr.u32 	%r1443, %r1442, %r2262;
	and.b32  	%r1438, %r1443, %r238;
	mov.b32 	%r1418, 1;
	// begin inline asm
	{
    .reg .pred p;
    and.b32 %r1416, %r1438, %r1418;    setp.ne.u32 p, %r1416, 0;
    vote.ballot.sync.b32 %r1416, p, 0xffffffff;
    @!p not.b32 %r1416, %r1416;
}

	// end inline asm
	mov.b32 	%r1421, 2;
	// begin inline asm
	{
    .reg .pred p;
    and.b32 %r1419, %r1438, %r1421;    setp.ne.u32 p, %r1419, 0;
    vote.ballot.sync.b32 %r1419, p, 0xffffffff;
    @!p not.b32 %r1419, %r1419;
}

	// end inline asm
	and.b32  	%r1444, %r1419, %r1416;
	mov.b32 	%r1424, 4;
	// begin inline asm
	{
    .reg .pred p;
    and.b32 %r1422, %r1438, %r1424;    setp.ne.u32 p, %r1422, 0;
    vote.ballot.sync.b32 %r1422, p, 0xffffffff;
    @!p not.b32 %r1422, %r1422;
}

	// end inline asm
	and.b32  	%r1445, %r1422, %r1444;
	mov.b32 	%r1427, 8;
	// begin inline asm
	{
    .reg .pred p;
    and.b32 %r1425, %r1438, %r1427;    setp.ne.u32 p, %r1425, 0;
    vote.ballot.sync.b32 %r1425, p, 0xffffffff;
    @!p not.b32 %r1425, %r1425;
}

	// end inline asm
	and.b32  	%r1446, %r1425, %r1445;
	mov.b32 	%r1430, 16;
	// begin inline asm
	{
    .reg .pred p;
    and.b32 %r1428, %r1438, %r1430;    setp.ne.u32 p, %r1428, 0;
    vote.ballot.sync.b32 %r1428, p, 0xffffffff;
    @!p not.b32 %r1428, %r1428;
}

	// end inline asm
	and.b32  	%r1447, %r1428, %r1446;
	mov.b32 	%r1433, 32;
	// begin inline asm
	{
    .reg .pred p;
    and.b32 %r1431, %r1438, %r1433;    setp.ne.u32 p, %r1431, 0;
    vote.ballot.sync.b32 %r1431, p, 0xffffffff;
    @!p not.b32 %r1431, %r1431;
}

	// end inline asm
	and.b32  	%r1448, %r1431, %r1447;
	mov.b32 	%r1436, 64;
	// begin inline asm
	{
    .reg .pred p;
    and.b32 %r1434, %r1438, %r1436;    setp.ne.u32 p, %r1434, 0;
    vote.ballot.sync.b32 %r1434, p, 0xffffffff;
    @!p not.b32 %r1434, %r1434;
}

	// end inline asm
	and.b32  	%r1449, %r1434, %r1448;
	mov.b32 	%r1439, 128;
	// begin inline asm
	{
    .reg .pred p;
    and.b32 %r1437, %r1438, %r1439;    setp.ne.u32 p, %r1437, 0;
    vote.ballot.sync.b32 %r1437, p, 0xffffffff;
    @!p not.b32 %r1437, %r1437;
}

	// end inline asm
	and.b32  	%r1450, %r1437, %r1449;
	clz.b32 	%r1451, %r1450;
	sub.s32 	%r312, 31, %r1451;
	and.b32  	%r1452, %r931, %r1450;
	popc.b32 	%r313, %r1452;
	setp.ne.s32 	%p193, %r460, %r312;
	mov.b32 	%r2396, 0;
	@%p193 bra 	$L__BB7_205;
	shl.b32 	%r1457, %r1438, 2;
	add.s32 	%r1458, %r236, %r1457;
	atom.shared.add.u32 	%r2396, [%r1458], %r313;
$L__BB7_205:
	ld.param.u32 	%r2263, [_ZN3cub18CUB_300001_SM_10006detail10radix_sort29DeviceRadixSortOnesweepKernelINS1_5radix10policy_hubIfiyE10Policy1000ELNS0_9SortOrderE0EfiyiiNS1_21identity_decomposer_tEEEvPT5_SB_PT3_PKSC_PT1_PKSG_PT2_PKSK_T4_iiT6__param_9];
	shfl.sync.idx.b32	%r1484|%p194, %r2396, %r312, 31, -1;
	add.s32 	%r316, %r313, %r1484;
	setp.eq.s32 	%p195, %r2370, 2147483647;
	selp.b32 	%r1485, -2147483648, %r2370, %p195;
	shr.u32 	%r1486, %r1485, %r2263;
	and.b32  	%r1481, %r1486, %r238;
	mov.b32 	%r1461, 1;
	// begin inline asm
	{
    .reg .pred p;
    and.b32 %r1459, %r1481, %r1461;    setp.ne.u32 p, %r1459, 0;
    vote.ballot.sync.b32 %r1459, p, 0xffffffff;
    @!p not.b32 %r1459, %r1459;
}

	// end inline asm
	mov.b32 	%r1464, 2;
	// begin inline asm
	{
    .reg .pred p;
    and.b32 %r1462, %r1481, %r1464;    setp.ne.u32 p, %r1462, 0;
    vote.ballot.sync.b32 %r1462, p, 0xffffffff;
    @!p not.b32 %r1462, %r1462;
}

	// end inline asm
	and.b32  	%r1487, %r1462, %r1459;
	mov.b32 	%r1467, 4;
	// begin inline asm
	{
    .reg .pred p;
    and.b32 %r1465, %r1481, %r1467;    setp.ne.u32 p, %r1465, 0;
    vote.ballot.sync.b32 %r1465, p, 0xffffffff;
    @!p not.b32 %r1465, %r1465;
}

	// end inline asm
	and.b32  	%r1488, %r1465, %r1487;
	mov.b32 	%r1470, 8;
	// begin inline asm
	{
    .reg .pred p;
    and.b32 %r1468, %r1481, %r1470;    setp.ne.u32 p, %r1468, 0;
    vote.ballot.sync.b32 %r1468, p, 0xffffffff;
    @!p not.b32 %r1468, %r1468;
}

	// end inline asm
	and.b32  	%r1489, %r1468, %r1488;
	mov.b32 	%r1473, 16;
	// begin inline asm
	{
    .reg .pred p;
    and.b32 %r1471, %r1481, %r1473;    setp.ne.u32 p, %r1471, 0;
    vote.ballot.sync.b32 %r1471, p, 0xffffffff;
    @!p not.b32 %r1471, %r1471;
}

	// end inline asm
	and.b32  	%r1490, %r1471, %r1489;
	mov.b32 	%r1476, 32;
	// begin inline asm
	{
    .reg .pred p;
    and.b32 %r1474, %r1481, %r1476;    setp.ne.u32 p, %r1474, 0;
    vote.ballot.sync.b32 %r1474, p, 0xffffffff;
    @!p not.b32 %r1474, %r1474;
}

	// end inline asm
	and.b32  	%r1491, %r1474, %r1490;
	mov.b32 	%r1479, 64;
	// begin inline asm
	{
    .reg .pred p;
    and.b32 %r1477, %r1481, %r1479;    setp.ne.u32 p, %r1477, 0;
    vote.ballot.sync.b32 %r1477, p, 0xffffffff;
    @!p not.b32 %r1477, %r1477;
}

	// end inline asm
	and.b32  	%r1492, %r1477, %r1491;
	mov.b32 	%r1482, 128;
	// begin inline asm
	{
    .reg .pred p;
    and.b32 %r1480, %r1481, %r1482;    setp.ne.u32 p, %r1480, 0;
    vote.ballot.sync.b32 %r1480, p, 0xffffffff;
    @!p not.b32 %r1480, %r1480;
}

	// end inline asm
	and.b32  	%r1493, %r1480, %r1492;
	clz.b32 	%r1494, %r1493;
	sub.s32 	%r318, 31, %r1494;
	and.b32  	%r1495, %r931, %r1493;
	popc.b32 	%r319, %r1495;
	setp.ne.s32 	%p196, %r460, %r318;
	mov.b32 	%r2397, 0;
	@%p196 bra 	$L__BB7_207;
	shl.b32 	%r1500, %r1481, 2;
	add.s32 	%r1501, %r236, %r1500;
	atom.shared.add.u32 	%r2397, [%r1501], %r319;
$L__BB7_207:
	ld.param.u32 	%r2264, [_ZN3cub18CUB_300001_SM_10006detail10radix_sort29DeviceRadixSortOnesweepKernelINS1_5radix10policy_hubIfiyE10Policy1000ELNS0_9SortOrderE0EfiyiiNS1_21identity_decomposer_tEEEvPT5_SB_PT3_PKSC_PT1_PKSG_PT2_PKSK_T4_iiT6__param_9];
	shfl.sync.idx.b32	%r1527|%p197, %r2397, %r318, 31, -1;
	add.s32 	%r322, %r319, %r1527;
	setp.eq.s32 	%p198, %r2369, 2147483647;
	selp.b32 	%r1528, -2147483648, %r2369, %p198;
	shr.u32 	%r1529, %r1528, %r2264;
	and.b32  	%r1524, %r1529, %r238;
	mov.b32 	%r1504, 1;
	// begin inline asm
	{
    .reg .pred p;
    and.b32 %r1502, %r1524, %r1504;    setp.ne.u32 p, %r1502, 0;
    vote.ballot.sync.b32 %r1502, p, 0xffffffff;
    @!p not.b32 %r1502, %r1502;
}

	// end inline asm
	mov.b32 	%r1507, 2;
	// begin inline asm
	{
    .reg .pred p;
    and.b32 %r1505, %r1524, %r1507;    setp.ne.u32 p, %r1505, 0;
    vote.ballot.sync.b32 %r1505, p, 0xffffffff;
    @!p not.b32 %r1505, %r1505;
}

	// end inline asm
	and.b32  	%r1530, %r1505, %r1502;
	mov.b32 	%r1510, 4;
	// begin inline asm
	{
    .reg .pred p;
    and.b32 %r1508, %r1524, %r1510;    setp.ne.u32 p, %r1508, 0;
    vote.ballot.sync.b32 %r1508, p, 0xffffffff;
    @!p not.b32 %r1508, %r1508;
}

	// end inline asm
	and.b32  	%r1531, %r1508, %r1530;
	mov.b32 	%r1513, 8;
	// begin inline asm
	{
    .reg .pred p;
    and.b32 %r1511, %r1524, %r1513;    setp.ne.u32 p, %r1511, 0;
    vote.ballot.sync.b32 %r1511, p, 0xffffffff;
    @!p not.b32 %r1511, %r1511;
}

	// end inline asm
	and.b32  	%r1532, %r1511, %r1531;
	mov.b32 	%r1516, 16;
	// begin inline asm
	{
    .reg .pred p;
    and.b32 %r1514, %r1524, %r1516;    setp.ne.u32 p, %r1514, 0;
    vote.ballot.sync.b32 %r1514, p, 0xffffffff;
    @!p not.b32 %r1514, %r1514;
}

	// end inline asm
	and.b32  	%r1533, %r1514, %r1532;
	mov.b32 	%r1519, 32;
	// begin inline asm
	{
    .reg .pred p;
    and.b32 %r1517, %r1524, %r1519;    setp.ne.u32 p, %r1517, 0;
    vote.ballot.sync.b32 %r1517, p, 0xffffffff;
    @!p not.b32 %r1517, %r1517;
}

	// end inline asm
	and.b32  	%r1534, %r1517, %r1533;
	mov.b32 	%r1522, 64;
	// begin inline asm
	{
    .reg .pred p;
    and.b32 %r1520, %r1524, %r1522;    setp.ne.u32 p, %r1520, 0;
    vote.ballot.sync.b32 %r1520, p, 0xffffffff;
    @!p not.b32 %r1520, %r1520;
}

	// end inline asm
	and.b32  	%r1535, %r1520, %r1534;
	mov.b32 	%r1525, 128;
	// begin inline asm
	{
    .reg .pred p;
    and.b32 %r1523, %r1524, %r1525;    setp.ne.u32 p, %r1523, 0;
    vote.ballot.sync.b32 %r1523, p, 0xffffffff;
    @!p not.b32 %r1523, %r1523;
}

	// end inline asm
	and.b32  	%r1536, %r1523, %r1535;
	clz.b32 	%r1537, %r1536;
	sub.s32 	%r324, 31, %r1537;
	and.b32  	%r1538, %r931, %r1536;
	popc.b32 	%r325, %r1538;
	setp.ne.s32 	%p199, %r460, %r324;
	mov.b32 	%r2398, 0;
	@%p199 bra 	$L__BB7_209;
	shl.b32 	%r1543, %r1524, 2;
	add.s32 	%r1544, %r236, %r1543;
	atom.shared.add.u32 	%r2398, [%r1544], %r325;
$L__BB7_209:
	ld.param.u32 	%r2265, [_ZN3cub18CUB_300001_SM_10006detail10radix_sort29DeviceRadixSortOnesweepKernelINS1_5radix10policy_hubIfiyE10Policy1000ELNS0_9SortOrderE0EfiyiiNS1_21identity_decomposer_tEEEvPT5_SB_PT3_PKSC_PT1_PKSG_PT2_PKSK_T4_iiT6__param_9];
	shfl.sync.idx.b32	%r1570|%p200, %r2398, %r324, 31, -1;
	add.s32 	%r328, %r325, %r1570;
	setp.eq.s32 	%p201, %r2368, 2147483647;
	selp.b32 	%r1571, -2147483648, %r2368, %p201;
	shr.u32 	%r1572, %r1571, %r2265;
	and.b32  	%r1567, %r1572, %r238;
	mov.b32 	%r1547, 1;
	// begin inline asm
	{
    .reg .pred p;
    and.b32 %r1545, %r1567, %r1547;    setp.ne.u32 p, %r1545, 0;
    vote.ballot.sync.b32 %r1545, p, 0xffffffff;
    @!p not.b32 %r1545, %r1545;
}

	// end inline asm
	mov.b32 	%r1550, 2;
	// begin inline asm
	{
    .reg .pred p;
    and.b32 %r1548, %r1567, %r1550;    setp.ne.u32 p, %r1548, 0;
    vote.ballot.sync.b32 %r1548, p, 0xffffffff;
    @!p not.b32 %r1548, %r1548;
}

	// end inline asm
	and.b32  	%r1573, %r1548, %r1545;
	mov.b32 	%r1553, 4;
	// begin inline asm
	{
    .reg .pred p;
    and.b32 %r1551, %r1567, %r1553;    setp.ne.u32 p, %r1551, 0;
    vote.ballot.sync.b32 %r1551, p, 0xffffffff;
    @!p not.b32 %r1551, %r1551;
}

	// end inline asm
	and.b32  	%r1574, %r1551, %r1573;
	mov.b32 	%r1556, 8;
	// begin inline asm
	{
    .reg .pred p;
    and.b32 %r1554, %r1567, %r1556;    setp.ne.u32 p, %r1554, 0;
    vote.ballot.sync.b32 %r1554, p, 0xffffffff;
    @!p not.b32 %r1554, %r1554;
}

	// end inline asm
	and.b32  	%r1575, %r1554, %r1574;
	mov.b32 	%r1559, 16;
	// begin inline asm
	{
    .reg .pred p;
    and.b32 %r1557, %r1567, %r1559;    setp.ne.u32 p, %r1557, 0;
    vote.ballot.sync.b32 %r1557, p, 0xffffffff;
    @!p not.b32 %r1557, %r1557;
}

	// end inline asm
	and.b32  	%r1576, %r1557, %r1575;
	mov.b32 	%r1562, 32;
	// begin inline asm
	{
    .reg .pred p;
    and.b32 %r1560, %r1567, %r1562;    setp.ne.u32 p, %r1560, 0;
    vote.ballot.sync.b32 %r1560, p, 0xffffffff;
    @!p not.b32 %r1560, %r1560;
}

	// end inline asm
	and.b32  	%r1577, %r1560, %r1576;
	mov.b32 	%r1565, 64;
	// begin inline asm
	{
    .reg .pred p;
    and.b32 %r1563, %r1567, %r1565;    setp.ne.u32 p, %r1563, 0;
    vote.ballot.sync.b32 %r1563, p, 0xffffffff;
    @!p not.b32 %r1563, %r1563;
}

	// end inline asm
	and.b32  	%r1578, %r1563, %r1577;
	mov.b32 	%r1568, 128;
	// begin inline asm
	{
    .reg .pred p;
    and.b32 %r1566, %r1567, %r1568;    setp.ne.u32 p, %r1566, 0;
    vote.ballot.sync.b32 %r1566, p, 0xffffffff;
    @!p not.b32 %r1566, %r1566;
}

	// end inline asm
	and.b32  	%r1579, %r1566, %r1578;
	clz.b32 	%r1580, %r1579;
	sub.s32 	%r330, 31, %r1580;
	and.b32  	%r1581, %r931, %r1579;
	popc.b32 	%r331, %r1581;
	setp.ne.s32 	%p202, %r460, %r330;
	mov.b32 	%r2399, 0;
	@%p202 bra 	$L__BB7_211;
	shl.b32 	%r1582, %r1, 5;
	and.b32  	%r1583, %r1582, 31744;
	add.s32 	%r1585, %r524, %r1583;
	shl.b32 	%r1586, %r1567, 2;
	add.s32 	%r1587, %r1585, %r1586;
	atom.shared.add.u32 	%r2399, [%r1587], %r331;
$L__BB7_211:
	ld.param.u32 	%r2266, [_ZN3cub18CUB_300001_SM_10006detail10radix_sort29DeviceRadixSortOnesweepKernelINS1_5radix10policy_hubIfiyE10Policy1000ELNS0_9SortOrderE0EfiyiiNS1_21identity_decomposer_tEEEvPT5_SB_PT3_PKSC_PT1_PKSG_PT2_PKSK_T4_iiT6__param_9];
	shfl.sync.idx.b32	%r1613|%p203, %r2399, %r330, 31, -1;
	add.s32 	%r334, %r331, %r1613;
	setp.eq.s32 	%p204, %r2367, 2147483647;
	selp.b32 	%r1614, -2147483648, %r2367, %p204;
	shr.u32 	%r1615, %r1614, %r2266;
	and.b32  	%r1610, %r1615, %r238;
	mov.b32 	%r1590, 1;
	// begin inline asm
	{
    .reg .pred p;
    and.b32 %r1588, %r1610, %r1590;    setp.ne.u32 p, %r1588, 0;
    vote.ballot.sync.b32 %r1588, p, 0xffffffff;
    @!p not.b32 %r1588, %r1588;
}

	// end inline asm
	mov.b32 	%r1593, 2;
	// begin inline asm
	{
    .reg .pred p;
    and.b32 %r1591, %r1610, %r1593;    setp.ne.u32 p, %r1591, 0;
    vote.ballot.sync.b32 %r1591, p, 0xffffffff;
    @!p not.b32 %r1591, %r1591;
}

	// end inline asm
	and.b32  	%r1616, %r1591, %r1588;
	mov.b32 	%r1596, 4;
	// begin inline asm
	{
    .reg .pred p;
    and.b32 %r1594, %r1610, %r1596;    setp.ne.u32 p, %r1594, 0;
    vote.ballot.sync.b32 %r1594, p, 0xffffffff;
    @!p not.b32 %r1594, %r1594;
}

	// end inline asm
	and.b32  	%r1617, %r1594, %r1616;
	mov.b32 	%r1599, 8;
	// begin inline asm
	{
    .reg .pred p;
    and.b32 %r1597, %r1610, %r1599;    setp.ne.u32 p, %r1597, 0;
    vote.ballot.sync.b32 %r1597, p, 0xffffffff;
    @!p not.b32 %r1597, %r1597;
}

	// end inline asm
	and.b32  	%r1618, %r1597, %r1617;
	mov.b32 	%r1602, 16;
	// begin inline asm
	{
    .reg .pred p;
    and.b32 %r1600, %r1610, %r1602;    setp.ne.u32 p, %r1600, 0;
    vote.ballot.sync.b32 %r1600, p, 0xffffffff;
    @!p not.b32 %r1600, %r1600;
}

	// end inline asm
	and.b32  	%r1619, %r1600, %r1618;
	mov.b32 	%r1605, 32;
	// begin inline asm
	{
    .reg .pred p;
    and.b32 %r1603, %r1610, %r1605;    setp.ne.u32 p, %r1603, 0;
    vote.ballot.sync.b32 %r1603, p, 0xffffffff;
    @!p not.b32 %r1603, %r1603;
}

	// end inline asm
	and.b32  	%r1620, %r1603, %r1619;
	mov.b32 	%r1608, 64;
	// begin inline asm
	{
    .reg .pred p;
    and.b32 %r1606, %r1610, %r1608;    setp.ne.u32 p, %r1606, 0;
    vote.ballot.sync.b32 %r1606, p, 0xffffffff;
    @!p not.b32 %r1606, %r1606;
}

	// end inline asm
	and.b32  	%r1621, %r1606, %r1620;
	mov.b32 	%r1611, 128;
	// begin inline asm
	{
    .reg .pred p;
    and.b32 %r1609, %r1610, %r1611;    setp.ne.u32 p, %r1609, 0;
    vote.ballot.sync.b32 %r1609, p, 0xffffffff;
    @!p not.b32 %r1609, %r1609;
}

	// end inline asm
	and.b32  	%r1622, %r1609, %r1621;
	clz.b32 	%r1623, %r1622;
	sub.s32 	%r336, 31, %r1623;
	and.b32  	%r1624, %r931, %r1622;
	popc.b32 	%r337, %r1624;
	setp.ne.s32 	%p205, %r460, %r336;
	mov.b32 	%r2400, 0;
	@%p205 bra 	$L__BB7_213;
	shl.b32 	%r1629, %r1610, 2;
	add.s32 	%r1630, %r236, %r1629;
	atom.shared.add.u32 	%r2400, [%r1630], %r337;
$L__BB7_213:
	setp.gt.u32 	%p206, %r1, 255;
	shfl.sync.idx.b32	%r1631|%p207, %r2400, %r336, 31, -1;
	add.s32 	%r1632, %r337, %r1631;
	bar.sync 	0;
	shl.b32 	%r1633, %r244, 2;
	add.s32 	%r340, %r524, %r1633;
	st.shared.u32 	[%r340+-4], %r2383;
	shl.b32 	%r1635, %r250, 2;
	add.s32 	%r341, %r524, %r1635;
	st.shared.u32 	[%r341+-4], %r2382;
	shl.b32 	%r1636, %r256, 2;
	add.s32 	%r342, %r524, %r1636;
	st.shared.u32 	[%r342+-4], %r2381;
	shl.b32 	%r1637, %r262, 2;
	add.s32 	%r343, %r524, %r1637;
	st.shared.u32 	[%r343+-4], %r2380;
	shl.b32 	%r1638, %r268, 2;
	add.s32 	%r344, %r524, %r1638;
	st.shared.u32 	[%r344+-4], %r2379;
	shl.b32 	%r1639, %r274, 2;
	add.s32 	%r345, %r524, %r1639;
	st.shared.u32 	[%r345+-4], %r2378;
	shl.b32 	%r1640, %r280, 2;
	add.s32 	%r346, %r524, %r1640;
	st.shared.u32 	[%r346+-4], %r2377;
	shl.b32 	%r1641, %r286, 2;
	add.s32 	%r347, %r524, %r1641;
	st.shared.u32 	[%r347+-4], %r2376;
	shl.b32 	%r1642, %r292, 2;
	add.s32 	%r348, %r524, %r1642;
	st.shared.u32 	[%r348+-4], %r2375;
	shl.b32 	%r1643, %r298, 2;
	add.s32 	%r349, %r524, %r1643;
	st.shared.u32 	[%r349+-4], %r2374;
	shl.b32 	%r1644, %r304, 2;
	add.s32 	%r350, %r524, %r1644;
	st.shared.u32 	[%r350+-4], %r2373;
	shl.b32 	%r1645, %r310, 2;
	add.s32 	%r351, %r524, %r1645;
	st.shared.u32 	[%r351+-4], %r2372;
	shl.b32 	%r1646, %r316, 2;
	add.s32 	%r352, %r524, %r1646;
	st.shared.u32 	[%r352+-4], %r2371;
	shl.b32 	%r1647, %r322, 2;
	add.s32 	%r353, %r524, %r1647;
	st.shared.u32 	[%r353+-4], %r2370;
	shl.b32 	%r1648, %r328, 2;
	add.s32 	%r354, %r524, %r1648;
	st.shared.u32 	[%r354+-4], %r2369;
	shl.b32 	%r1649, %r334, 2;
	add.s32 	%r355, %r524, %r1649;
	st.shared.u32 	[%r355+-4], %r2368;
	shl.b32 	%r1650, %r1632, 2;
	add.s32 	%r356, %r524, %r1650;
	st.shared.u32 	[%r356+-4], %r2367;
	shl.b32 	%r1651, %r1, 3;
	add.s32 	%r1652, %r524, %r1651;
	add.s32 	%r357, %r1652, 26112;
	@%p206 bra 	$L__BB7_221;
	ld.param.u64 	%rd437, [_ZN3cub18CUB_300001_SM_10006detail10radix_sort29DeviceRadixSortOnesweepKernelINS1_5radix10policy_hubIfiyE10Policy1000ELNS0_9SortOrderE0EfiyiiNS1_21identity_decomposer_tEEEvPT5_SB_PT3_PKSC_PT1_PKSG_PT2_PKSK_T4_iiT6__param_3];
	cvta.to.global.u64 	%rd94, %rd437;
	shl.b64 	%rd95, %rd9, 3;
	add.s64 	%rd96, %rd94, %rd95;
	ld.global.u64 	%rd97, [%rd96];
	cvt.s64.s32 	%rd98, %r235;
	sub.s64 	%rd456, %rd97, %rd98;
	st.shared.u64 	[%r357], %rd456;
	setp.lt.s32 	%p208, %r4, 1;
	mov.u32 	%r2404, %r2329;
	@%p208 bra 	$L__BB7_220;
	mov.b32 	%r2402, -1;
	mov.u32 	%r2401, %r4;
	mov.u32 	%r2404, %r2329;
$L__BB7_216:
	ld.param.u64 	%rd430, [_ZN3cub18CUB_300001_SM_10006detail10radix_sort29DeviceRadixSortOnesweepKernelINS1_5radix10policy_hubIfiyE10Policy1000ELNS0_9SortOrderE0EfiyiiNS1_21identity_decomposer_tEEEvPT5_SB_PT3_PKSC_PT1_PKSG_PT2_PKSK_T4_iiT6__param_0];
	add.s32 	%r361, %r2401, -1;
	shl.b32 	%r1654, %r361, 8;
	add.s32 	%r1655, %r1654, %r1;
	cvta.to.global.u64 	%rd99, %rd430;
	mul.wide.s32 	%rd100, %r1655, 4;
	add.s64 	%rd19, %rd99, %rd100;
$L__BB7_217:
	membar.cta;
	ld.volatile.global.u32 	%r362, [%rd19];
	setp.eq.s32 	%p209, %r362, 0;
	@%p209 bra 	$L__BB7_217;
	and.b32  	%r1656, %r362, 1073741823;
	add.s32 	%r2404, %r1656, %r2404;
	setp.gt.s32 	%p210, %r362, -1;
	vote.sync.ballot.b32 	%r2402, %p210, %r2402;
	setp.gt.u32 	%p212, %r2401, 1;
	and.pred  	%p213, %p210, %p212;
	mov.u32 	%r2401, %r361;
	@%p213 bra 	$L__BB7_216;
	ld.shared.u64 	%rd456, [%r357];
$L__BB7_220:
	ld.param.u64 	%rd431, [_ZN3cub18CUB_300001_SM_10006detail10radix_sort29DeviceRadixSortOnesweepKernelINS1_5radix10policy_hubIfiyE10Policy1000ELNS0_9SortOrderE0EfiyiiNS1_21identity_decomposer_tEEEvPT5_SB_PT3_PKSC_PT1_PKSG_PT2_PKSK_T4_iiT6__param_0];
	or.b32  	%r1657, %r2404, -2147483648;
	cvta.to.global.u64 	%rd101, %rd431;
	add.s64 	%rd103, %rd101, %rd59;
	st.volatile.global.u32 	[%rd103], %r1657;
	sub.s32 	%r1660, %r2404, %r2329;
	cvt.s64.s32 	%rd104, %r1660;
	add.s64 	%rd105, %rd456, %rd104;
	st.shared.u64 	[%r357], %rd105;
$L__BB7_221:
	ld.param.u32 	%r2242, [_ZN3cub18CUB_300001_SM_10006detail10radix_sort29DeviceRadixSortOnesweepKernelINS1_5radix10policy_hubIfiyE10Policy1000ELNS0_9SortOrderE0EfiyiiNS1_21identity_decomposer_tEEEvPT5_SB_PT3_PKSC_PT1_PKSG_PT2_PKSK_T4_iiT6__param_8];
	ld.param.u64 	%rd434, [_ZN3cub18CUB_300001_SM_10006detail10radix_sort29DeviceRadixSortOnesweepKernelINS1_5radix10policy_hubIfiyE10Policy1000ELNS0_9SortOrderE0EfiyiiNS1_21identity_decomposer_tEEEvPT5_SB_PT3_PKSC_PT1_PKSG_PT2_PKSK_T4_iiT6__param_2];
	setp.gt.u32 	%p214, %r1, 255;
	mad.lo.s32 	%r366, %r4, 6528, 6528;
	setp.lt.s32 	%p215, %r366, %r2242;
	setp.eq.s64 	%p216, %rd434, 0;
	or.pred  	%p217, %p216, %p215;
	or.pred  	%p218, %p214, %p217;
	@%p218 bra 	$L__BB7_223;
	ld.param.u64 	%rd435, [_ZN3cub18CUB_300001_SM_10006detail10radix_sort29DeviceRadixSortOnesweepKernelINS1_5radix10policy_hubIfiyE10Policy1000ELNS0_9SortOrderE0EfiyiiNS1_21identity_decomposer_tEEEvPT5_SB_PT3_PKSC_PT1_PKSG_PT2_PKSK_T4_iiT6__param_2];
	ld.shared.u64 	%rd106, [%r357];
	cvt.s64.s32 	%rd107, %r2329;
	cvt.s64.s32 	%rd108, %r235;
	add.s64 	%rd109, %rd108, %rd107;
	add.s64 	%rd110, %rd109, %rd106;
	cvta.to.global.u64 	%rd111, %rd435;
	shl.b64 	%rd112, %rd9, 3;
	add.s64 	%rd113, %rd111, %rd112;
	st.global.u64 	[%rd113], %rd110;
$L__BB7_223:
	ld.param.u32 	%r2243, [_ZN3cub18CUB_300001_SM_10006detail10radix_sort29DeviceRadixSortOnesweepKernelINS1_5radix10policy_hubIfiyE10Policy1000ELNS0_9SortOrderE0EfiyiiNS1_21identity_decomposer_tEEEvPT5_SB_PT3_PKSC_PT1_PKSG_PT2_PKSK_T4_iiT6__param_8];
	ld.param.u64 	%rd438, [_ZN3cub18CUB_300001_SM_10006detail10radix_sort29DeviceRadixSortOnesweepKernelINS1_5radix10policy_hubIfiyE10Policy1000ELNS0_9SortOrderE0EfiyiiNS1_21identity_decomposer_tEEEvPT5_SB_PT3_PKSC_PT1_PKSG_PT2_PKSK_T4_iiT6__param_4];
	cvta.to.global.u64 	%rd22, %rd438;
	setp.gt.s32 	%p219, %r366, %r2243;
	bar.sync 	0;
	@%p219 bra 	$L__BB7_225;
	ld.param.u32 	%r2267, [_ZN3cub18CUB_300001_SM_10006detail10radix_sort29DeviceRadixSortOnesweepKernelINS1_5radix10policy_hubIfiyE10Policy1000ELNS0_9SortOrderE0EfiyiiNS1_21identity_decomposer_tEEEvPT5_SB_PT3_PKSC_PT1_PKSG_PT2_PKSK_T4_iiT6__param_9];
	ld.shared.u32 	%r1663, [%r118];
	setp.eq.s32 	%p220, %r1663, 2147483647;
	selp.b32 	%r1664, -2147483648, %r1663, %p220;
	shr.u32 	%r1665, %r1664, %r2267;
	and.b32  	%r1666, %r1665, %r238;
	shl.b32 	%r1667, %r1666, 3;
	add.s32 	%r1669, %r524, 26112;
	add.s32 	%r1670, %r1669, %r1667;
	ld.shared.u64 	%rd114, [%r1670];
	add.s64 	%rd115, %rd114, %rd9;
	setp.gt.s32 	%p221, %r1663, -1;
	selp.b32 	%r1671, -1, -2147483648, %p221;
	xor.b32  	%r1672, %r1671, %r1663;
	shl.b64 	%rd116, %rd115, 2;
	add.s64 	%rd117, %rd22, %rd116;
	st.global.u32 	[%rd117], %r1672;
	bar.warp.sync 	-1;
	ld.shared.u32 	%r1673, [%r118+1536];
	setp.eq.s32 	%p222, %r1673, 2147483647;
	selp.b32 	%r1674, -2147483648, %r1673, %p222;
	shr.u32 	%r1675, %r1674, %r2267;
	and.b32  	%r1676, %r1675, %r238;
	shl.b32 	%r1677, %r1676, 3;
	add.s32 	%r1678, %r1669, %r1677;
	ld.shared.u64 	%rd118, [%r1678];
	add.s64 	%rd119, %rd118, %rd9;
	setp.gt.s32 	%p223, %r1673, -1;
	selp.b32 	%r1679, -1, -2147483648, %p223;
	xor.b32  	%r1680, %r1679, %r1673;
	shl.b64 	%rd120, %rd119, 2;
	add.s64 	%rd121, %rd22, %rd120;
	st.global.u32 	[%rd121+1536], %r1680;
	bar.warp.sync 	-1;
	ld.shared.u32 	%r1681, [%r118+3072];
	setp.eq.s32 	%p224, %r1681, 2147483647;
	selp.b32 	%r1682, -2147483648, %r1681, %p224;
	shr.u32 	%r1683, %r1682, %r2267;
	and.b32  	%r1684, %r1683, %r238;
	shl.b32 	%r1685, %r1684, 3;
	add.s32 	%r1686, %r1669, %r1685;
	ld.shared.u64 	%rd122, [%r1686];
	add.s64 	%rd123, %rd122, %rd9;
	setp.gt.s32 	%p225, %r1681, -1;
	selp.b32 	%r1687, -1, -2147483648, %p225;
	xor.b32  	%r1688, %r1687, %r1681;
	shl.b64 	%rd124, %rd123, 2;
	add.s64 	%rd125, %rd22, %rd124;
	st.global.u32 	[%rd125+3072], %r1688;
	bar.warp.sync 	-1;
	ld.shared.u32 	%r1689, [%r118+4608];
	setp.eq.s32 	%p226, %r1689, 2147483647;
	selp.b32 	%r1690, -2147483648, %r1689, %p226;
	shr.u32 	%r1691, %r1690, %r2267;
	and.b32  	%r1692, %r1691, %r238;
	shl.b32 	%r1693, %r1692, 3;
	add.s32 	%r1694, %r1669, %r1693;
	ld.shared.u64 	%rd126, [%r1694];
	add.s64 	%rd127, %rd126, %rd9;
	setp.gt.s32 	%p227, %r1689, -1;
	selp.b32 	%r1695, -1, -2147483648, %p227;
	xor.b32  	%r1696, %r1695, %r1689;
	shl.b64 	%rd128, %rd127, 2;
	add.s64 	%rd129, %rd22, %rd128;
	st.global.u32 	[%rd129+4608], %r1696;
	bar.warp.sync 	-1;
	ld.shared.u32 	%r1697, [%r118+6144];
	setp.eq.s32 	%p228, %r1697, 2147483647;
	selp.b32 	%r1698, -2147483648, %r1697, %p228;
	shr.u32 	%r1699, %r1698, %r2267;
	and.b32  	%r1700, %r1699, %r238;
	shl.b32 	%r1701, %r1700, 3;
	add.s32 	%r1702, %r1669, %r1701;
	ld.shared.u64 	%rd130, [%r1702];
	add.s64 	%rd131, %rd130, %rd9;
	setp.gt.s32 	%p229, %r1697, -1;
	selp.b32 	%r1703, -1, -2147483648, %p229;
	xor.b32  	%r1704, %r1703, %r1697;
	shl.b64 	%rd132, %rd131, 2;
	add.s64 	%rd133, %rd22, %rd132;
	st.global.u32 	[%rd133+6144], %r1704;
	bar.warp.sync 	-1;
	ld.shared.u32 	%r1705, [%r118+7680];
	setp.eq.s32 	%p230, %r1705, 2147483647;
	selp.b32 	%r1706, -2147483648, %r1705, %p230;
	shr.u32 	%r1707, %r1706, %r2267;
	and.b32  	%r1708, %r1707, %r238;
	shl.b32 	%r1709, %r1708, 3;
	add.s32 	%r1710, %r1669, %r1709;
	ld.shared.u64 	%rd134, [%r1710];
	add.s64 	%rd135, %rd134, %rd9;
	setp.gt.s32 	%p231, %r1705, -1;
	selp.b32 	%r1711, -1, -2147483648, %p231;
	xor.b32  	%r1712, %r1711, %r1705;
	shl.b64 	%rd136, %rd135, 2;
	add.s64 	%rd137, %rd22, %rd136;
	st.global.u32 	[%rd137+7680], %r1712;
	bar.warp.sync 	-1;
	ld.shared.u32 	%r1713, [%r118+9216];
	setp.eq.s32 	%p232, %r1713, 2147483647;
	selp.b32 	%r1714, -2147483648, %r1713, %p232;
	shr.u32 	%r1715, %r1714, %r2267;
	and.b32  	%r1716, %r1715, %r238;
	shl.b32 	%r1717, %r1716, 3;
	add.s32 	%r1718, %r1669, %r1717;
	ld.shared.u64 	%rd138, [%r1718];
	add.s64 	%rd139, %rd138, %rd9;
	setp.gt.s32 	%p233, %r1713, -1;
	selp.b32 	%r1719, -1, -2147483648, %p233;
	xor.b32  	%r1720, %r1719, %r1713;
	shl.b64 	%rd140, %rd139, 2;
	add.s64 	%rd141, %rd22, %rd140;
	st.global.u32 	[%rd141+9216], %r1720;
	bar.warp.sync 	-1;
	ld.shared.u32 	%r1721, [%r118+10752];
	setp.eq.s32 	%p234, %r1721, 2147483647;
	selp.b32 	%r1722, -2147483648, %r1721, %p234;
	shr.u32 	%r1723, %r1722, %r2267;
	and.b32  	%r1724, %r1723, %r238;
	shl.b32 	%r1725, %r1724, 3;
	add.s32 	%r1726, %r1669, %r1725;
	ld.shared.u64 	%rd142, [%r1726];
	add.s64 	%rd143, %rd142, %rd9;
	setp.gt.s32 	%p235, %r1721, -1;
	selp.b32 	%r1727, -1, -2147483648, %p235;
	xor.b32  	%r1728, %r1727, %r1721;
	shl.b64 	%rd144, %rd143, 2;
	add.s64 	%rd145, %rd22, %rd144;
	st.global.u32 	[%rd145+10752], %r1728;
	bar.warp.sync 	-1;
	ld.shared.u32 	%r1729, [%r118+12288];
	setp.eq.s32 	%p236, %r1729, 2147483647;
	selp.b32 	%r1730, -2147483648, %r1729, %p236;
	shr.u32 	%r1731, %r1730, %r2267;
	and.b32  	%r1732, %r1731, %r238;
	shl.b32 	%r1733, %r1732, 3;
	add.s32 	%r1734, %r1669, %r1733;
	ld.shared.u64 	%rd146, [%r1734];
	add.s64 	%rd147, %rd146, %rd9;
	setp.gt.s32 	%p237, %r1729, -1;
	selp.b32 	%r1735, -1, -2147483648, %p237;
	xor.b32  	%r1736, %r1735, %r1729;
	shl.b64 	%rd148, %rd147, 2;
	add.s64 	%rd149, %rd22, %rd148;
	st.global.u32 	[%rd149+12288], %r1736;
	bar.warp.sync 	-1;
	ld.shared.u32 	%r1737, [%r118+13824];
	setp.eq.s32 	%p238, %r1737, 2147483647;
	selp.b32 	%r1738, -2147483648, %r1737, %p238;
	shr.u32 	%r1739, %r1738, %r2267;
	and.b32  	%r1740, %r1739, %r238;
	shl.b32 	%r1741, %r1740, 3;
	add.s32 	%r1742, %r1669, %r1741;
	ld.shared.u64 	%rd150, [%r1742];
	add.s64 	%rd151, %rd150, %rd9;
	setp.gt.s32 	%p239, %r1737, -1;
	selp.b32 	%r1743, -1, -2147483648, %p239;
	xor.b32  	%r1744, %r1743, %r1737;
	shl.b64 	%rd152, %rd151, 2;
	add.s64 	%rd153, %rd22, %rd152;
	st.global.u32 	[%rd153+13824], %r1744;
	bar.warp.sync 	-1;
	ld.shared.u32 	%r1745, [%r118+15360];
	setp.eq.s32 	%p240, %r1745, 2147483647;
	selp.b32 	%r1746, -2147483648, %r1745, %p240;
	shr.u32 	%r1747, %r1746, %r2267;
	and.b32  	%r1748, %r1747, %r238;
	shl.b32 	%r1749, %r1748, 3;
	add.s32 	%r1750, %r1669, %r1749;
	ld.shared.u64 	%rd154, [%r1750];
	add.s64 	%rd155, %rd154, %rd9;
	setp.gt.s32 	%p241, %r1745, -1;
	selp.b32 	%r1751, -1, -2147483648, %p241;
	xor.b32  	%r1752, %r1751, %r1745;
	shl.b64 	%rd156, %rd155, 2;
	add.s64 	%rd157, %rd22, %rd156;
	st.global.u32 	[%rd157+15360], %r1752;
	bar.warp.sync 	-1;
	ld.shared.u32 	%r1753, [%r118+16896];
	setp.eq.s32 	%p242, %r1753, 2147483647;
	selp.b32 	%r1754, -2147483648, %r1753, %p242;
	shr.u32 	%r1755, %r1754, %r2267;
	and.b32  	%r1756, %r1755, %r238;
	shl.b32 	%r1757, %r1756, 3;
	add.s32 	%r1758, %r1669, %r1757;
	ld.shared.u64 	%rd158, [%r1758];
	add.s64 	%rd159, %rd158, %rd9;
	setp.gt.s32 	%p243, %r1753, -1;
	selp.b32 	%r1759, -1, -2147483648, %p243;
	xor.b32  	%r1760, %r1759, %r1753;
	shl.b64 	%rd160, %rd159, 2;
	add.s64 	%rd161, %rd22, %rd160;
	st.global.u32 	[%rd161+16896], %r1760;
	bar.warp.sync 	-1;
	ld.shared.u32 	%r1761, [%r118+18432];
	setp.eq.s32 	%p244, %r1761, 2147483647;
	selp.b32 	%r1762, -2147483648, %r1761, %p244;
	shr.u32 	%r1763, %r1762, %r2267;
	and.b32  	%r1764, %r1763, %r238;
	shl.b32 	%r1765, %r1764, 3;
	add.s32 	%r1766, %r1669, %r1765;
	ld.shared.u64 	%rd162, [%r1766];
	add.s64 	%rd163, %rd162, %rd9;
	setp.gt.s32 	%p245, %r1761, -1;
	selp.b32 	%r1767, -1, -2147483648, %p245;
	xor.b32  	%r1768, %r1767, %r1761;
	shl.b64 	%rd164, %rd163, 2;
	add.s64 	%rd165, %rd22, %rd164;
	st.global.u32 	[%rd165+18432], %r1768;
	bar.warp.sync 	-1;
	ld.shared.u32 	%r1769, [%r118+19968];
	setp.eq.s32 	%p246, %r1769, 2147483647;
	selp.b32 	%r1770, -2147483648, %r1769, %p246;
	shr.u32 	%r1771, %r1770, %r2267;
	and.b32  	%r1772, %r1771, %r238;
	shl.b32 	%r1773, %r1772, 3;
	add.s32 	%r1774, %r1669, %r1773;
	ld.shared.u64 	%rd166, [%r1774];
	add.s64 	%rd167, %rd166, %rd9;
	setp.gt.s32 	%p247, %r1769, -1;
	selp.b32 	%r1775, -1, -2147483648, %p247;
	xor.b32  	%r1776, %r1775, %r1769;
	shl.b64 	%rd168, %rd167, 2;
	add.s64 	%rd169, %rd22, %rd168;
	st.global.u32 	[%rd169+19968], %r1776;
	bar.warp.sync 	-1;
	ld.shared.u32 	%r1777, [%r118+21504];
	setp.eq.s32 	%p248, %r1777, 2147483647;
	selp.b32 	%r1778, -2147483648, %r1777, %p248;
	shr.u32 	%r1779, %r1778, %r2267;
	and.b32  	%r1780, %r1779, %r238;
	shl.b32 	%r1781, %r1780, 3;
	add.s32 	%r1782, %r1669, %r1781;
	ld.shared.u64 	%rd170, [%r1782];
	add.s64 	%rd171, %rd170, %rd9;
	setp.gt.s32 	%p249, %r1777, -1;
	selp.b32 	%r1783, -1, -2147483648, %p249;
	xor.b32  	%r1784, %r1783, %r1777;
	shl.b64 	%rd172, %rd171, 2;
	add.s64 	%rd173, %rd22, %rd172;
	st.global.u32 	[%rd173+21504], %r1784;
	bar.warp.sync 	-1;
	ld.shared.u32 	%r1785, [%r118+23040];
	setp.eq.s32 	%p250, %r1785, 2147483647;
	selp.b32 	%r1786, -2147483648, %r1785, %p250;
	shr.u32 	%r1787, %r1786, %r2267;
	and.b32  	%r1788, %r1787, %r238;
	shl.b32 	%r1789, %r1788, 3;
	add.s32 	%r1790, %r1669, %r1789;
	ld.shared.u64 	%rd174, [%r1790];
	add.s64 	%rd175, %rd174, %rd9;
	setp.gt.s32 	%p251, %r1785, -1;
	selp.b32 	%r1791, -1, -2147483648, %p251;
	xor.b32  	%r1792, %r1791, %r1785;
	shl.b64 	%rd176, %rd175, 2;
	add.s64 	%rd177, %rd22, %rd176;
	st.global.u32 	[%rd177+23040], %r1792;
	bar.warp.sync 	-1;
	ld.shared.u32 	%r1793, [%r118+24576];
	setp.eq.s32 	%p252, %r1793, 2147483647;
	selp.b32 	%r1794, -2147483648, %r1793, %p252;
	shr.u32 	%r1795, %r1794, %r2267;
	and.b32  	%r1796, %r1795, %r238;
	shl.b32 	%r1797, %r1796, 3;
	add.s32 	%r1798, %r1669, %r1797;
	ld.shared.u64 	%rd178, [%r1798];
	add.s64 	%rd179, %rd178, %rd9;
	setp.gt.s32 	%p253, %r1793, -1;
	selp.b32 	%r1799, -1, -2147483648, %p253;
	xor.b32  	%r1800, %r1799, %r1793;
	shl.b64 	%rd180, %rd179, 2;
	add.s64 	%rd181, %rd22, %rd180;
	st.global.u32 	[%rd181+24576], %r1800;
	bar.warp.sync 	-1;
	bra.uni 	$L__BB7_260;
$L__BB7_225:
	ld.param.u32 	%r2244, [_ZN3cub18CUB_300001_SM_10006detail10radix_sort29DeviceRadixSortOnesweepKernelINS1_5radix10policy_hubIfiyE10Policy1000ELNS0_9SortOrderE0EfiyiiNS1_21identity_decomposer_tEEEvPT5_SB_PT3_PKSC_PT1_PKSG_PT2_PKSK_T4_iiT6__param_8];
	mad.lo.s32 	%r368, %r4, -6528, %r2244;
	setp.ge.s32 	%p254, %r1, %r368;
	@%p254 bra 	$L__BB7_227;
	ld.param.u32 	%r2268, [_ZN3cub18CUB_300001_SM_10006detail10radix_sort29DeviceRadixSortOnesweepKernelINS1_5radix10policy_hubIfiyE10Policy1000ELNS0_9SortOrderE0EfiyiiNS1_21identity_decomposer_tEEEvPT5_SB_PT3_PKSC_PT1_PKSG_PT2_PKSK_T4_iiT6__param_9];
	ld.shared.u32 	%r1801, [%r118];
	setp.eq.s32 	%p255, %r1801, 2147483647;
	selp.b32 	%r1802, -2147483648, %r1801, %p255;
	shr.u32 	%r1803, %r1802, %r2268;
	and.b32  	%r1804, %r1803, %r238;
	shl.b32 	%r1805, %r1804, 3;
	add.s32 	%r1807, %r524, %r1805;
	ld.shared.u64 	%rd182, [%r1807+26112];
	setp.gt.s32 	%p256, %r1801, -1;
	selp.b32 	%r1808, -1, -2147483648, %p256;
	xor.b32  	%r1809, %r1808, %r1801;
	add.s64 	%rd183, %rd182, %rd9;
	shl.b64 	%rd184, %rd183, 2;
	add.s64 	%rd185, %rd22, %rd184;
	st.global.u32 	[%rd185], %r1809;
$L__BB7_227:
	bar.warp.sync 	-1;
	add.s32 	%r1810, %r1, 384;
	setp.ge.s32 	%p257, %r1810, %r368;
	@%p257 bra 	$L__BB7_229;
	ld.param.u32 	%r2269, [_ZN3cub18CUB_300001_SM_10006detail10radix_sort29DeviceRadixSortOnesweepKernelINS1_5radix10policy_hubIfiyE10Policy1000ELNS0_9SortOrderE0EfiyiiNS1_21identity_decomposer_tEEEvPT5_SB_PT3_PKSC_PT1_PKSG_PT2_PKSK_T4_iiT6__param_9];
	ld.shared.u32 	%r1811, [%r118+1536];
	setp.eq.s32 	%p258, %r1811, 2147483647;
	selp.b32 	%r1812, -2147483648, %r1811, %p258;
	shr.u32 	%r1813, %r1812, %r2269;
	and.b32  	%r1814, %r1813, %r238;
	shl.b32 	%r1815, %r1814, 3;
	add.s32 	%r1817, %r524, %r1815;
	ld.shared.u64 	%rd186, [%r1817+26112];
	setp.gt.s32 	%p259, %r1811, -1;
	selp.b32 	%r1818, -1, -2147483648, %p259;
	xor.b32  	%r1819, %r1818, %r1811;
	add.s64 	%rd187, %rd186, %rd9;
	shl.b64 	%rd188, %rd187, 2;
	add.s64 	%rd189, %rd22, %rd188;
	st.global.u32 	[%rd189+1536], %r1819;
$L__BB7_229:
	bar.warp.sync 	-1;
	add.s32 	%r1820, %r1, 768;
	setp.ge.s32 	%p260, %r1820, %r368;
	@%p260 bra 	$L__BB7_231;
	ld.param.u32 	%r2270, [_ZN3cub18CUB_300001_SM_10006detail10radix_sort29DeviceRadixSortOnesweepKernelINS1_5radix10policy_hubIfiyE10Policy1000ELNS0_9SortOrderE0EfiyiiNS1_21identity_decomposer_tEEEvPT5_SB_PT3_PKSC_PT1_PKSG_PT2_PKSK_T4_iiT6__param_9];
	ld.shared.u32 	%r1821, [%r118+3072];
	setp.eq.s32 	%p261, %r1821, 2147483647;
	selp.b32 	%r1822, -2147483648, %r1821, %p261;
	shr.u32 	%r1823, %r1822, %r2270;
	and.b32  	%r1824, %r1823, %r238;
	shl.b32 	%r1825, %r1824, 3;
	add.s32 	%r1827, %r524, %r1825;
	ld.shared.u64 	%rd190, [%r1827+26112];
	setp.gt.s32 	%p262, %r1821, -1;
	selp.b32 	%r1828, -1, -2147483648, %p262;
	xor.b32  	%r1829, %r1828, %r1821;
	add.s64 	%rd191, %rd190, %rd9;
	shl.b64 	%rd192, %rd191, 2;
	add.s64 	%rd193, %rd22, %rd192;
	st.global.u32 	[%rd193+3072], %r1829;
$L__BB7_231:
	bar.warp.sync 	-1;
	add.s32 	%r1830, %r1, 1152;
	setp.ge.s32 	%p263, %r1830, %r368;
	@%p263 bra 	$L__BB7_233;
	ld.param.u32 	%r2271, [_ZN3cub18CUB_300001_SM_10006detail10radix_sort29DeviceRadixSortOnesweepKernelINS1_5radix10policy_hubIfiyE10Policy1000ELNS0_9SortOrderE0EfiyiiNS1_21identity_decomposer_tEEEvPT5_SB_PT3_PKSC_PT1_PKSG_PT2_PKSK_T4_iiT6__param_9];
	ld.shared.u32 	%r1831, [%r118+4608];
	setp.eq.s32 	%p264, %r1831, 2147483647;
	selp.b32 	%r1832, -2147483648, %r1831, %p264;
	shr.u32 	%r1833, %r1832, %r2271;
	and.b32  	%r1834, %r1833, %r238;
	shl.b32 	%r1835, %r1834, 3;
	add.s32 	%r1837, %r524, %r1835;
	ld.shared.u64 	%rd194, [%r1837+26112];
	setp.gt.s32 	%p265, %r1831, -1;
	selp.b32 	%r1838, -1, -2147483648, %p265;
	xor.b32  	%r1839, %r1838, %r1831;
	add.s64 	%rd195, %rd194, %rd9;
	shl.b64 	%rd196, %rd195, 2;
	add.s64 	%rd197, %rd22, %rd196;
	st.global.u32 	[%rd197+4608], %r1839;
$L__BB7_233:
	bar.warp.sync 	-1;
	add.s32 	%r1840, %r1, 1536;
	setp.ge.s32 	%p266, %r1840, %r368;
	@%p266 bra 	$L__BB7_235;
	ld.param.u32 	%r2272, [_ZN3cub18CUB_300001_SM_10006detail10radix_sort29DeviceRadixSortOnesweepKernelINS1_5radix10policy_hubIfiyE10Policy1000ELNS0_9SortOrderE0EfiyiiNS1_21identity_decomposer_tEEEvPT5_SB_PT3_PKSC_PT1_PKSG_PT2_PKSK_T4_iiT6__param_9];
	ld.shared.u32 	%r1841, [%r118+6144];
	setp.eq.s32 	%p267, %r1841, 2147483647;
	selp.b32 	%r1842, -2147483648, %r1841, %p267;
	shr.u32 	%r1843, %r1842, %r2272;
	and.b32  	%r1844, %r1843, %r238;
	shl.b32 	%r1845, %r1844, 3;
	add.s32 	%r1847, %r524, %r1845;
	ld.shared.u64 	%rd198, [%r1847+26112];
	setp.gt.s32 	%p268, %r1841, -1;
	selp.b32 	%r1848, -1, -2147483648, %p268;
	xor.b32  	%r1849, %r1848, %r1841;
	add.s64 	%rd199, %rd198, %rd9;
	shl.b64 	%rd200, %rd199, 2;
	add.s64 	%rd201, %rd22, %rd200;
	st.global.u32 	[%rd201+6144], %r1849;
$L__BB7_235:
	bar.warp.sync 	-1;
	add.s32 	%r1850, %r1, 1920;
	setp.ge.s32 	%p269, %r1850, %r368;
	@%p269 bra 	$L__BB7_237;
	ld.param.u32 	%r2273, [_ZN3cub18CUB_300001_SM_10006detail10radix_sort29DeviceRadixSortOnesweepKernelINS1_5radix10policy_hubIfiyE10Policy1000ELNS0_9SortOrderE0EfiyiiNS1_21identity_decomposer_tEEEvPT5_SB_PT3_PKSC_PT1_PKSG_PT2_PKSK_T4_iiT6__param_9];
	ld.shared.u32 	%r1851, [%r118+7680];
	setp.eq.s32 	%p270, %r1851, 2147483647;
	selp.b32 	%r1852, -2147483648, %r1851, %p270;
	shr.u32 	%r1853, %r1852, %r2273;
	and.b32  	%r1854, %r1853, %r238;
	shl.b32 	%r1855, %r1854, 3;
	add.s32 	%r1857, %r524, %r1855;
	ld.shared.u64 	%rd202, [%r1857+26112];
	setp.gt.s32 	%p271, %r1851, -1;
	selp.b32 	%r1858, -1, -2147483648, %p271;
	xor.b32  	%r1859, %r1858, %r1851;
	add.s64 	%rd203, %rd202, %rd9;
	shl.b64 	%rd204, %rd203, 2;
	add.s64 	%rd205, %rd22, %rd204;
	st.global.u32 	[%rd205+7680], %r1859;
$L__BB7_237:
	bar.warp.sync 	-1;
	add.s32 	%r1860, %r1, 2304;
	setp.ge.s32 	%p272, %r1860, %r368;
	@%p272 bra 	$L__BB7_239;
	ld.param.u32 	%r2274, [_ZN3cub18CUB_300001_SM_10006detail10radix_sort29DeviceRadixSortOnesweepKernelINS1_5radix10policy_hubIfiyE10Policy1000ELNS0_9SortOrderE0EfiyiiNS1_21identity_decomposer_tEEEvPT5_SB_PT3_PKSC_PT1_PKSG_PT2_PKSK_T4_iiT6__param_9];
	ld.shared.u32 	%r1861, [%r118+9216];
	setp.eq.s32 	%p273, %r1861, 2147483647;
	selp.b32 	%r1862, -2147483648, %r1861, %p273;
	shr.u32 	%r1863, %r1862, %r2274;
	and.b32  	%r1864, %r1863, %r238;
	shl.b32 	%r1865, %r1864, 3;
	add.s32 	%r1867, %r524, %r1865;
	ld.shared.u64 	%rd206, [%r1867+26112];
	setp.gt.s32 	%p274, %r1861, -1;
	selp.b32 	%r1868, -1, -2147483648, %p274;
	xor.b32  	%r1869, %r1868, %r1861;
	add.s64 	%rd207, %rd206, %rd9;
	shl.b64 	%rd208, %rd207, 2;
	add.s64 	%rd209, %rd22, %rd208;
	st.global.u32 	[%rd209+9216], %r1869;
$L__BB7_239:
	bar.warp.sync 	-1;
	add.s32 	%r1870, %r1, 2688;
	setp.ge.s32 	%p275, %r1870, %r368;
	@%p275 bra 	$L__BB7_241;
	ld.param.u32 	%r2275, [_ZN3cub18CUB_300001_SM_10006detail10radix_sort29DeviceRadixSortOnesweepKernelINS1_5radix10policy_hubIfiyE10Policy1000ELNS0_9SortOrderE0EfiyiiNS1_21identity_decomposer_tEEEvPT5_SB_PT3_PKSC_PT1_PKSG_PT2_PKSK_T4_iiT6__param_9];
	ld.shared.u32 	%r1871, [%r118+10752];
	setp.eq.s32 	%p276, %r1871, 2147483647;
	selp.b32 	%r1872, -2147483648, %r1871, %p276;
	shr.u32 	%r1873, %r1872, %r2275;
	and.b32  	%r1874, %r1873, %r238;
	shl.b32 	%r1875, %r1874, 3;
	add.s32 	%r1877, %r524, %r1875;
	ld.shared.u64 	%rd210, [%r1877+26112];
	setp.gt.s32 	%p277, %r1871, -1;
	selp.b32 	%r1878, -1, -2147483648, %p277;
	xor.b32  	%r1879, %r1878, %r1871;
	add.s64 	%rd211, %rd210, %rd9;
	shl.b64 	%rd212, %rd211, 2;
	add.s64 	%rd213, %rd22, %rd212;
	st.global.u32 	[%rd213+10752], %r1879;
$L__BB7_241:
	bar.warp.sync 	-1;
	or.b32  	%r1880, %r1, 3072;
	setp.ge.s32 	%p278, %r1880, %r368;
	@%p278 bra 	$L__BB7_243;
	ld.param.u32 	%r2276, [_ZN3cub18CUB_300001_SM_10006detail10radix_sort29DeviceRadixSortOnesweepKernelINS1_5radix10policy_hubIfiyE10Policy1000ELNS0_9SortOrderE0EfiyiiNS1_21identity_decomposer_tEEEvPT5_SB_PT3_PKSC_PT1_PKSG_PT2_PKSK_T4_iiT6__param_9];
	ld.shared.u32 	%r1881, [%r118+12288];
	setp.eq.s32 	%p279, %r1881, 2147483647;
	selp.b32 	%r1882, -2147483648, %r1881, %p279;
	shr.u32 	%r1883, %r1882, %r2276;
	and.b32  	%r1884, %r1883, %r238;
	shl.b32 	%r1885, %r1884, 3;
	add.s32 	%r1887, %r524, %r1885;
	ld.shared.u64 	%rd214, [%r1887+26112];
	setp.gt.s32 	%p280, %r1881, -1;
	selp.b32 	%r1888, -1, -2147483648, %p280;
	xor.b32  	%r1889, %r1888, %r1881;
	add.s64 	%rd215, %rd214, %rd9;
	shl.b64 	%rd216, %rd215, 2;
	add.s64 	%rd217, %rd22, %rd216;
	st.global.u32 	[%rd217+12288], %r1889;
$L__BB7_243:
	bar.warp.sync 	-1;
	add.s32 	%r1890, %r1, 3456;
	setp.ge.s32 	%p281, %r1890, %r368;
	@%p281 bra 	$L__BB7_245;
	ld.param.u32 	%r2277, [_ZN3cub18CUB_300001_SM_10006detail10radix_sort29DeviceRadixSortOnesweepKernelINS1_5radix10policy_hubIfiyE10Policy1000ELNS0_9SortOrderE0EfiyiiNS1_21identity_decomposer_tEEEvPT5_SB_PT3_PKSC_PT1_PKSG_PT2_PKSK_T4_iiT6__param_9];
	ld.shared.u32 	%r1891, [%r118+13824];
	setp.eq.s32 	%p282, %r1891, 2147483647;
	selp.b32 	%r1892, -2147483648, %r1891, %p282;
	shr.u32 	%r1893, %r1892, %r2277;
	and.b32  	%r1894, %r1893, %r238;
	shl.b32 	%r1895, %r1894, 3;
	add.s32 	%r1897, %r524, %r1895;
	ld.shared.u64 	%rd218, [%r1897+26112];
	setp.gt.s32 	%p283, %r1891, -1;
	selp.b32 	%r1898, -1, -2147483648, %p283;
	xor.b32  	%r1899, %r1898, %r1891;
	add.s64 	%rd219, %rd218, %rd9;
	shl.b64 	%rd220, %rd219, 2;
	add.s64 	%rd221, %rd22, %rd220;
	st.global.u32 	[%rd221+13824], %r1899;
$L__BB7_245:
	bar.warp.sync 	-1;
	add.s32 	%r1900, %r1, 3840;
	setp.ge.s32 	%p284, %r1900, %r368;
	@%p284 bra 	$L__BB7_247;
	ld.param.u32 	%r2278, [_ZN3cub18CUB_300001_SM_10006detail10radix_sort29DeviceRadixSortOnesweepKernelINS1_5radix10policy_hubIfiyE10Policy1000ELNS0_9SortOrderE0EfiyiiNS1_21identity_decomposer_tEEEvPT5_SB_PT3_PKSC_PT1_PKSG_PT2_PKSK_T4_iiT6__param_9];
	ld.shared.u32 	%r1901, [%r118+15360];
	setp.eq.s32 	%p285, %r1901, 2147483647;
	selp.b32 	%r1902, -2147483648, %r1901, %p285;
	shr.u32 	%r1903, %r1902, %r2278;
	and.b32  	%r1904, %r1903, %r238;
	shl.b32 	%r1905, %r1904, 3;
	add.s32 	%r1907, %r524, %r1905;
	ld.shared.u64 	%rd222, [%r1907+26112];
	setp.gt.s32 	%p286, %r1901, -1;
	selp.b32 	%r1908, -1, -2147483648, %p286;
	xor.b32  	%r1909, %r1908, %r1901;
	add.s64 	%rd223, %rd222, %rd9;
	shl.b64 	%rd224, %rd223, 2;
	add.s64 	%rd225, %rd22, %rd224;
	st.global.u32 	[%rd225+15360], %r1909;
$L__BB7_247:
	bar.warp.sync 	-1;
	add.s32 	%r1910, %r1, 4224;
	setp.ge.s32 	%p287, %r1910, %r368;
	@%p287 bra 	$L__BB7_249;
	ld.param.u32 	%r2279, [_ZN3cub18CUB_300001_SM_10006detail10radix_sort29DeviceRadixSortOnesweepKernelINS1_5radix10policy_hubIfiyE10Policy1000ELNS0_9SortOrderE0EfiyiiNS1_21identity_decomposer_tEEEvPT5_SB_PT3_PKSC_PT1_PKSG_PT2_PKSK_T4_iiT6__param_9];
	ld.shared.u32 	%r1911, [%r118+16896];
	setp.eq.s32 	%p288, %r1911, 2147483647;
	selp.b32 	%r1912, -2147483648, %r1911, %p288;
	shr.u32 	%r1913, %r1912, %r2279;
	and.b32  	%r1914, %r1913, %r238;
	shl.b32 	%r1915, %r1914, 3;
	add.s32 	%r1917, %r524, %r1915;
	ld.shared.u64 	%rd226, [%r1917+26112];
	setp.gt.s32 	%p289, %r1911, -1;
	selp.b32 	%r1918, -1, -2147483648, %p289;
	xor.b32  	%r1919, %r1918, %r1911;
	add.s64 	%rd227, %rd226, %rd9;
	shl.b64 	%rd228, %rd227, 2;
	add.s64 	%rd229, %rd22, %rd228;
	st.global.u32 	[%rd229+16896], %r1919;
$L__BB7_249:
	bar.warp.sync 	-1;
	add.s32 	%r1920, %r1, 4608;
	setp.ge.s32 	%p290, %r1920, %r368;
	@%p290 bra 	$L__BB7_251;
	ld.param.u32 	%r2280, [_ZN3cub18CUB_300001_SM_10006detail10radix_sort29DeviceRadixSortOnesweepKernelINS1_5radix10policy_hubIfiyE10Policy1000ELNS0_9SortOrderE0EfiyiiNS1_21identity_decomposer_tEEEvPT5_SB_PT3_PKSC_PT1_PKSG_PT2_PKSK_T4_iiT6__param_9];
	ld.shared.u32 	%r1921, [%r118+18432];
	setp.eq.s32 	%p291, %r1921, 2147483647;
	selp.b32 	%r1922, -2147483648, %r1921, %p291;
	shr.u32 	%r1923, %r1922, %r2280;
	and.b32  	%r1924, %r1923, %r238;
	shl.b32 	%r1925, %r1924, 3;
	add.s32 	%r1927, %r524, %r1925;
	ld.shared.u64 	%rd230, [%r1927+26112];
	setp.gt.s32 	%p292, %r1921, -1;
	selp.b32 	%r1928, -1, -2147483648, %p292;
	xor.b32  	%r1929, %r1928, %r1921;
	add.s64 	%rd231, %rd230, %rd9;
	shl.b64 	%rd232, %rd231, 2;
	add.s64 	%rd233, %rd22, %rd232;
	st.global.u32 	[%rd233+18432], %r1929;
$L__BB7_251:
	bar.warp.sync 	-1;
	add.s32 	%r1930, %r1, 4992;
	setp.ge.s32 	%p293, %r1930, %r368;
	@%p293 bra 	$L__BB7_253;
	ld.param.u32 	%r2281, [_ZN3cub18CUB_300001_SM_10006detail10radix_sort29DeviceRadixSortOnesweepKernelINS1_5radix10policy_hubIfiyE10Policy1000ELNS0_9SortOrderE0EfiyiiNS1_21identity_decomposer_tEEEvPT5_SB_PT3_PKSC_PT1_PKSG_PT2_PKSK_T4_iiT6__param_9];
	ld.shared.u32 	%r1931, [%r118+19968];
	setp.eq.s32 	%p294, %r1931, 2147483647;
	selp.b32 	%r1932, -2147483648, %r1931, %p294;
	shr.u32 	%r1933, %r1932, %r2281;
	and.b32  	%r1934, %r1933, %r238;
	shl.b32 	%r1935, %r1934, 3;
	add.s32 	%r1937, %r524, %r1935;
	ld.shared.u64 	%rd234, [%r1937+26112];
	setp.gt.s32 	%p295, %r1931, -1;
	selp.b32 	%r1938, -1, -2147483648, %p295;
	xor.b32  	%r1939, %r1938, %r1931;
	add.s64 	%rd235, %rd234, %rd9;
	shl.b64 	%rd236, %rd235, 2;
	add.s64 	%rd237, %rd22, %rd236;
	st.global.u32 	[%rd237+19968], %r1939;
$L__BB7_253:
	bar.warp.sync 	-1;
	add.s32 	%r1940, %r1, 5376;
	setp.ge.s32 	%p296, %r1940, %r368;
	@%p296 bra 	$L__BB7_255;
	ld.param.u32 	%r2282, [_ZN3cub18CUB_300001_SM_10006detail10radix_sort29DeviceRadixSortOnesweepKernelINS1_5radix10policy_hubIfiyE10Policy1000ELNS0_9SortOrderE0EfiyiiNS1_21identity_decomposer_tEEEvPT5_SB_PT3_PKSC_PT1_PKSG_PT2_PKSK_T4_iiT6__param_9];
	ld.shared.u32 	%r1941, [%r118+21504];
	setp.eq.s32 	%p297, %r1941, 2147483647;
	selp.b32 	%r1942, -2147483648, %r1941, %p297;
	shr.u32 	%r1943, %r1942, %r2282;
	and.b32  	%r1944, %r1943, %r238;
	shl.b32 	%r1945, %r1944, 3;
	add.s32 	%r1947, %r524, %r1945;
	ld.shared.u64 	%rd238, [%r1947+26112];
	setp.gt.s32 	%p298, %r1941, -1;
	selp.b32 	%r1948, -1, -2147483648, %p298;
	xor.b32  	%r1949, %r1948, %r1941;
	add.s64 	%rd239, %rd238, %rd9;
	shl.b64 	%rd240, %rd239, 2;
	add.s64 	%rd241, %rd22, %rd240;
	st.global.u32 	[%rd241+21504], %r1949;
$L__BB7_255:
	bar.warp.sync 	-1;
	add.s32 	%r1950, %r1, 5760;
	setp.ge.s32 	%p299, %r1950, %r368;
	@%p299 bra 	$L__BB7_257;
	ld.param.u32 	%r2283, [_ZN3cub18CUB_300001_SM_10006detail10radix_sort29DeviceRadixSortOnesweepKernelINS1_5radix10policy_hubIfiyE10Policy1000ELNS0_9SortOrderE0EfiyiiNS1_21identity_decomposer_tEEEvPT5_SB_PT3_PKSC_PT1_PKSG_PT2_PKSK_T4_iiT6__param_9];
	ld.shared.u32 	%r1951, [%r118+23040];
	setp.eq.s32 	%p300, %r1951, 2147483647;
	selp.b32 	%r1952, -2147483648, %r1951, %p300;
	shr.u32 	%r1953, %r1952, %r2283;
	and.b32  	%r1954, %r1953, %r238;
	shl.b32 	%r1955, %r1954, 3;
	add.s32 	%r1957, %r524, %r1955;
	ld.shared.u64 	%rd242, [%r1957+26112];
	setp.gt.s32 	%p301, %r1951, -1;
	selp.b32 	%r1958, -1, -2147483648, %p301;
	xor.b32  	%r1959, %r1958, %r1951;
	add.s64 	%rd243, %rd242, %rd9;
	shl.b64 	%rd244, %rd243, 2;
	add.s64 	%rd245, %rd22, %rd244;
	st.global.u32 	[%rd245+23040], %r1959;
$L__BB7_257:
	bar.warp.sync 	-1;
	or.b32  	%r1960, %r1, 6144;
	setp.ge.s32 	%p302, %r1960, %r368;
	@%p302 bra 	$L__BB7_259;
	ld.param.u32 	%r2284, [_ZN3cub18CUB_300001_SM_10006detail10radix_sort29DeviceRadixSortOnesweepKernelINS1_5radix10policy_hubIfiyE10Policy1000ELNS0_9SortOrderE0EfiyiiNS1_21identity_decomposer_tEEEvPT5_SB_PT3_PKSC_PT1_PKSG_PT2_PKSK_T4_iiT6__param_9];
	ld.shared.u32 	%r1961, [%r118+24576];
	setp.eq.s32 	%p303, %r1961, 2147483647;
	selp.b32 	%r1962, -2147483648, %r1961, %p303;
	shr.u32 	%r1963, %r1962, %r2284;
	and.b32  	%r1964, %r1963, %r238;
	shl.b32 	%r1965, %r1964, 3;
	add.s32 	%r1967, %r524, %r1965;
	ld.shared.u64 	%rd246, [%r1967+26112];
	setp.gt.s32 	%p304, %r1961, -1;
	selp.b32 	%r1968, -1, -2147483648, %p304;
	xor.b32  	%r1969, %r1968, %r1961;
	add.s64 	%rd247, %rd246, %rd9;
	shl.b64 	%rd248, %rd247, 2;
	add.s64 	%rd249, %rd22, %rd248;
	st.global.u32 	[%rd249+24576], %r1969;
$L__BB7_259:
	bar.warp.sync 	-1;
$L__BB7_260:
	ld.param.u32 	%r2285, [_ZN3cub18CUB_300001_SM_10006detail10radix_sort29DeviceRadixSortOnesweepKernelINS1_5radix10policy_hubIfiyE10Policy1000ELNS0_9SortOrderE0EfiyiiNS1_21identity_decomposer_tEEEvPT5_SB_PT3_PKSC_PT1_PKSG_PT2_PKSK_T4_iiT6__param_9];
	ld.param.u32 	%r2245, [_ZN3cub18CUB_300001_SM_10006detail10radix_sort29DeviceRadixSortOnesweepKernelINS1_5radix10policy_hubIfiyE10Policy1000ELNS0_9SortOrderE0EfiyiiNS1_21identity_decomposer_tEEEvPT5_SB_PT3_PKSC_PT1_PKSG_PT2_PKSK_T4_iiT6__param_8];
	setp.gt.s32 	%p305, %r366, %r2245;
	ld.shared.u32 	%r1970, [%r118];
	setp.eq.s32 	%p306, %r1970, 2147483647;
	selp.b32 	%r1971, -2147483648, %r1970, %p306;
	shr.u32 	%r1972, %r1971, %r2285;
	and.b32  	%r369, %r1972, %r238;
	ld.shared.u32 	%r1973, [%r118+1536];
	setp.eq.s32 	%p307, %r1973, 2147483647;
	selp.b32 	%r1974, -2147483648, %r1973, %p307;
	shr.u32 	%r1975, %r1974, %r2285;
	and.b32  	%r370, %r1975, %r238;
	ld.shared.u32 	%r1976, [%r118+3072];
	setp.eq.s32 	%p308, %r1976, 2147483647;
	selp.b32 	%r1977, -2147483648, %r1976, %p308;
	shr.u32 	%r1978, %r1977, %r2285;
	and.b32  	%r371, %r1978, %r238;
	ld.shared.u32 	%r1979, [%r118+4608];
	setp.eq.s32 	%p309, %r1979, 2147483647;
	selp.b32 	%r1980, -2147483648, %r1979, %p309;
	shr.u32 	%r1981, %r1980, %r2285;
	and.b32  	%r372, %r1981, %r238;
	ld.shared.u32 	%r1982, [%r118+6144];
	setp.eq.s32 	%p310, %r1982, 2147483647;
	selp.b32 	%r1983, -2147483648, %r1982, %p310;
	shr.u32 	%r1984, %r1983, %r2285;
	and.b32  	%r373, %r1984, %r238;
	ld.shared.u32 	%r1985, [%r118+7680];
	setp.eq.s32 	%p311, %r1985, 2147483647;
	selp.b32 	%r1986, -2147483648, %r1985, %p311;
	shr.u32 	%r1987, %r1986, %r2285;
	and.b32  	%r374, %r1987, %r238;
	ld.shared.u32 	%r1988, [%r118+9216];
	setp.eq.s32 	%p312, %r1988, 2147483647;
	selp.b32 	%r1989, -2147483648, %r1988, %p312;
	shr.u32 	%r1990, %r1989, %r2285;
	and.b32  	%r375, %r1990, %r238;
	ld.shared.u32 	%r1991, [%r118+10752];
	setp.eq.s32 	%p313, %r1991, 2147483647;
	selp.b32 	%r1992, -2147483648, %r1991, %p313;
	shr.u32 	%r1993, %r1992, %r2285;
	and.b32  	%r376, %r1993, %r238;
	ld.shared.u32 	%r1994, [%r118+12288];
	setp.eq.s32 	%p314, %r1994, 2147483647;
	selp.b32 	%r1995, -2147483648, %r1994, %p314;
	shr.u32 	%r1996, %r1995, %r2285;
	and.b32  	%r377, %r1996, %r238;
	ld.shared.u32 	%r1997, [%r118+13824];
	setp.eq.s32 	%p315, %r1997, 2147483647;
	selp.b32 	%r1998, -2147483648, %r1997, %p315;
	shr.u32 	%r1999, %r1998, %r2285;
	and.b32  	%r378, %r1999, %r238;
	ld.shared.u32 	%r2000, [%r118+15360];
	setp.eq.s32 	%p316, %r2000, 2147483647;
	selp.b32 	%r2001, -2147483648, %r2000, %p316;
	shr.u32 	%r2002, %r2001, %r2285;
	and.b32  	%r379, %r2002, %r238;
	ld.shared.u32 	%r2003, [%r118+16896];
	setp.eq.s32 	%p317, %r2003, 2147483647;
	selp.b32 	%r2004, -2147483648, %r2003, %p317;
	shr.u32 	%r2005, %r2004, %r2285;
	and.b32  	%r380, %r2005, %r238;
	ld.shared.u32 	%r2006, [%r118+18432];
	setp.eq.s32 	%p318, %r2006, 2147483647;
	selp.b32 	%r2007, -2147483648, %r2006, %p318;
	shr.u32 	%r2008, %r2007, %r2285;
	and.b32  	%r381, %r2008, %r238;
	ld.shared.u32 	%r2009, [%r118+19968];
	setp.eq.s32 	%p319, %r2009, 2147483647;
	selp.b32 	%r2010, -2147483648, %r2009, %p319;
	shr.u32 	%r2011, %r2010, %r2285;
	and.b32  	%r382, %r2011, %r238;
	ld.shared.u32 	%r2012, [%r118+21504];
	setp.eq.s32 	%p320, %r2012, 2147483647;
	selp.b32 	%r2013, -2147483648, %r2012, %p320;
	shr.u32 	%r2014, %r2013, %r2285;
	and.b32  	%r383, %r2014, %r238;
	ld.shared.u32 	%r2015, [%r118+23040];
	setp.eq.s32 	%p321, %r2015, 2147483647;
	selp.b32 	%r2016, -2147483648, %r2015, %p321;
	shr.u32 	%r2017, %r2016, %r2285;
	and.b32  	%r384, %r2017, %r238;
	ld.shared.u32 	%r2018, [%r118+24576];
	setp.eq.s32 	%p322, %r2018, 2147483647;
	selp.b32 	%r2019, -2147483648, %r2018, %p322;
	shr.u32 	%r2020, %r2019, %r2285;
	and.b32  	%r385, %r2020, %r238;
	@%p305 bra 	$L__BB7_262;
	ld.param.u64 	%rd443, [_ZN3cub18CUB_300001_SM_10006detail10radix_sort29DeviceRadixSortOnesweepKernelINS1_5radix10policy_hubIfiyE10Policy1000ELNS0_9SortOrderE0EfiyiiNS1_21identity_decomposer_tEEEvPT5_SB_PT3_PKSC_PT1_PKSG_PT2_PKSK_T4_iiT6__param_7];
	cvta.to.global.u64 	%rd250, %rd443;
	and.b32  	%r2024, %r1, 31;
	or.b32  	%r2025, %r681, %r2024;
	cvt.u64.u32 	%rd251, %r2025;
	mul.lo.s32 	%r2026, %r4, 6528;
	cvt.s64.s32 	%rd252, %r2026;
	add.s64 	%rd253, %rd251, %rd252;
	shl.b64 	%rd254, %rd253, 2;
	add.s64 	%rd255, %rd250, %rd254;
	ld.global.u32 	%r2421, [%rd255];
	ld.global.u32 	%r2422, [%rd255+128];
	ld.global.u32 	%r2423, [%rd255+256];
	ld.global.u32 	%r2424, [%rd255+384];
	ld.global.u32 	%r2425, [%rd255+512];
	ld.global.u32 	%r2426, [%rd255+640];
	ld.global.u32 	%r2427, [%rd255+768];
	ld.global.u32 	%r2428, [%rd255+896];
	ld.global.u32 	%r2429, [%rd255+1024];
	ld.global.u32 	%r2430, [%rd255+1152];
	ld.global.u32 	%r2431, [%rd255+1280];
	ld.global.u32 	%r2432, [%rd255+1408];
	ld.global.u32 	%r2433, [%rd255+1536];
	ld.global.u32 	%r2434, [%rd255+1664];
	ld.global.u32 	%r2435, [%rd255+1792];
	ld.global.u32 	%r2436, [%rd255+1920];
	ld.global.u32 	%r2437, [%rd255+2048];
	bra.uni 	$L__BB7_296;
$L__BB7_262:
	ld.param.u32 	%r2246, [_ZN3cub18CUB_300001_SM_10006detail10radix_sort29DeviceRadixSortOnesweepKernelINS1_5radix10policy_hubIfiyE10Policy1000ELNS0_9SortOrderE0EfiyiiNS1_21identity_decomposer_tEEEvPT5_SB_PT3_PKSC_PT1_PKSG_PT2_PKSK_T4_iiT6__param_8];
	ld.param.u64 	%rd444, [_ZN3cub18CUB_300001_SM_10006detail10radix_sort29DeviceRadixSortOnesweepKernelINS1_5radix10policy_hubIfiyE10Policy1000ELNS0_9SortOrderE0EfiyiiNS1_21identity_decomposer_tEEEvPT5_SB_PT3_PKSC_PT1_PKSG_PT2_PKSK_T4_iiT6__param_7];
	cvta.to.global.u64 	%rd256, %rd444;
	cvt.s64.s32 	%rd257, %r462;
	add.s64 	%rd258, %rd7, %rd257;
	shl.b64 	%rd259, %rd258, 2;
	add.s64 	%rd23, %rd256, %rd259;
	cvt.u32.u64 	%r2029, %rd7;
	sub.s32 	%r403, %r2246, %r462;
	setp.ge.s32 	%p323, %r2029, %r403;
	@%p323 bra 	$L__BB7_264;
	ld.global.u32 	%r2421, [%rd23];
$L__BB7_264:
	add.s32 	%r2032, %r2029, 32;
	setp.ge.s32 	%p324, %r2032, %r403;
	@%p324 bra 	$L__BB7_266;
	ld.global.u32 	%r2422, [%rd23+128];
$L__BB7_266:
	add.s32 	%r2035, %r2029, 64;
	setp.ge.s32 	%p325, %r2035, %r403;
	@%p325 bra 	$L__BB7_268;
	ld.global.u32 	%r2423, [%rd23+256];
$L__BB7_268:
	add.s32 	%r2038, %r2029, 96;
	setp.ge.s32 	%p326, %r2038, %r403;
	@%p326 bra 	$L__BB7_270;
	ld.global.u32 	%r2424, [%rd23+384];
$L__BB7_270:
	add.s32 	%r2041, %r2029, 128;
	setp.ge.s32 	%p327, %r2041, %r403;
	@%p327 bra 	$L__BB7_272;
	ld.global.u32 	%r2425, [%rd23+512];
$L__BB7_272:
	add.s32 	%r2044, %r2029, 160;
	setp.ge.s32 	%p328, %r2044, %r403;
	@%p328 bra 	$L__BB7_274;
	ld.global.u32 	%r2426, [%rd23+640];
$L__BB7_274:
	add.s32 	%r2047, %r2029, 192;
	setp.ge.s32 	%p329, %r2047, %r403;
	@%p329 bra 	$L__BB7_276;
	ld.global.u32 	%r2427, [%rd23+768];
$L__BB7_276:
	add.s32 	%r2050, %r2029, 224;
	setp.ge.s32 	%p330, %r2050, %r403;
	@%p330 bra 	$L__BB7_278;
	ld.param.u64 	%rd445, [_ZN3cub18CUB_300001_SM_10006detail10radix_sort29DeviceRadixSortOnesweepKernelINS1_5radix10policy_hubIfiyE10Policy1000ELNS0_9SortOrderE0EfiyiiNS1_21identity_decomposer_tEEEvPT5_SB_PT3_PKSC_PT1_PKSG_PT2_PKSK_T4_iiT6__param_7];
	cvta.to.global.u64 	%rd260, %rd445;
	add.s64 	%rd264, %rd260, %rd259;
	ld.global.u32 	%r2428, [%rd264+896];
$L__BB7_278:
	add.s32 	%r2054, %r2029, 256;
	setp.ge.s32 	%p331, %r2054, %r403;
	@%p331 bra 	$L__BB7_280;
	ld.param.u64 	%rd446, [_ZN3cub18CUB_300001_SM_10006detail10radix_sort29DeviceRadixSortOnesweepKernelINS1_5radix10policy_hubIfiyE10Policy1000ELNS0_9SortOrderE0EfiyiiNS1_21identity_decomposer_tEEEvPT5_SB_PT3_PKSC_PT1_PKSG_PT2_PKSK_T4_iiT6__param_7];
	cvta.to.global.u64 	%rd265, %rd446;
	cvt.s64.s32 	%rd266, %r462;
	add.s64 	%rd267, %rd7, %rd266;
	shl.b64 	%rd268, %rd267, 2;
	add.s64 	%rd269, %rd265, %rd268;
	ld.global.u32 	%r2429, [%rd269+1024];
$L__BB7_280:
	add.s32 	%r2058, %r2029, 288;
	setp.ge.s32 	%p332, %r2058, %r403;
	@%p332 bra 	$L__BB7_282;
	ld.param.u64 	%rd447, [_ZN3cub18CUB_300001_SM_10006detail10radix_sort29DeviceRadixSortOnesweepKernelINS1_5radix10policy_hubIfiyE10Policy1000ELNS0_9SortOrderE0EfiyiiNS1_21identity_decomposer_tEEEvPT5_SB_PT3_PKSC_PT1_PKSG_PT2_PKSK_T4_iiT6__param_7];
	cvta.to.global.u64 	%rd270, %rd447;
	cvt.s64.s32 	%rd271, %r462;
	add.s64 	%rd272, %rd7, %rd271;
	shl.b64 	%rd273, %rd272, 2;
	add.s64 	%rd274, %rd270, %rd273;
	ld.global.u32 	%r2430, [%rd274+1152];
$L__BB7_282:
	add.s32 	%r2062, %r2029, 320;
	setp.ge.s32 	%p333, %r2062, %r403;
	@%p333 bra 	$L__BB7_284;
	ld.param.u64 	%rd448, [_ZN3cub18CUB_300001_SM_10006detail10radix_sort29DeviceRadixSortOnesweepKernelINS1_5radix10policy_hubIfiyE10Policy1000ELNS0_9SortOrderE0EfiyiiNS1_21identity_decomposer_tEEEvPT5_SB_PT3_PKSC_PT1_PKSG_PT2_PKSK_T4_iiT6__param_7];
	cvta.to.global.u64 	%rd275, %rd448;
	cvt.s64.s32 	%rd276, %r462;
	add.s64 	%rd277, %rd7, %rd276;
	shl.b64 	%rd278, %rd277, 2;
	add.s64 	%rd279, %rd275, %rd278;
	ld.global.u32 	%r2431, [%rd279+1280];
$L__BB7_284:
	add.s32 	%r2066, %r2029, 352;
	setp.ge.s32 	%p334, %r2066, %r403;
	@%p334 bra 	$L__BB7_286;
	ld.param.u64 	%rd449, [_ZN3cub18CUB_300001_SM_10006detail10radix_sort29DeviceRadixSortOnesweepKernelINS1_5radix10policy_hubIfiyE10Policy1000ELNS0_9SortOrderE0EfiyiiNS1_21identity_decomposer_tEEEvPT5_SB_PT3_PKSC_PT1_PKSG_PT2_PKSK_T4_iiT6__param_7];
	cvta.to.global.u64 	%rd280, %rd449;
	mul.lo.s32 	%r2067, %r4, 6528;
	cvt.s64.s32 	%rd281, %r2067;
	add.s64 	%rd282, %rd7, %rd281;
	shl.b64 	%rd283, %rd282, 2;
	add.s64 	%rd284, %rd280, %rd283;
	ld.global.u32 	%r2432, [%rd284+1408];
$L__BB7_286:
	add.s32 	%r2070, %r2029, 384;
	setp.ge.s32 	%p335, %r2070, %r403;
	@%p335 bra 	$L__BB7_288;
	ld.param.u64 	%rd450, [_ZN3cub18CUB_300001_SM_10006detail10radix_sort29DeviceRadixSortOnesweepKernelINS1_5radix10policy_hubIfiyE10Policy1000ELNS0_9SortOrderE0EfiyiiNS1_21identity_decomposer_tEEEvPT5_SB_PT3_PKSC_PT1_PKSG_PT2_PKSK_T4_iiT6__param_7];
	cvta.to.global.u64 	%rd285, %rd450;
	mul.lo.s32 	%r2071, %r4, 6528;
	cvt.s64.s32 	%rd286, %r2071;
	add.s64 	%rd287, %rd7, %rd286;
	shl.b64 	%rd288, %rd287, 2;
	add.s64 	%rd289, %rd285, %rd288;
	ld.global.u32 	%r2433, [%rd289+1536];
$L__BB7_288:
	cvt.u32.u64 	%r2073, %rd7;
	add.s32 	%r2074, %r2073, 416;
	setp.ge.s32 	%p336, %r2074, %r403;
	@%p336 bra 	$L__BB7_290;
	ld.param.u64 	%rd451, [_ZN3cub18CUB_300001_SM_10006detail10radix_sort29DeviceRadixSortOnesweepKernelINS1_5radix10policy_hubIfiyE10Policy1000ELNS0_9SortOrderE0EfiyiiNS1_21identity_decomposer_tEEEvPT5_SB_PT3_PKSC_PT1_PKSG_PT2_PKSK_T4_iiT6__param_7];
	cvta.to.global.u64 	%rd290, %rd451;
	mul.lo.s32 	%r2075, %r4, 6528;
	cvt.s64.s32 	%rd291, %r2075;
	add.s64 	%rd292, %rd7, %rd291;
	shl.b64 	%rd293, %rd292, 2;
	add.s64 	%rd294, %rd290, %rd293;
	ld.global.u32 	%r2434, [%rd294+1664];
$L__BB7_290:
	cvt.u32.u64 	%r2077, %rd7;
	add.s32 	%r2078, %r2077, 448;
	setp.ge.s32 	%p337, %r2078, %r403;
	@%p337 bra 	$L__BB7_292;
	ld.param.u64 	%rd452, [_ZN3cub18CUB_300001_SM_10006detail10radix_sort29DeviceRadixSortOnesweepKernelINS1_5radix10policy_hubIfiyE10Policy1000ELNS0_9SortOrderE0EfiyiiNS1_21identity_decomposer_tEEEvPT5_SB_PT3_PKSC_PT1_PKSG_PT2_PKSK_T4_iiT6__param_7];
	cvta.to.global.u64 	%rd295, %rd452;
	mul.lo.s32 	%r2079, %r4, 6528;
	cvt.s64.s32 	%rd296, %r2079;
	add.s64 	%rd297, %rd7, %rd296;
	shl.b64 	%rd298, %rd297, 2;
	add.s64 	%rd299, %rd295, %rd298;
	ld.global.u32 	%r2435, [%rd299+1792];
$L__BB7_292:
	cvt.u32.u64 	%r2081, %rd7;
	add.s32 	%r2082, %r2081, 480;
	setp.ge.s32 	%p338, %r2082, %r403;
	@%p338 bra 	$L__BB7_294;
	ld.param.u64 	%rd453, [_ZN3cub18CUB_300001_SM_10006detail10radix_sort29DeviceRadixSortOnesweepKernelINS1_5radix10policy_hubIfiyE10Policy1000ELNS0_9SortOrderE0EfiyiiNS1_21identity_decomposer_tEEEvPT5_SB_PT3_PKSC_PT1_PKSG_PT2_PKSK_T4_iiT6__param_7];
	cvta.to.global.u64 	%rd300, %rd453;
	mul.lo.s32 	%r2083, %r4, 6528;
	cvt.s64.s32 	%rd301, %r2083;
	add.s64 	%rd302, %rd7, %rd301;
	shl.b64 	%rd303, %rd302, 2;
	add.s64 	%rd304, %rd300, %rd303;
	ld.global.u32 	%r2436, [%rd304+1920];
$L__BB7_294:
	cvt.u32.u64 	%r2085, %rd7;
	add.s32 	%r2086, %r2085, 512;
	setp.ge.s32 	%p339, %r2086, %r403;
	@%p339 bra 	$L__BB7_296;
	ld.param.u64 	%rd454, [_ZN3cub18CUB_300001_SM_10006detail10radix_sort29DeviceRadixSortOnesweepKernelINS1_5radix10policy_hubIfiyE10Policy1000ELNS0_9SortOrderE0EfiyiiNS1_21identity_decomposer_tEEEvPT5_SB_PT3_PKSC_PT1_PKSG_PT2_PKSK_T4_iiT6__param_7];
	cvta.to.global.u64 	%rd305, %rd454;
	mov.u32 	%r2087, %tid.x;
	and.b32  	%r2088, %r2087, 992;
	mul.lo.s32 	%r2089, %r2088, 17;
	and.b32  	%r2090, %r2087, 31;
	or.b32  	%r2091, %r2089, %r2090;
	cvt.u64.u32 	%rd306, %r2091;
	mul.lo.s32 	%r2092, %r4, 6528;
	cvt.s64.s32 	%rd307, %r2092;
	add.s64 	%rd308, %rd306, %rd307;
	shl.b64 	%rd309, %rd308, 2;
	add.s64 	%rd310, %rd305, %rd309;
	ld.global.u32 	%r2437, [%rd310+2048];
$L__BB7_296:
	ld.param.u32 	%r2247, [_ZN3cub18CUB_300001_SM_10006detail10radix_sort29DeviceRadixSortOnesweepKernelINS1_5radix10policy_hubIfiyE10Policy1000ELNS0_9SortOrderE0EfiyiiNS1_21identity_decomposer_tEEEvPT5_SB_PT3_PKSC_PT1_PKSG_PT2_PKSK_T4_iiT6__param_8];
	ld.param.u64 	%rd441, [_ZN3cub18CUB_300001_SM_10006detail10radix_sort29DeviceRadixSortOnesweepKernelINS1_5radix10policy_hubIfiyE10Policy1000ELNS0_9SortOrderE0EfiyiiNS1_21identity_decomposer_tEEEvPT5_SB_PT3_PKSC_PT1_PKSG_PT2_PKSK_T4_iiT6__param_6];
	cvta.to.global.u64 	%rd24, %rd441;
	mov.u32 	%r454, %tid.x;
	shl.b32 	%r2093, %r454, 2;
	mov.u32 	%r2094, _ZZN3cub18CUB_300001_SM_10006detail10radix_sort29DeviceRadixSortOnesweepKernelINS1_5radix10policy_hubIfiyE10Policy1000ELNS0_9SortOrderE0EfiyiiNS1_21identity_decomposer_tEEEvPT5_SB_PT3_PKSC_PT1_PKSG_PT2_PKSK_T4_iiT6_E1s;
	add.s32 	%r455, %r2094, %r2093;
	cvt.u64.u32 	%rd25, %r454;
	mad.lo.s32 	%r2095, %r4, 6528, 6528;
	setp.gt.s32 	%p340, %r2095, %r2247;
	bar.sync 	0;
	st.shared.u32 	[%r340+-4], %r2421;
	st.shared.u32 	[%r341+-4], %r2422;
	st.shared.u32 	[%r342+-4], %r2423;
	st.shared.u32 	[%r343+-4], %r2424;
	st.shared.u32 	[%r344+-4], %r2425;
	st.shared.u32 	[%r345+-4], %r2426;
	st.shared.u32 	[%r346+-4], %r2427;
	st.shared.u32 	[%r347+-4], %r2428;
	st.shared.u32 	[%r348+-4], %r2429;
	st.shared.u32 	[%r349+-4], %r2430;
	st.shared.u32 	[%r350+-4], %r2431;
	st.shared.u32 	[%r351+-4], %r2432;
	st.shared.u32 	[%r352+-4], %r2433;
	st.shared.u32 	[%r353+-4], %r2434;
	st.shared.u32 	[%r354+-4], %r2435;
	st.shared.u32 	[%r355+-4], %r2436;
	st.shared.u32 	[%r356+-4], %r2437;
	bar.sync 	0;
	@%p340 bra 	$L__BB7_298;
	ld.shared.u32 	%r2096, [%r455];
	shl.b32 	%r2097, %r369, 3;
	add.s32 	%r2099, %r2094, 26112;
	add.s32 	%r2100, %r2099, %r2097;
	ld.shared.u64 	%rd311, [%r2100];
	add.s64 	%rd312, %rd311, %rd25;
	shl.b64 	%rd313, %rd312, 2;
	add.s64 	%rd314, %rd24, %rd313;
	st.global.u32 	[%rd314], %r2096;
	bar.warp.sync 	-1;
	ld.shared.u32 	%r2101, [%r455+1536];
	shl.b32 	%r2102, %r370, 3;
	add.s32 	%r2103, %r2099, %r2102;
	ld.shared.u64 	%rd315, [%r2103];
	add.s64 	%rd316, %rd315, %rd25;
	shl.b64 	%rd317, %rd316, 2;
	add.s64 	%rd318, %rd24, %rd317;
	st.global.u32 	[%rd318+1536], %r2101;
	bar.warp.sync 	-1;
	ld.shared.u32 	%r2104, [%r455+3072];
	shl.b32 	%r2105, %r371, 3;
	add.s32 	%r2106, %r2099, %r2105;
	ld.shared.u64 	%rd319, [%r2106];
	add.s64 	%rd320, %rd319, %rd25;
	shl.b64 	%rd321, %rd320, 2;
	add.s64 	%rd322, %rd24, %rd321;
	st.global.u32 	[%rd322+3072], %r2104;
	bar.warp.sync 	-1;
	ld.shared.u32 	%r2107, [%r455+4608];
	shl.b32 	%r2108, %r372, 3;
	add.s32 	%r2109, %r2099, %r2108;
	ld.shared.u64 	%rd323, [%r2109];
	add.s64 	%rd324, %rd323, %rd25;
	shl.b64 	%rd325, %rd324, 2;
	add.s64 	%rd326, %rd24, %rd325;
	st.global.u32 	[%rd326+4608], %r2107;
	bar.warp.sync 	-1;
	ld.shared.u32 	%r2110, [%r455+6144];
	shl.b32 	%r2111, %r373, 3;
	add.s32 	%r2112, %r2099, %r2111;
	ld.shared.u64 	%rd327, [%r2112];
	add.s64 	%rd328, %rd327, %rd25;
	shl.b64 	%rd329, %rd328, 2;
	add.s64 	%rd330, %rd24, %rd329;
	st.global.u32 	[%rd330+6144], %r2110;
	bar.warp.sync 	-1;
	ld.shared.u32 	%r2113, [%r455+7680];
	shl.b32 	%r2114, %r374, 3;
	add.s32 	%r2115, %r2099, %r2114;
	ld.shared.u64 	%rd331, [%r2115];
	add.s64 	%rd332, %rd331, %rd25;
	shl.b64 	%rd333, %rd332, 2;
	add.s64 	%rd334, %rd24, %rd333;
	st.global.u32 	[%rd334+7680], %r2113;
	bar.warp.sync 	-1;
	ld.shared.u32 	%r2116, [%r455+9216];
	shl.b32 	%r2117, %r375, 3;
	add.s32 	%r2118, %r2099, %r2117;
	ld.shared.u64 	%rd335, [%r2118];
	add.s64 	%rd336, %rd335, %rd25;
	shl.b64 	%rd337, %rd336, 2;
	add.s64 	%rd338, %rd24, %rd337;
	st.global.u32 	[%rd338+9216], %r2116;
	bar.warp.sync 	-1;
	ld.shared.u32 	%r2119, [%r455+10752];
	shl.b32 	%r2120, %r376, 3;
	add.s32 	%r2121, %r2099, %r2120;
	ld.shared.u64 	%rd339, [%r2121];
	add.s64 	%rd340, %rd339, %rd25;
	shl.b64 	%rd341, %rd340, 2;
	add.s64 	%rd342, %rd24, %rd341;
	st.global.u32 	[%rd342+10752], %r2119;
	bar.warp.sync 	-1;
	ld.shared.u32 	%r2122, [%r455+12288];
	shl.b32 	%r2123, %r377, 3;
	add.s32 	%r2124, %r2099, %r2123;
	ld.shared.u64 	%rd343, [%r2124];
	add.s64 	%rd344, %rd343, %rd25;
	shl.b64 	%rd345, %rd344, 2;
	add.s64 	%rd346, %rd24, %rd345;
	st.global.u32 	[%rd346+12288], %r2122;
	bar.warp.sync 	-1;
	ld.shared.u32 	%r2125, [%r455+13824];
	shl.b32 	%r2126, %r378, 3;
	add.s32 	%r2127, %r2099, %r2126;
	ld.shared.u64 	%rd347, [%r2127];
	add.s64 	%rd348, %rd347, %rd25;
	shl.b64 	%rd349, %rd348, 2;
	add.s64 	%rd350, %rd24, %rd349;
	st.global.u32 	[%rd350+13824], %r2125;
	bar.warp.sync 	-1;
	ld.shared.u32 	%r2128, [%r455+15360];
	shl.b32 	%r2129, %r379, 3;
	add.s32 	%r2130, %r2099, %r2129;
	ld.shared.u64 	%rd351, [%r2130];
	add.s64 	%rd352, %rd351, %rd25;
	shl.b64 	%rd353, %rd352, 2;
	add.s64 	%rd354, %rd24, %rd353;
	st.global.u32 	[%rd354+15360], %r2128;
	bar.warp.sync 	-1;
	ld.shared.u32 	%r2131, [%r455+16896];
	shl.b32 	%r2132, %r380, 3;
	add.s32 	%r2133, %r2099, %r2132;
	ld.shared.u64 	%rd355, [%r2133];
	add.s64 	%rd356, %rd355, %rd25;
	shl.b64 	%rd357, %rd356, 2;
	add.s64 	%rd358, %rd24, %rd357;
	st.global.u32 	[%rd358+16896], %r2131;
	bar.warp.sync 	-1;
	ld.shared.u32 	%r2134, [%r455+18432];
	shl.b32 	%r2135, %r381, 3;
	add.s32 	%r2136, %r2099, %r2135;
	ld.shared.u64 	%rd359, [%r2136];
	add.s64 	%rd360, %rd359, %rd25;
	shl.b64 	%rd361, %rd360, 2;
	add.s64 	%rd362, %rd24, %rd361;
	st.global.u32 	[%rd362+18432], %r2134;
	bar.warp.sync 	-1;
	ld.shared.u32 	%r2137, [%r455+19968];
	shl.b32 	%r2138, %r382, 3;
	add.s32 	%r2139, %r2099, %r2138;
	ld.shared.u64 	%rd363, [%r2139];
	add.s64 	%rd364, %rd363, %rd25;
	shl.b64 	%rd365, %rd364, 2;
	add.s64 	%rd366, %rd24, %rd365;
	st.global.u32 	[%rd366+19968], %r2137;
	bar.warp.sync 	-1;
	ld.shared.u32 	%r2140, [%r455+21504];
	shl.b32 	%r2141, %r383, 3;
	add.s32 	%r2142, %r2099, %r2141;
	ld.shared.u64 	%rd367, [%r2142];
	add.s64 	%rd368, %rd367, %rd25;
	shl.b64 	%rd369, %rd368, 2;
	add.s64 	%rd370, %rd24, %rd369;
	st.global.u32 	[%rd370+21504], %r2140;
	bar.warp.sync 	-1;
	ld.shared.u32 	%r2143, [%r455+23040];
	shl.b32 	%r2144, %r384, 3;
	add.s32 	%r2145, %r2099, %r2144;
	ld.shared.u64 	%rd371, [%r2145];
	add.s64 	%rd372, %rd371, %rd25;
	shl.b64 	%rd373, %rd372, 2;
	add.s64 	%rd374, %rd24, %rd373;
	st.global.u32 	[%rd374+23040], %r2143;
	bar.warp.sync 	-1;
	ld.shared.u32 	%r2146, [%r455+24576];
	shl.b32 	%r2147, %r385, 3;
	add.s32 	%r2148, %r2099, %r2147;
	ld.shared.u64 	%rd375, [%r2148];
	add.s64 	%rd376, %rd375, %rd25;
	shl.b64 	%rd377, %rd376, 2;
	add.s64 	%rd378, %rd24, %rd377;
	st.global.u32 	[%rd378+24576], %r2146;
	bar.warp.sync 	-1;
	bra.uni 	$L__BB7_333;
$L__BB7_298:
	ld.param.u32 	%r2248, [_ZN3cub18CUB_300001_SM_10006detail10radix_sort29DeviceRadixSortOnesweepKernelINS1_5radix10policy_hubIfiyE10Policy1000ELNS0_9SortOrderE0EfiyiiNS1_21identity_decomposer_tEEEvPT5_SB_PT3_PKSC_PT1_PKSG_PT2_PKSK_T4_iiT6__param_8];
	mad.lo.s32 	%r456, %r4, -6528, %r2248;
	shl.b32 	%r2149, %r369, 3;
	add.s32 	%r2151, %r2094, %r2149;
	ld.shared.u64 	%rd26, [%r2151+26112];
	setp.ge.s32 	%p341, %r454, %r456;
	@%p341 bra 	$L__BB7_300;
	ld.shared.u32 	%r2152, [%r455];
	add.s64 	%rd379, %rd26, %rd25;
	shl.b64 	%rd380, %rd379, 2;
	add.s64 	%rd381, %rd24, %rd380;
	st.global.u32 	[%rd381], %r2152;
$L__BB7_300:
	bar.warp.sync 	-1;
	shl.b32 	%r2153, %r370, 3;
	add.s32 	%r2155, %r2094, %r2153;
	ld.shared.u64 	%rd27, [%r2155+26112];
	add.s32 	%r2156, %r454, 384;
	setp.ge.s32 	%p342, %r2156, %r456;
	@%p342 bra 	$L__BB7_302;
	ld.shared.u32 	%r2157, [%r455+1536];
	add.s64 	%rd382, %rd27, %rd25;
	shl.b64 	%rd383, %rd382, 2;
	add.s64 	%rd384, %rd24, %rd383;
	st.global.u32 	[%rd384+1536], %r2157;
$L__BB7_302:
	bar.warp.sync 	-1;
	shl.b32 	%r2158, %r371, 3;
	add.s32 	%r2160, %r2094, %r2158;
	ld.shared.u64 	%rd28, [%r2160+26112];
	add.s32 	%r2161, %r454, 768;
	setp.ge.s32 	%p343, %r2161, %r456;
	@%p343 bra 	$L__BB7_304;
	ld.shared.u32 	%r2162, [%r455+3072];
	add.s64 	%rd385, %rd28, %rd25;
	shl.b64 	%rd386, %rd385, 2;
	add.s64 	%rd387, %rd24, %rd386;
	st.global.u32 	[%rd387+3072], %r2162;
$L__BB7_304:
	bar.warp.sync 	-1;
	shl.b32 	%r2163, %r372, 3;
	add.s32 	%r2165, %r2094, %r2163;
	ld.shared.u64 	%rd29, [%r2165+26112];
	add.s32 	%r2166, %r454, 1152;
	setp.ge.s32 	%p344, %r2166, %r456;
	@%p344 bra 	$L__BB7_306;
	ld.shared.u32 	%r2167, [%r455+4608];
	add.s64 	%rd388, %rd29, %rd25;
	shl.b64 	%rd389, %rd388, 2;
	add.s64 	%rd390, %rd24, %rd389;
	st.global.u32 	[%rd390+4608], %r2167;
$L__BB7_306:
	bar.warp.sync 	-1;
	shl.b32 	%r2168, %r373, 3;
	add.s32 	%r2170, %r2094, %r2168;
	ld.shared.u64 	%rd30, [%r2170+26112];
	add.s32 	%r2171, %r454, 1536;
	setp.ge.s32 	%p345, %r2171, %r456;
	@%p345 bra 	$L__BB7_308;
	ld.shared.u32 	%r2172, [%r455+6144];
	add.s64 	%rd391, %rd30, %rd25;
	shl.b64 	%rd392, %rd391, 2;
	add.s64 	%rd393, %rd24, %rd392;
	st.global.u32 	[%rd393+6144], %r2172;
$L__BB7_308:
	bar.warp.sync 	-1;
	shl.b32 	%r2173, %r374, 3;
	add.s32 	%r2175, %r2094, %r2173;
	ld.shared.u64 	%rd31, [%r2175+26112];
	add.s32 	%r2176, %r454, 1920;
	setp.ge.s32 	%p346, %r2176, %r456;
	@%p346 bra 	$L__BB7_310;
	ld.shared.u32 	%r2177, [%r455+7680];
	add.s64 	%rd394, %rd31, %rd25;
	shl.b64 	%rd395, %rd394, 2;
	add.s64 	%rd396, %rd24, %rd395;
	st.global.u32 	[%rd396+7680], %r2177;
$L__BB7_310:
	bar.warp.sync 	-1;
	shl.b32 	%r2178, %r375, 3;
	add.s32 	%r2180, %r2094, %r2178;
	ld.shared.u64 	%rd32, [%r2180+26112];
	add.s32 	%r2181, %r454, 2304;
	setp.ge.s32 	%p347, %r2181, %r456;
	@%p347 bra 	$L__BB7_312;
	ld.shared.u32 	%r2182, [%r455+9216];
	add.s64 	%rd397, %rd32, %rd25;
	shl.b64 	%rd398, %rd397, 2;
	add.s64 	%rd399, %rd24, %rd398;
	st.global.u32 	[%rd399+9216], %r2182;
$L__BB7_312:
	bar.warp.sync 	-1;
	shl.b32 	%r2183, %r376, 3;
	add.s32 	%r2185, %r2094, %r2183;
	ld.shared.u64 	%rd33, [%r2185+26112];
	add.s32 	%r2186, %r454, 2688;
	setp.ge.s32 	%p348, %r2186, %r456;
	@%p348 bra 	$L__BB7_314;
	ld.shared.u32 	%r2187, [%r455+10752];
	add.s64 	%rd400, %rd33, %rd25;
	shl.b64 	%rd401, %rd400, 2;
	add.s64 	%rd402, %rd24, %rd401;
	st.global.u32 	[%rd402+10752], %r2187;
$L__BB7_314:
	bar.warp.sync 	-1;
	shl.b32 	%r2188, %r377, 3;
	add.s32 	%r2190, %r2094, %r2188;
	ld.shared.u64 	%rd34, [%r2190+26112];
	or.b32  	%r2191, %r454, 3072;
	setp.ge.s32 	%p349, %r2191, %r456;
	@%p349 bra 	$L__BB7_316;
	ld.shared.u32 	%r2192, [%r455+12288];
	add.s64 	%rd403, %rd34, %rd25;
	shl.b64 	%rd404, %rd403, 2;
	add.s64 	%rd405, %rd24, %rd404;
	st.global.u32 	[%rd405+12288], %r2192;
$L__BB7_316:
	bar.warp.sync 	-1;
	shl.b32 	%r2193, %r378, 3;
	add.s32 	%r2195, %r2094, %r2193;
	ld.shared.u64 	%rd35, [%r2195+26112];
	add.s32 	%r2196, %r454, 3456;
	setp.ge.s32 	%p350, %r2196, %r456;
	@%p350 bra 	$L__BB7_318;
	ld.shared.u32 	%r2197, [%r455+13824];
	add.s64 	%rd406, %rd35, %rd25;
	shl.b64 	%rd407, %rd406, 2;
	add.s64 	%rd408, %rd24, %rd407;
	st.global.u32 	[%rd408+13824], %r2197;
$L__BB7_318:
	bar.warp.sync 	-1;
	shl.b32 	%r2198, %r379, 3;
	add.s32 	%r2200, %r2094, %r2198;
	ld.shared.u64 	%rd36, [%r2200+26112];
	add.s32 	%r2201, %r454, 3840;
	setp.ge.s32 	%p351, %r2201, %r456;
	@%p351 bra 	$L__BB7_320;
	ld.shared.u32 	%r2202, [%r455+15360];
	add.s64 	%rd409, %rd36, %rd25;
	shl.b64 	%rd410, %rd409, 2;
	add.s64 	%rd411, %rd24, %rd410;
	st.global.u32 	[%rd411+15360], %r2202;
$L__BB7_320:
	bar.warp.sync 	-1;
	shl.b32 	%r2203, %r380, 3;
	add.s32 	%r2205, %r2094, %r2203;
	ld.shared.u64 	%rd37, [%r2205+26112];
	add.s32 	%r2206, %r454, 4224;
	setp.ge.s32 	%p352, %r2206, %r456;
	@%p352 bra 	$L__BB7_322;
	ld.shared.u32 	%r2207, [%r455+16896];
	add.s64 	%rd412, %rd37, %rd25;
	shl.b64 	%rd413, %rd412, 2;
	add.s64 	%rd414, %rd24, %rd413;
	st.global.u32 	[%rd414+16896], %r2207;
$L__BB7_322:
	bar.warp.sync 	-1;
	shl.b32 	%r2208, %r381, 3;
	add.s32 	%r2210, %r2094, %r2208;
	ld.shared.u64 	%rd38, [%r2210+26112];
	add.s32 	%r2211, %r454, 4608;
	setp.ge.s32 	%p353, %r2211, %r456;
	@%p353 bra 	$L__BB7_324;
	ld.shared.u32 	%r2212, [%r455+18432];
	add.s64 	%rd415, %rd38, %rd25;
	shl.b64 	%rd416, %rd415, 2;
	add.s64 	%rd417, %rd24, %rd416;
	st.global.u32 	[%rd417+18432], %r2212;
$L__BB7_324:
	bar.warp.sync 	-1;
	shl.b32 	%r2213, %r382, 3;
	add.s32 	%r2215, %r2094, %r2213;
	ld.shared.u64 	%rd39, [%r2215+26112];
	add.s32 	%r2216, %r454, 4992;
	setp.ge.s32 	%p354, %r2216, %r456;
	@%p354 bra 	$L__BB7_326;
	ld.shared.u32 	%r2217, [%r455+19968];
	add.s64 	%rd418, %rd39, %rd25;
	shl.b64 	%rd419, %rd418, 2;
	add.s64 	%rd420, %rd24, %rd419;
	st.global.u32 	[%rd420+19968], %r2217;
$L__BB7_326:
	bar.warp.sync 	-1;
	shl.b32 	%r2218, %r383, 3;
	add.s32 	%r2220, %r2094, %r2218;
	ld.shared.u64 	%rd40, [%r2220+26112];
	add.s32 	%r2221, %r454, 5376;
	setp.ge.s32 	%p355, %r2221, %r456;
	@%p355 bra 	$L__BB7_328;
	ld.shared.u32 	%r2222, [%r455+21504];
	add.s64 	%rd421, %rd40, %rd25;
	shl.b64 	%rd422, %rd421, 2;
	add.s64 	%rd423, %rd24, %rd422;
	st.global.u32 	[%rd423+21504], %r2222;
$L__BB7_328:
	bar.warp.sync 	-1;
	shl.b32 	%r2223, %r384, 3;
	add.s32 	%r2225, %r2094, %r2223;
	ld.shared.u64 	%rd41, [%r2225+26112];
	add.s32 	%r2226, %r454, 5760;
	setp.ge.s32 	%p356, %r2226, %r456;
	@%p356 bra 	$L__BB7_330;
	ld.shared.u32 	%r2227, [%r455+23040];
	add.s64 	%rd424, %rd41, %rd25;
	shl.b64 	%rd425, %rd424, 2;
	add.s64 	%rd426, %rd24, %rd425;
	st.global.u32 	[%rd426+23040], %r2227;
$L__BB7_330:
	bar.warp.sync 	-1;
	shl.b32 	%r2228, %r385, 3;
	add.s32 	%r2230, %r2094, %r2228;
	ld.shared.u64 	%rd427, [%r2230+26112];
	add.s64 	%rd42, %rd427, %rd25;
	or.b32  	%r2231, %r454, 6144;
	setp.ge.s32 	%p357, %r2231, %r456;
	@%p357 bra 	$L__BB7_332;
	ld.shared.u32 	%r2232, [%r455+24576];
	shl.b64 	%rd428, %rd42, 2;
	add.s64 	%rd429, %rd24, %rd428;
	st.global.u32 	[%rd429+24576], %r2232;
$L__BB7_332:
	bar.warp.sync 	-1;
$L__BB7_333:
	ret;

}
	// .globl	_ZN3cub18CUB_300001_SM_10006detail10radix_sort31DeviceRadixSortSingleTileKernelINS1_5radix10policy_hubIffyE10Policy1000ELNS0_9SortOrderE0EffyNS1_21identity_decomposer_tEEEvPKT1_PSA_PKT2_PSE_T3_iiT4_
.visible .entry _ZN3cub18CUB_300001_SM_10006detail10radix_sort31DeviceRadixSortSingleTileKernelINS1_5radix10policy_hubIffyE10Policy1000ELNS0_9SortOrderE0EffyNS1_21identity_decomposer_tEEEvPKT1_PSA_PKT2_PSE_T3_iiT4_(
	.param .u64 .ptr .align 1 _ZN3cub18CUB_300001_SM_10006detail10radix_sort31DeviceRadixSortSingleTileKernelINS1_5radix10policy_hubIffyE10Policy1000ELNS0_9SortOrderE0EffyNS1_21identity_decomposer_tEEEvPKT1_PSA_PKT2_PSE_T3_iiT4__param_0,
	.param .u64 .ptr .align 1 _ZN3cub18CUB_300001_SM_10006detail10radix_sort31DeviceRadixSortSingleTileKernelINS1_5radix10policy_hubIffyE10Policy1000ELNS0_9SortOrderE0EffyNS1_21identity_decomposer_tEEEvPKT1_PSA_PKT2_PSE_T3_iiT4__param_1,
	.param .u64 .ptr .align 1 _ZN3cub18CUB_300001_SM_10006detail10radix_sort31DeviceRadixSortSingleTileKernelINS1_5radix10policy_hubIffyE10Policy1000ELNS0_9SortOrderE0EffyNS1_21identity_decomposer_tEEEvPKT1_PSA_PKT2_PSE_T3_iiT4__param_2,
	.param .u64 .ptr .align 1 _ZN3cub18CUB_300001_SM_10006detail10radix_sort31DeviceRadixSortSingleTileKernelINS1_5radix10policy_hubIffyE10Policy1000ELNS0_9SortOrderE0EffyNS1_21identity_decomposer_tEEEvPKT1_PSA_PKT2_PSE_T3_iiT4__param_3,
	.param .u64 _ZN3cub18CUB_300001_SM_10006detail10radix_sort31DeviceRadixSortSingleTileKernelINS1_5radix10policy_hubIffyE10Policy1000ELNS0_9SortOrderE0EffyNS1_21identity_decomposer_tEEEvPKT1_PSA_PKT2_PSE_T3_iiT4__param_4,
	.param .u32 _ZN3cub18CUB_300001_SM_10006detail10radix_sort31DeviceRadixSortSingleTileKernelINS1_5radix10policy_hubIffyE10Policy1000ELNS0_9SortOrderE0EffyNS1_21identity_decomposer_tEEEvPKT1_PSA_PKT2_PSE_T3_iiT4__param_5,
	.param .u32 _ZN3cub18CUB_300001_SM_10006detail10radix_sort31DeviceRadixSortSingleTileKernelINS1_5radix10policy_hubIffyE10Policy1000ELNS0_9SortOrderE0EffyNS1_21identity_decomposer_tEEEvPKT1_PSA_PKT2_PSE_T3_iiT4__param_6,
	.param .align 1 .b8 _ZN3cub18CUB_300001_SM_10006detail10radix_sort31DeviceRadixSortSingleTileKernelINS1_5radix10policy_hubIffyE10Policy1000ELNS0_9SortOrderE0EffyNS1_21identity_decomposer_tEEEvPKT1_PSA_PKT2_PSE_T3_iiT4__param_7[1]
)
.maxntid 256
.minnctapersm 1
{
	.reg .pred 	%p<130>;
	.reg .b16 	%rs<39>;
	.reg .b32 	%r<786>;
	.reg .b32 	%f<153>;
	.reg .b64 	%rd<37>;
	// demoted variable
	.shared .align 16 .b8 _ZZN3cub18CUB_300001_SM_10006detail10radix_sort31DeviceRadixSortSingleTileKernelINS1_5radix10policy_hubIffyE10Policy1000ELNS0_9SortOrderE0EffyNS1_21identity_decomposer_tEEEvPKT1_PSA_PKT2_PSE_T3_iiT4_E12temp_storage[33856];
	ld.param.u64 	%rd10, [_ZN3cub18CUB_300001_SM_10006detail10radix_sort31DeviceRadixSortSingleTileKernelINS1_5radix10policy_hubIffyE10Policy1000ELNS0_9SortOrderE0EffyNS1_21identity_decomposer_tEEEvPKT1_PSA_PKT2_PSE_T3_iiT4__param_0];
	ld.param.u64 	%rd6, [_ZN3cub18CUB_300001_SM_10006detail10radix_sort31DeviceRadixSortSingleTileKernelINS1_5radix10policy_hubIffyE10Policy1000ELNS0_9SortOrderE0EffyNS1_21identity_decomposer_tEEEvPKT1_PSA_PKT2_PSE_T3_iiT4__param_1];
	ld.param.u64 	%rd7, [_ZN3cub18CUB_300001_SM_10006detail10radix_sort31DeviceRadixSortSingleTileKernelINS1_5radix10policy_hubIffyE10Policy1000ELNS0_9SortOrderE0EffyNS1_21identity_decomposer_tEEEvPKT1_PSA_PKT2_PSE_T3_iiT4__param_2];
	ld.param.u64 	%rd8, [_ZN3cub18CUB_300001_SM_10006detail10radix_sort31DeviceRadixSortSingleTileKernelINS1_5radix10policy_hubIffyE10Policy1000ELNS0_9SortOrderE0EffyNS1_21identity_decomposer_tEEEvPKT1_PSA_PKT2_PSE_T3_iiT4__param_3];
	ld.param.u64 	%rd9, [_ZN3cub18CUB_300001_SM_10006detail10radix_sort31DeviceRadixSortSingleTileKernelINS1_5radix10policy_hubIffyE10Policy1000ELNS0_9SortOrderE0EffyNS1_21identity_decomposer_tEEEvPKT1_PSA_PKT2_PSE_T3_iiT4__param_4];
	ld.param.u32 	%r228, [_ZN3cub18CUB_300001_SM_10006detail10radix_sort31DeviceRadixSortSingleTileKernelINS1_5radix10policy_hubIffyE10Policy1000ELNS0_9SortOrderE0EffyNS1_21identity_decomposer_tEEEvPKT1_PSA_PKT2_PSE_T3_iiT4__param_5];
	ld.param.u32 	%r229, [_ZN3cub18CUB_300001_SM_10006detail10radix_sort31DeviceRadixSortSingleTileKernelINS1_5radix10policy_hubIffyE10Policy1000ELNS0_9SortOrderE0EffyNS1_21identity_decomposer_tEEEvPKT1_PSA_PKT2_PSE_T3_iiT4__param_6];
	cvta.to.global.u64 	%rd11, %rd10;
	cvt.u32.u64 	%r1, %rd9;
	mov.u32 	%r2, %tid.x;
	mul.lo.s32 	%r3, %r2, 19;
	setp.ge.s32 	%p1, %r3, %r1;
	mul.wide.u32 	%rd12, %r3, 4;
	add.s64 	%rd1, %rd11, %rd12;
	mov.b32 	%r744, 2147483647;
	@%p1 bra 	$L__BB8_2;
	ld.global.u32 	%r744, [%rd1];
$L__BB8_2:
	add.s32 	%r6, %r3, 1;
	setp.ge.s32 	%p2, %r6, %r1;
	mov.b32 	%r745, 2147483647;
	@%p2 bra 	$L__BB8_4;
	ld.global.u32 	%r745, [%rd1+4];
$L__BB8_4:
	add.s32 	%r9, %r3, 2;
	setp.ge.s32 	%p3, %r9, %r1;
	mov.b32 	%r746, 2147483647;
	@%p3 bra 	$L__BB8_6;
	ld.global.u32 	%r746, [%rd1+8];
$L__BB8_6:
	add.s32 	%r12, %r3, 3;
	setp.ge.s32 	%p4, %r12, %r1;
	mov.b32 	%r747, 2147483647;
	@%p4 bra 	$L__BB8_8;
	ld.global.u32 	%r747, [%rd1+12];
$L__BB8_8:
	add.s32 	%r15, %r3, 4;
	setp.ge.s32 	%p5, %r15, %r1;
	mov.b32 	%r748, 2147483647;
	@%p5 bra 	$L__BB8_10;
	ld.global.u32 	%r748, [%rd1+16];
$L__BB8_10:
	add.s32 	%r18, %r3, 5;
	setp.ge.s32 	%p6, %r18, %r1;
	mov.b32 	%r749, 2147483647;
	@%p6 bra 	$L__BB8_12;
	ld.global.u32 	%r749, [%rd1+20];
$L__BB8_12:
	add.s32 	%r21, %r3, 6;
	setp.ge.s32 	%p7, %r21, %r1;
	mov.b32 	%r750, 2147483647;
	@%p7 bra 	$L__BB8_14;
	ld.global.u32 	%r750, [%rd1+24];
$L__BB8_14:
	add.s32 	%r24, %r3, 7;
	setp.ge.s32 	%p8, %r24, %r1;
	mov.b32 	%r751, 2147483647;
	@%p8 bra 	$L__BB8_16;
	ld.global.u32 	%r751, [%rd1+28];
$L__BB8_16:
	add.s32 	%r27, %r3, 8;
	setp.ge.s32 	%p9, %r27, %r1;
	mov.b32 	%r752, 2147483647;
	@%p9 bra 	$L__BB8_18;
	ld.global.u32 	%r752, [%rd1+32];
$L__BB8_18:
	add.s32 	%r30, %r3, 9;
	setp.ge.s32 	%p10, %r30, %r1;
	mov.b32 	%r753, 2147483647;
	@%p10 bra 	$L__BB8_20;
	ld.global.u32 	%r753, [%rd1+36];
$L__BB8_20:
	add.s32 	%r33, %r3, 10;
	setp.ge.s32 	%p11, %r33, %r1;
	mov.b32 	%r754, 2147483647;
	@%p11 bra 	$L__BB8_22;
	ld.global.u32 	%r754, [%rd1+40];
$L__BB8_22:
	add.s32 	%r36, %r3, 11;
	setp.ge.s32 	%p12, %r36, %r1;
	mov.b32 	%r755, 2147483647;
	@%p12 bra 	$L__BB8_24;
	ld.global.u32 	%r755, [%rd1+44];
$L__BB8_24:
	add.s32 	%r39, %r3, 12;
	setp.ge.s32 	%p13, %r39, %r1;
	mov.b32 	%r756, 2147483647;
	@%p13 bra 	$L__BB8_26;
	ld.global.u32 	%r756, [%rd1+48];
$L__BB8_26:
	add.s32 	%r42, %r3, 13;
	setp.ge.s32 	%p14, %r42, %r1;
	mov.b32 	%r757, 2147483647;
	@%p14 bra 	$L__BB8_28;
	ld.global.u32 	%r757, [%rd1+52];
$L__BB8_28:
	add.s32 	%r45, %r3, 14;
	setp.ge.s32 	%p15, %r45, %r1;
	mov.b32 	%r758, 2147483647;
	@%p15 bra 	$L__BB8_30;
	ld.global.u32 	%r758, [%rd1+56];
$L__BB8_30:
	add.s32 	%r48, %r3, 15;
	setp.ge.s32 	%p16, %r48, %r1;
	mov.b32 	%r759, 2147483647;
	@%p16 bra 	$L__BB8_32;
	ld.global.u32 	%r759, [%rd1+60];
$L__BB8_32:
	add.s32 	%r51, %r3, 16;
	setp.ge.s32 	%p17, %r51, %r1;
	mov.b32 	%r760, 2147483647;
	@%p17 bra 	$L__BB8_34;
	ld.global.u32 	%r760, [%rd1+64];
$L__BB8_34:
	add.s32 	%r54, %r3, 17;
	setp.ge.s32 	%p18, %r54, %r1;
	mov.b32 	%r761, 2147483647;
	@%p18 bra 	$L__BB8_36;
	ld.global.u32 	%r761, [%rd1+68];
$L__BB8_36:
	add.s32 	%r57, %r3, 18;
	setp.ge.s32 	%p19, %r57, %r1;
	mov.b32 	%r762, 2147483647;
	@%p19 bra 	$L__BB8_38;
	ld.global.u32 	%r762, [%rd1+72];
$L__BB8_38:
	bar.sync 	0;
	mov.b64 	{%r249, %r250}, %rd9;
	shfl.sync.idx.b32	%r60|%p20, %r249, 0, 31, -1;
	shfl.sync.idx.b32	%r251|%p21, %r250, 0, 31, -1;
	mov.b64 	%rd2, {%r60, %r251};
	setp.ge.s32 	%p22, %r3, %r60;
	cvta.to.global.u64 	%rd13, %rd7;
	add.s64 	%rd3, %rd13, %rd12;
	@%p22 bra 	$L__BB8_40;
	ld.global.f32 	%f152, [%rd3];
$L__BB8_40:
	setp.ge.s32 	%p23, %r6, %r60;
	@%p23 bra 	$L__BB8_42;
	ld.global.f32 	%f151, [%rd3+4];
$L__BB8_42:
	setp.ge.s32 	%p24, %r9, %r60;
	@%p24 bra 	$L__BB8_44;
	ld.global.f32 	%f150, [%rd3+8];
$L__BB8_44:
	setp.ge.s32 	%p25, %r12, %r60;
	@%p25 bra 	$L__BB8_46;
	ld.global.f32 	%f149, [%rd3+12];
$L__BB8_46:
	setp.ge.s32 	%p26, %r15, %r60;
	@%p26 bra 	$L__BB8_48;
	ld.global.f32 	%f148, [%rd3+16];
$L__BB8_48:
	setp.ge.s32 	%p27, %r18, %r60;
	@%p27 bra 	$L__BB8_50;
	ld.global.f32 	%f147, [%rd3+20];
$L__BB8_50:
	setp.ge.s32 	%p28, %r21, %r60;
	@%p28 bra 	$L__BB8_52;
	ld.global.f32 	%f146, [%rd3+24];
$L__BB8_52:
	setp.ge.s32 	%p29, %r24, %r60;
	@%p29 bra 	$L__BB8_54;
	ld.global.f32 	%f145, [%rd3+28];
$L__BB8_54:
	setp.ge.s32 	%p30, %r27, %r60;
	@%p30 bra 	$L__BB8_56;
	ld.global.f32 	%f144, [%rd3+32];
$L__BB8_56:
	setp.ge.s32 	%p31, %r30, %r60;
	@%p31 bra 	$L__BB8_58;
	ld.global.f32 	%f143, [%rd3+36];
$L__BB8_58:
	setp.ge.s32 	%p32, %r33, %r60;
	@%p32 bra 	$L__BB8_60;
	ld.global.f32 	%f142, [%rd3+40];
$L__BB8_60:
	setp.ge.s32 	%p33, %r36, %r60;
	@%p33 bra 	$L__BB8_62;
	ld.global.f32 	%f141, [%rd3+44];
$L__BB8_62:
	setp.ge.s32 	%p34, %r39, %r60;
	@%p34 bra 	$L__BB8_64;
	ld.global.f32 	%f140, [%rd3+48];
$L__BB8_64:
	setp.ge.s32 	%p35, %r42, %r60;
	@%p35 bra 	$L__BB8_66;
	ld.global.f32 	%f139, [%rd3+52];
$L__BB8_66:
	setp.ge.s32 	%p36, %r45, %r60;
	@%p36 bra 	$L__BB8_68;
	ld.global.f32 	%f138, [%rd3+56];
$L__BB8_68:
	setp.ge.s32 	%p37, %r48, %r60;
	@%p37 bra 	$L__BB8_70;
	ld.global.f32 	%f137, [%rd3+60];
$L__BB8_70:
	setp.ge.s32 	%p38, %r51, %r60;
	@%p38 bra 	$L__BB8_72;
	ld.global.f32 	%f136, [%rd3+64];
$L__BB8_72:
	setp.ge.s32 	%p39, %r54, %r60;
	@%p39 bra 	$L__BB8_74;
	ld.global.f32 	%f135, [%rd3+68];
$L__BB8_74:
	setp.ge.s32 	%p40, %r57, %r60;
	@%p40 bra 	$L__BB8_76;
	ld.global.f32 	%f134, [%rd3+72];
$L__BB8_76:
	bar.sync 	0;
	setp.gt.s32 	%p41, %r744, -1;
	selp.b32 	%r253, -2147483648, -1, %p41;
	xor.b32  	%r783, %r253, %r744;
	setp.gt.s32 	%p42, %r745, -1;
	selp.b32 	%r254, -2147483648, -1, %p42;
	xor.b32  	%r782, %r254, %r745;
	setp.gt.s32 	%p43, %r746, -1;
	selp.b32 	%r255, -2147483648, -1, %p43;
	xor.b32  	%r781, %r255, %r746;
	setp.gt.s32 	%p44, %r747, -1;
	selp.b32 	%r256, -2147483648, -1, %p44;
	xor.b32  	%r780, %r256, %r747;
	setp.gt.s32 	%p45, %r748, -1;
	selp.b32 	%r257, -2147483648, -1, %p45;
	xor.b32  	%r779, %r257, %r748;
	setp.gt.s32 	%p46, %r749, -1;
	selp.b32 	%r258, -2147483648, -1, %p46;
	xor.b32  	%r778, %r258, %r749;
	setp.gt.s32 	%p47, %r750, -1;
	selp.b32 	%r259, -2147483648, -1, %p47;
	xor.b32  	%r777, %r259, %r750;
	setp.gt.s32 	%p48, %r751, -1;
	selp.b32 	%r260, -2147483648, -1, %p48;
	xor.b32  	%r776, %r260, %r751;
	setp.gt.s32 	%p49, %r752, -1;
	selp.b32 	%r261, -2147483648, -1, %p49;
	xor.b32  	%r775, %r261, %r752;
	setp.gt.s32 	%p50, %r753, -1;
	selp.b32 	%r262, -2147483648, -1, %p50;
	xor.b32  	%r774, %r262, %r753;
	setp.gt.s32 	%p51, %r754, -1;
	selp.b32 	%r263, -2147483648, -1, %p51;
	xor.b32  	%r773, %r263, %r754;
	setp.gt.s32 	%p52, %r755, -1;
	selp.b32 	%r264, -2147483648, -1, %p52;
	xor.b32  	%r772, %r264, %r755;
	setp.gt.s32 	%p53, %r756, -1;
	selp.b32 	%r265, -2147483648, -1, %p53;
	xor.b32  	%r771, %r265, %r756;
	setp.gt.s32 	%p54, %r757, -1;
	selp.b32 	%r266, -2147483648, -1, %p54;
	xor.b32  	%r770, %r266, %r757;
	setp.gt.s32 	%p55, %r758, -1;
	selp.b32 	%r267, -2147483648, -1, %p55;
	xor.b32  	%r769, %r267, %r758;
	setp.gt.s32 	%p56, %r759, -1;
	selp.b32 	%r268, -2147483648, -1, %p56;
	xor.b32  	%r768, %r268, %r759;
	setp.gt.s32 	%p57, %r760, -1;
	selp.b32 	%r269, -2147483648, -1, %p57;
	xor.b32  	%r767, %r269, %r760;
	setp.gt.s32 	%p58, %r761, -1;
	selp.b32 	%r270, -2147483648, -1, %p58;
	xor.b32  	%r766, %r270, %r761;
	setp.gt.s32 	%p59, %r762, -1;
	selp.b32 	%r271, -2147483648, -1, %p59;
	xor.b32  	%r765, %r271, %r762;
	shr.u32 	%r80, %r2, 5;
	shl.b32 	%r272, %r2, 2;
	mov.u32 	%r273, _ZZN3cub18CUB_300001_SM_10006detail10radix_sort31DeviceRadixSortSingleTileKernelINS1_5radix10policy_hubIffyE10Policy1000ELNS0_9SortOrderE0EffyNS1_21identity_decomposer_tEEEvPKT1_PSA_PKT2_PSE_T3_iiT4_E12temp_storage;
	add.s32 	%r81, %r273, %r272;
	shl.b32 	%r274, %r2, 7;
	add.s32 	%r82, %r81, %r274;
	shl.b32 	%r275, %r80, 2;
	add.s32 	%r276, %r273, %r275;
	add.s32 	%r83, %r276, 33792;
	mad.lo.s32 	%r84, %r2, -56, %r82;
	add.s32 	%r764, %r228, 6;
	sub.s32 	%r763, %r229, %r228;
$L__BB8_77:
	add.s32 	%r336, %r764, -6;
	min.s32 	%r279, %r763, 6;
	mov.b32 	%r365, 0;
	st.shared.u32 	[%r81], %r365;
	st.shared.u32 	[%r81+1024], %r365;
	st.shared.u32 	[%r81+2048], %r365;
	st.shared.u32 	[%r81+3072], %r365;
	st.shared.u32 	[%r81+4096], %r365;
	st.shared.u32 	[%r81+5120], %r365;
	st.shared.u32 	[%r81+6144], %r365;
	st.shared.u32 	[%r81+7168], %r365;
	st.shared.u32 	[%r81+8192], %r365;
	st.shared.u32 	[%r81+9216], %r365;
	st.shared.u32 	[%r81+10240], %r365;
	st.shared.u32 	[%r81+11264], %r365;
	st.shared.u32 	[%r81+12288], %r365;
	st.shared.u32 	[%r81+13312], %r365;
	st.shared.u32 	[%r81+14336], %r365;
	st.shared.u32 	[%r81+15360], %r365;
	st.shared.u32 	[%r81+16384], %r365;
	st.shared.u32 	[%r81+17408], %r365;
	st.shared.u32 	[%r81+18432], %r365;
	st.shared.u32 	[%r81+19456], %r365;
	st.shared.u32 	[%r81+20480], %r365;
	st.shared.u32 	[%r81+21504], %r365;
	st.shared.u32 	[%r81+22528], %r365;
	st.shared.u32 	[%r81+23552], %r365;
	st.shared.u32 	[%r81+24576], %r365;
	st.shared.u32 	[%r81+25600], %r365;
	st.shared.u32 	[%r81+26624], %r365;
	st.shared.u32 	[%r81+27648], %r365;
	st.shared.u32 	[%r81+28672], %r365;
	st.shared.u32 	[%r81+29696], %r365;
	st.shared.u32 	[%r81+30720], %r365;
	st.shared.u32 	[%r81+31744], %r365;
	st.shared.u32 	[%r81+32768], %r365;
	// begin inline asm
	bmsk.clamp.b32 %r277, %r365, %r279;
	// end inline asm
	setp.eq.s32 	%p60, %r783, 2147483647;
	selp.b32 	%r281, -2147483648, %r783, %p60;
	// begin inline asm
	shr.b32 %r280, %r281, %r336;
	// end inline asm
	and.b32  	%r368, %r277, %r280;
	shl.b32 	%r369, %r368, 10;
	and.b32  	%r370, %r369, 31744;
	add.s32 	%r371, %r81, %r370;
	shr.u32 	%r372, %r368, 4;
	and.b32  	%r373, %r372, 268435454;
	add.s32 	%r109, %r371, %r373;
	ld.shared.u16 	%rs1, [%r109];
	add.s16 	%rs20, %rs1, 1;
	st.shared.u16 	[%r109], %rs20;
	setp.eq.s32 	%p61, %r782, 2147483647;
	selp.b32 	%r284, -2147483648, %r782, %p61;
	// begin inline asm
	shr.b32 %r283, %r284, %r336;
	// end inline asm
	and.b32  	%r374, %r277, %r283;
	shl.b32 	%r375, %r374, 10;
	and.b32  	%r376, %r375, 31744;
	add.s32 	%r377, %r81, %r376;
	shr.u32 	%r378, %r374, 4;
	and.b32  	%r379, %r378, 268435454;
	add.s32 	%r110, %r377, %r379;
	ld.shared.u16 	%rs2, [%r110];
	add.s16 	%rs21, %rs2, 1;
	st.shared.u16 	[%r110], %rs21;
	setp.eq.s32 	%p62, %r781, 2147483647;
	selp.b32 	%r287, -2147483648, %r781, %p62;
	// begin inline asm
	shr.b32 %r286, %r287, %r336;
	// end inline asm
	and.b32  	%r380, %r277, %r286;
	shl.b32 	%r381, %r380, 10;
	and.b32  	%r382, %r381, 31744;
	add.s32 	%r383, %r81, %r382;
	shr.u32 	%r384, %r380, 4;
	and.b32  	%r385, %r384, 268435454;
	add.s32 	%r111, %r383, %r385;
	ld.shared.u16 	%rs3, [%r111];
	add.s16 	%rs22, %rs3, 1;
	st.shared.u16 	[%r111], %rs22;
	setp.eq.s32 	%p63, %r780, 2147483647;
	selp.b32 	%r290, -2147483648, %r780, %p63;
	// begin inline asm
	shr.b32 %r289, %r290, %r336;
	// end inline asm
	and.b32  	%r386, %r277, %r289;
	shl.b32 	%r387, %r386, 10;
	and.b32  	%r388, %r387, 31744;
	add.s32 	%r389, %r81, %r388;
	shr.u32 	%r390, %r386, 4;
	and.b32  	%r391, %r390, 268435454;
	add.s32 	%r112, %r389, %r391;
	ld.shared.u16 	%rs4, [%r112];
	add.s16 	%rs23, %rs4, 1;
	st.shared.u16 	[%r112], %rs23;
	setp.eq.s32 	%p64, %r779, 2147483647;
	selp.b32 	%r293, -2147483648, %r779, %p64;
	// begin inline asm
	shr.b32 %r292, %r293, %r336;
	// end inline asm
	and.b32  	%r392, %r277, %r292;
	shl.b32 	%r393, %r392, 10;
	and.b32  	%r394, %r393, 31744;
	add.s32 	%r395, %r81, %r394;
	shr.u32 	%r396, %r392, 4;
	and.b32  	%r397, %r396, 268435454;
	add.s32 	%r113, %r395, %r397;
	ld.shared.u16 	%rs5, [%r113];
	add.s16 	%rs24, %rs5, 1;
	st.shared.u16 	[%r113], %rs24;
	setp.eq.s32 	%p65, %r778, 2147483647;
	selp.b32 	%r296, -2147483648, %r778, %p65;
	// begin inline asm
	shr.b32 %r295, %r296, %r336;
	// end inline asm
	and.b32  	%r398, %r277, %r295;
	shl.b32 	%r399, %r398, 10;
	and.b32  	%r400, %r399, 31744;
	add.s32 	%r401, %r81, %r400;
	shr.u32 	%r402, %r398, 4;
	and.b32  	%r403, %r402, 268435454;
	add.s32 	%r114, %r401, %r403;
	ld.shared.u16 	%rs6, [%r114];
	add.s16 	%rs25, %rs6, 1;
	st.shared.u16 	[%r114], %rs25;
	setp.eq.s32 	%p66, %r777, 2147483647;
	selp.b32 	%r299, -2147483648, %r777, %p66;
	// begin inline asm
	shr.b32 %r298, %r299, %r336;
	// end inline asm
	and.b32  	%r404, %r277, %r298;
	shl.b32 	%r405, %r404, 10;
	and.b32  	%r406, %r405, 31744;
	add.s32 	%r407, %r81, %r406;
	shr.u32 	%r408, %r404, 4;
	and.b32  	%r409, %r408, 268435454;
	add.s32 	%r115, %r407, %r409;
	ld.shared.u16 	%rs7, [%r115];
	add.s16 	%rs26, %rs7, 1;
	st.shared.u16 	[%r115], %rs26;
	setp.eq.s32 	%p67, %r776, 2147483647;
	selp.b32 	%r302, -2147483648, %r776, %p67;
	// begin inline asm
	shr.b32 %r301, %r302, %r336;
	// end inline asm
	and.b32  	%r410, %r277, %r301;
	shl.b32 	%r411, %r410, 10;
	and.b32  	%r412, %r411, 31744;
	add.s32 	%r413, %r81, %r412;
	shr.u32 	%r414, %r410, 4;
	and.b32  	%r415, %r414, 268435454;
	add.s32 	%r116, %r413, %r415;
	ld.shared.u16 	%rs8, [%r116];
	add.s16 	%rs27, %rs8, 1;
	st.shared.u16 	[%r116], %rs27;
	setp.eq.s32 	%p68, %r775, 2147483647;
	selp.b32 	%r305, -2147483648, %r775, %p68;
	// begin inline asm
	shr.b32 %r304, %r305, %r336;
	// end inline asm
	and.b32  	%r416, %r277, %r304;
	shl.b32 	%r417, %r416, 10;
	and.b32  	%r418, %r417, 31744;
	add.s32 	%r419, %r81, %r418;
	shr.u32 	%r420, %r416, 4;
	and.b32  	%r421, %r420, 268435454;
	add.s32 	%r117, %r419, %r421;
	ld.shared.u16 	%rs9, [%r117];
	add.s16 	%rs28, %rs9, 1;
	st.shared.u16 	[%r117], %rs28;
	setp.eq.s32 	%p69, %r774, 2147483647;
	selp.b32 	%r308, -2147483648, %r774, %p69;
	// begin inline asm
	shr.b32 %r307, %r308, %r336;
	// end inline asm
	and.b32  	%r422, %r277, %r307;
	shl.b32 	%r423, %r422, 10;
	and.b32  	%r424, %r423, 31744;
	add.s32 	%r425, %r81, %r424;
	shr.u32 	%r426, %r422, 4;
	and.b32  	%r427, %r426, 268435454;
	add.s32 	%r118, %r425, %r427;
	ld.shared.u16 	%rs10, [%r118];
	add.s16 	%rs29, %rs10, 1;
	st.shared.u16 	[%r118], %rs29;
	setp.eq.s32 	%p70, %r773, 2147483647;
	selp.b32 	%r311, -2147483648, %r773, %p70;
	// begin inline asm
	shr.b32 %r310, %r311, %r336;
	// end inline asm
	and.b32  	%r428, %r277, %r310;
	shl.b32 	%r429, %r428, 10;
	and.b32  	%r430, %r429, 31744;
	add.s32 	%r431, %r81, %r430;
	shr.u32 	%r432, %r428, 4;
	and.b32  	%r433, %r432, 268435454;
	add.s32 	%r119, %r431, %r433;
	ld.shared.u16 	%rs11, [%r119];
	add.s16 	%rs30, %rs11, 1;
	st.shared.u16 	[%r119], %rs30;
	setp.eq.s32 	%p71, %r772, 2147483647;
	selp.b32 	%r314, -2147483648, %r772, %p71;
	// begin inline asm
	shr.b32 %r313, %r314, %r336;
	// end inline asm
	and.b32  	%r434, %r277, %r313;
	shl.b32 	%r435, %r434, 10;
	and.b32  	%r436, %r435, 31744;
	add.s32 	%r437, %r81, %r436;
	shr.u32 	%r438, %r434, 4;
	and.b32  	%r439, %r438, 268435454;
	add.s32 	%r120, %r437, %r439;
	ld.shared.u16 	%rs12, [%r120];
	add.s16 	%rs31, %rs12, 1;
	st.shared.u16 	[%r120], %rs31;
	setp.eq.s32 	%p72, %r771, 2147483647;
	selp.b32 	%r317, -2147483648, %r771, %p72;
	// begin inline asm
	shr.b32 %r316, %r317, %r336;
	// end inline asm
	and.b32  	%r440, %r277, %r316;
	shl.b32 	%r441, %r440, 10;
	and.b32  	%r442, %r441, 31744;
	add.s32 	%r443, %r81, %r442;
	shr.u32 	%r444, %r440, 4;
	and.b32  	%r445, %r444, 268435454;
	add.s32 	%r121, %r443, %r445;
	ld.shared.u16 	%rs13, [%r121];
	add.s16 	%rs32, %rs13, 1;
	st.shared.u16 	[%r121], %rs32;
	setp.eq.s32 	%p73, %r770, 2147483647;
	selp.b32 	%r320, -2147483648, %r770, %p73;
	// begin inline asm
	shr.b32 %r319, %r320, %r336;
	// end inline asm
	and.b32  	%r446, %r277, %r319;
	shl.b32 	%r447, %r446, 10;
	and.b32  	%r448, %r447, 31744;
	add.s32 	%r449, %r81, %r448;
	shr.u32 	%r450, %r446, 4;
	and.b32  	%r451, %r450, 268435454;
	add.s32 	%r122, %r449, %r451;
	ld.shared.u16 	%rs14, [%r122];
	add.s16 	%rs33, %rs14, 1;
	st.shared.u16 	[%r122], %rs33;
	setp.eq.s32 	%p74, %r769, 2147483647;
	selp.b32 	%r323, -2147483648, %r769, %p74;
	// begin inline asm
	shr.b32 %r322, %r323, %r336;
	// end inline asm
	and.b32  	%r452, %r277, %r322;
	shl.b32 	%r453, %r452, 10;
	and.b32  	%r454, %r453, 31744;
	add.s32 	%r455, %r81, %r454;
	shr.u32 	%r456, %r452, 4;
	and.b32  	%r457, %r456, 268435454;
	add.s32 	%r123, %r455, %r457;
	ld.shared.u16 	%rs15, [%r123];
	add.s16 	%rs34, %rs15, 1;
	st.shared.u16 	[%r123], %rs34;
	setp.eq.s32 	%p75, %r768, 2147483647;
	selp.b32 	%r326, -2147483648, %r768, %p75;
	// begin inline asm
	shr.b32 %r325, %r326, %r336;
	// end inline asm
	and.b32  	%r458, %r277, %r325;
	shl.b32 	%r459, %r458, 10;
	and.b32  	%r460, %r459, 31744;
	add.s32 	%r461, %r81, %r460;
	shr.u32 	%r462, %r458, 4;
	and.b32  	%r463, %r462, 268435454;
	add.s32 	%r124, %r461, %r463;
	ld.shared.u16 	%rs16, [%r124];
	add.s16 	%rs35, %rs16, 1;
	st.shared.u16 	[%r124], %rs35;
	setp.eq.s32 	%p76, %r767, 2147483647;
	selp.b32 	%r329, -2147483648, %r767, %p76;
	// begin inline asm
	shr.b32 %r328, %r329, %r336;
	// end inline asm
	and.b32  	%r464, %r277, %r328;
	shl.b32 	%r465, %r464, 10;
	and.b32  	%r466, %r465, 31744;
	add.s32 	%r467, %r81, %r466;
	shr.u32 	%r468, %r464, 4;
	and.b32  	%r469, %r468, 268435454;
	add.s32 	%r125, %r467, %r469;
	ld.shared.u16 	%rs17, [%r125];
	add.s16 	%rs36, %rs17, 1;
	st.shared.u16 	[%r125], %rs36;
	setp.eq.s32 	%p77, %r766, 2147483647;
	selp.b32 	%r332, -2147483648, %r766, %p77;
	// begin inline asm
	shr.b32 %r331, %r332, %r336;
	// end inline asm
	and.b32  	%r470, %r277, %r331;
	shl.b32 	%r471, %r470, 10;
	and.b32  	%r472, %r471, 31744;
	add.s32 	%r473, %r81, %r472;
	shr.u32 	%r474, %r470, 4;
	and.b32  	%r475, %r474, 268435454;
	add.s32 	%r126, %r473, %r475;
	ld.shared.u16 	%rs18, [%r126];
	add.s16 	%rs37, %rs18, 1;
	st.shared.u16 	[%r126], %rs37;
	setp.eq.s32 	%p78, %r765, 2147483647;
	selp.b32 	%r335, -2147483648, %r765, %p78;
	// begin inline asm
	shr.b32 %r334, %r335, %r336;
	// end inline asm
	and.b32  	%r476, %r277, %r334;
	shl.b32 	%r477, %r476, 10;
	and.b32  	%r478, %r477, 31744;
	add.s32 	%r479, %r81, %r478;
	shr.u32 	%r480, %r476, 4;
	and.b32  	%r481, %r480, 268435454;
	add.s32 	%r127, %r479, %r481;
	ld.shared.u16 	%rs19, [%r127];
	add.s16 	%rs38, %rs19, 1;
	st.shared.u16 	[%r127], %rs38;
	bar.sync 	0;
	ld.shared.u32 	%r128, [%r82];
	ld.shared.u32 	%r482, [%r82+4];
	ld.shared.u32 	%r483, [%r82+8];
	ld.shared.u32 	%r484, [%r82+12];
	ld.shared.u32 	%r485, [%r82+16];
	ld.shared.u32 	%r486, [%r82+20];
	ld.shared.u32 	%r487, [%r82+24];
	ld.shared.u32 	%r488, [%r82+28];
	ld.shared.u32 	%r489, [%r82+32];
	ld.shared.u32 	%r490, [%r82+36];
	ld.shared.u32 	%r491, [%r82+40];
	ld.shared.u32 	%r492, [%r82+44];
	ld.shared.u32 	%r493, [%r82+48];
	ld.shared.u32 	%r494, [%r82+52];
	ld.shared.u32 	%r495, [%r82+56];
	ld.shared.u32 	%r496, [%r82+60];
	ld.shared.u32 	%r497, [%r82+64];
	ld.shared.u32 	%r498, [%r82+68];
	ld.shared.u32 	%r499, [%r82+72];
	ld.shared.u32 	%r500, [%r82+76];
	ld.shared.u32 	%r501, [%r82+80];
	ld.shared.u32 	%r502, [%r82+84];
	ld.shared.u32 	%r503, [%r82+88];
	ld.shared.u32 	%r504, [%r82+92];
	ld.shared.u32 	%r505, [%r82+96];
	ld.shared.u32 	%r506, [%r82+100];
	ld.shared.u32 	%r507, [%r82+104];
	ld.shared.u32 	%r508, [%r82+108];
	ld.shared.u32 	%r509, [%r82+112];
	ld.shared.u32 	%r510, [%r82+116];
	ld.shared.u32 	%r511, [%r82+120];
	ld.shared.u32 	%r512, [%r82+124];
	ld.shared.u32 	%r513, [%r82+128];
	add.s32 	%r129, %r482, %r128;
	add.s32 	%r130, %r483, %r129;
	add.s32 	%r131, %r484, %r130;
	add.s32 	%r132, %r485, %r131;
	add.s32 	%r133, %r486, %r132;
	add.s32 	%r134, %r487, %r133;
	add.s32 	%r135, %r488, %r134;
	add.s32 	%r136, %r489, %r135;
	add.s32 	%r137, %r490, %r136;
	add.s32 	%r138, %r491, %r137;
	add.s32 	%r139, %r492, %r138;
	add.s32 	%r140, %r493, %r139;
	add.s32 	%r141, %r494, %r140;
	add.s32 	%r142, %r495, %r141;
	add.s32 	%r143, %r496, %r142;
	add.s32 	%r144, %r497, %r143;
	add.s32 	%r145, %r498, %r144;
	add.s32 	%r146, %r499, %r145;
	add.s32 	%r147, %r500, %r146;
	add.s32 	%r148, %r501, %r147;
	add.s32 	%r149, %r502, %r148;
	add.s32 	%r150, %r503, %r149;
	add.s32 	%r151, %r504, %r150;
	add.s32 	%r152, %r505, %r151;
	add.s32 	%r153, %r506, %r152;
	add.s32 	%r154, %r507, %r153;
	add.s32 	%r155, %r508, %r154;
	add.s32 	%r156, %r509, %r155;
	add.s32 	%r157, %r510, %r156;
	add.s32 	%r158, %r511, %r157;
	add.s32 	%r159, %r512, %r158;
	add.s32 	%r342, %r513, %r159;
	// begin inline asm
	mov.u32 %r337, %laneid;
	// end inline asm
	mov.b32 	%r340, 1;
	mov.b32 	%r367, -1;
	// begin inline asm
	{  .reg .u32 r0;  .reg .pred p;  shfl.sync.up.b32 r0|p, %r342, %r340, %r365, %r367;  @p add.u32 r0, r0, %r342;  mov.u32 %r338, r0;}
	// end inline asm
	mov.b32 	%r346, 2;
	// begin inline asm
	{  .reg .u32 r0;  .reg .pred p;  shfl.sync.up.b32 r0|p, %r338, %r346, %r365, %r367;  @p add.u32 r0, r0, %r338;  mov.u32 %r344, r0;}
	// end inline asm
	mov.b32 	%r352, 4;
	// begin inline asm
	{  .reg .u32 r0;  .reg .pred p;  shfl.sync.up.b32 r0|p, %r344, %r352, %r365, %r367;  @p add.u32 r0, r0, %r344;  mov.u32 %r350, r0;}
	// end inline asm
	mov.b32 	%r358, 8;
	// begin inline asm
	{  .reg .u32 r0;  .reg .pred p;  shfl.sync.up.b32 r0|p, %r350, %r358, %r365, %r367;  @p add.u32 r0, r0, %r350;  mov.u32 %r356, r0;}
	// end inline asm
	mov.b32 	%r364, 16;
	// begin inline asm
	{  .reg .u32 r0;  .reg .pred p;  shfl.sync.up.b32 r0|p, %r356, %r364, %r365, %r367;  @p add.u32 r0, r0, %r356;  mov.u32 %r362, r0;}
	// end inline asm
	setp.ne.s32 	%p79, %r337, 31;
	@%p79 bra 	$L__BB8_79;
	st.shared.u32 	[%r83], %r362;
$L__BB8_79:
	sub.s32 	%r514, %r362, %r342;
	setp.gt.u32 	%p80, %r2, 31;
	setp.eq.s32 	%p81, %r80, 7;
	setp.eq.s32 	%p82, %r80, 6;
	setp.eq.s32 	%p83, %r80, 5;
	setp.eq.s32 	%p84, %r80, 4;
	setp.eq.s32 	%p85, %r80, 3;
	setp.eq.s32 	%p86, %r80, 2;
	setp.eq.s32 	%p87, %r80, 1;
	bar.sync 	0;
	ld.shared.v4.u32 	{%r515, %r516, %r517, %r518}, [_ZZN3cub18CUB_300001_SM_10006detail10radix_sort31DeviceRadixSortSingleTileKernelINS1_5radix10policy_hubIffyE10Policy1000ELNS0_9SortOrderE0EffyNS1_21identity_decomposer_tEEEvPKT1_PSA_PKT2_PSE_T3_iiT4_E12temp_storage+33792];
	selp.b32 	%r519, %r515, %r784, %p87;
	add.s32 	%r520, %r516, %r515;
	selp.b32 	%r521, %r520, %r519, %p86;
	add.s32 	%r522, %r520, %r517;
	selp.b32 	%r523, %r522, %r521, %p85;
	add.s32 	%r524, %r522, %r518;
	selp.b32 	%r525, %r524, %r523, %p84;
	ld.shared.v4.u32 	{%r526, %r527, %r528, %r529}, [_ZZN3cub18CUB_300001_SM_10006detail10radix_sort31DeviceRadixSortSingleTileKernelINS1_5radix10policy_hubIffyE10Policy1000ELNS0_9SortOrderE0EffyNS1_21identity_decomposer_tEEEvPKT1_PSA_PKT2_PSE_T3_iiT4_E12temp_storage+33808];
	add.s32 	%r530, %r524, %r526;
	selp.b32 	%r531, %r530, %r525, %p83;
	add.s32 	%r532, %r530, %r527;
	selp.b32 	%r533, %r532, %r531, %p82;
	add.s32 	%r534, %r532, %r528;
	selp.b32 	%r784, %r534, %r533, %p81;
	add.s32 	%r164, %r534, %r529;
	setp.ne.s32 	%p88, %r337, 0;
	selp.b32 	%r535, %r514, 0, %p88;
	add.s32 	%r536, %r784, %r535;
	or.pred  	%p89, %p80, %p88;
	selp.b32 	%r785, %r536, %r514, %p80;
	@%p89 bra 	$L__BB8_81;
	shl.b32 	%r785, %r164, 16;
	st.shared.u32 	[_ZZN3cub18CUB_300001_SM_10006detail10radix_sort31DeviceRadixSortSingleTileKernelINS1_5radix10policy_hubIffyE10Policy1000ELNS0_9SortOrderE0EffyNS1_21identity_decomposer_tEEEvPKT1_PSA_PKT2_PSE_T3_iiT4_E12temp_storage+33832], %r785;
$L__BB8_81:
	setp.eq.s32 	%p90, %r2, 0;
	bar.sync 	0;
	ld.shared.u32 	%r537, [_ZZN3cub18CUB_300001_SM_10006detail10radix_sort31DeviceRadixSortSingleTileKernelINS1_5radix10policy_hubIffyE10Policy1000ELNS0_9SortOrderE0EffyNS1_21identity_decomposer_tEEEvPKT1_PSA_PKT2_PSE_T3_iiT4_E12temp_storage+33832];
	selp.b32 	%r538, 0, %r537, %p90;
	add.s32 	%r539, %r785, %r538;
	add.s32 	%r540, %r128, %r539;
	add.s32 	%r541, %r129, %r539;
	add.s32 	%r542, %r130, %r539;
	add.s32 	%r543, %r131, %r539;
	add.s32 	%r544, %r132, %r539;
	add.s32 	%r545, %r133, %r539;
	add.s32 	%r546, %r134, %r539;
	add.s32 	%r547, %r135, %r539;
	add.s32 	%r548, %r136, %r539;
	add.s32 	%r549, %r137, %r539;
	add.s32 	%r550, %r138, %r539;
	add.s32 	%r551, %r139, %r539;
	add.s32 	%r552, %r140, %r539;
	add.s32 	%r553, %r141, %r539;
	add.s32 	%r554, %r142, %r539;
	add.s32 	%r555, %r143, %r539;
	add.s32 	%r556, %r144, %r539;
	add.s32 	%r557, %r145, %r539;
	add.s32 	%r558, %r146, %r539;
	add.s32 	%r559, %r147, %r539;
	add.s32 	%r560, %r148, %r539;
	add.s32 	%r561, %r149, %r539;
	add.s32 	%r562, %r150, %r539;
	add.s32 	%r563, %r151, %r539;
	add.s32 	%r564, %r152, %r539;
	add.s32 	%r565, %r153, %r539;
	add.s32 	%r566, %r154, %r539;
	add.s32 	%r567, %r155, %r539;
	add.s32 	%r568, %r156, %r539;
	add.s32 	%r569, %r157, %r539;
	add.s32 	%r570, %r158, %r539;
	add.s32 	%r571, %r159, %r539;
	st.shared.u32 	[%r82], %r539;
	st.shared.u32 	[%r82+4], %r540;
	st.shared.u32 	[%r82+8], %r541;
	st.shared.u32 	[%r82+12], %r542;
	st.shared.u32 	[%r82+16], %r543;
	st.shared.u32 	[%r82+20], %r544;
	st.shared.u32 	[%r82+24], %r545;
	st.shared.u32 	[%r82+28], %r546;
	st.shared.u32 	[%r82+32], %r547;
	st.shared.u32 	[%r82+36], %r548;
	st.shared.u32 	[%r82+40], %r549;
	st.shared.u32 	[%r82+44], %r550;
	st.shared.u32 	[%r82+48], %r551;
	st.shared.u32 	[%r82+52], %r552;
	st.shared.u32 	[%r82+56], %r553;
	st.shared.u32 	[%r82+60], %r554;
	st.shared.u32 	[%r82+64], %r555;
	st.shared.u32 	[%r82+68], %r556;
	st.shared.u32 	[%r82+72], %r557;
	st.shared.u32 	[%r82+76], %r558;
	st.shared.u32 	[%r82+80], %r559;
	st.shared.u32 	[%r82+84], %r560;
	st.shared.u32 	[%r82+88], %r561;
	st.shared.u32 	[%r82+92], %r562;
	st.shared.u32 	[%r82+96], %r563;
	st.shared.u32 	[%r82+100], %r564;
	st.shared.u32 	[%r82+104], %r565;
	st.shared.u32 	[%r82+108], %r566;
	st.shared.u32 	[%r82+112], %r567;
	st.shared.u32 	[%r82+116], %r568;
	st.shared.u32 	[%r82+120], %r569;
	st.shared.u32 	[%r82+124], %r570;
	st.shared.u32 	[%r82+128], %r571;
	bar.sync 	0;
	cvt.u32.u16 	%r572, %rs1;
	ld.shared.u16 	%r573, [%r109];
	add.s32 	%r168, %r573, %r572;
	cvt.u32.u16 	%r574, %rs2;
	ld.shared.u16 	%r575, [%r110];
	add.s32 	%r169, %r575, %r574;
	cvt.u32.u16 	%r576, %rs3;
	ld.shared.u16 	%r577, [%r111];
	add.s32 	%r170, %r577, %r576;
	cvt.u32.u16 	%r578, %rs4;
	ld.shared.u16 	%r579, [%r112];
	add.s32 	%r171, %r579, %r578;
	cvt.u32.u16 	%r580, %rs5;
	ld.shared.u16 	%r581, [%r113];
	add.s32 	%r172, %r581, %r580;
	cvt.u32.u16 	%r582, %rs6;
	ld.shared.u16 	%r583, [%r114];
	add.s32 	%r173, %r583, %r582;
	cvt.u32.u16 	%r584, %rs7;
	ld.shared.u16 	%r585, [%r115];
	add.s32 	%r174, %r585, %r584;
	cvt.u32.u16 	%r586, %rs8;
	ld.shared.u16 	%r587, [%r116];
	add.s32 	%r175, %r587, %r586;
	cvt.u32.u16 	%r588, %rs9;
	ld.shared.u16 	%r589, [%r117];
	add.s32 	%r176, %r589, %r588;
	cvt.u32.u16 	%r590, %rs10;
	ld.shared.u16 	%r591, [%r118];
	add.s32 	%r177, %r591, %r590;
	cvt.u32.u16 	%r592, %rs11;
	ld.shared.u16 	%r593, [%r119];
	add.s32 	%r178, %r593, %r592;
	cvt.u32.u16 	%r594, %rs12;
	ld.shared.u16 	%r595, [%r120];
	add.s32 	%r179, %r595, %r594;
	cvt.u32.u16 	%r596, %rs13;
	ld.shared.u16 	%r597, [%r121];
	add.s32 	%r180, %r597, %r596;
	cvt.u32.u16 	%r598, %rs14;
	ld.shared.u16 	%r599, [%r122];
	add.s32 	%r181, %r599, %r598;
	cvt.u32.u16 	%r600, %rs15;
	ld.shared.u16 	%r601, [%r123];
	add.s32 	%r182, %r601, %r600;
	cvt.u32.u16 	%r602, %rs16;
	ld.shared.u16 	%r603, [%r124];
	add.s32 	%r183, %r603, %r602;
	cvt.u32.u16 	%r604, %rs17;
	ld.shared.u16 	%r605, [%r125];
	add.s32 	%r184, %r605, %r604;
	cvt.u32.u16 	%r606, %rs18;
	ld.shared.u16 	%r607, [%r126];
	add.s32 	%r185, %r607, %r606;
	cvt.u32.u16 	%r608, %rs19;
	ld.shared.u16 	%r609, [%r127];
	add.s32 	%r186, %r609, %r608;
	bar.sync 	0;
	setp.lt.s32 	%p91, %r764, %r229;
	@%p91 bra 	$L__BB8_121;
	cvt.u64.u32 	%rd15, %r2;
	shl.b32 	%r610, %r168, 2;
	mov.u32 	%r611, _ZZN3cub18CUB_300001_SM_10006detail10radix_sort31DeviceRadixSortSingleTileKernelINS1_5radix10policy_hubIffyE10Policy1000ELNS0_9SortOrderE0EffyNS1_21identity_decomposer_tEEEvPKT1_PSA_PKT2_PSE_T3_iiT4_E12temp_storage;
	add.s32 	%r612, %r611, %r610;
	st.shared.u32 	[%r612], %r783;
	shl.b32 	%r613, %r169, 2;
	add.s32 	%r614, %r611, %r613;
	st.shared.u32 	[%r614], %r782;
	shl.b32 	%r615, %r170, 2;
	add.s32 	%r616, %r611, %r615;
	st.shared.u32 	[%r616], %r781;
	shl.b32 	%r617, %r171, 2;
	add.s32 	%r618, %r611, %r617;
	st.shared.u32 	[%r618], %r780;
	shl.b32 	%r619, %r172, 2;
	add.s32 	%r620, %r611, %r619;
	st.shared.u32 	[%r620], %r779;
	shl.b32 	%r621, %r173, 2;
	add.s32 	%r622, %r611, %r621;
	st.shared.u32 	[%r622], %r778;
	shl.b32 	%r623, %r174, 2;
	add.s32 	%r624, %r611, %r623;
	st.shared.u32 	[%r624], %r777;
	shl.b32 	%r625, %r175, 2;
	add.s32 	%r626, %r611, %r625;
	st.shared.u32 	[%r626], %r776;
	shl.b32 	%r627, %r176, 2;
	add.s32 	%r628, %r611, %r627;
	st.shared.u32 	[%r628], %r775;
	shl.b32 	%r629, %r177, 2;
	add.s32 	%r630, %r611, %r629;
	st.shared.u32 	[%r630], %r774;
	shl.b32 	%r631, %r178, 2;
	add.s32 	%r632, %r611, %r631;
	st.shared.u32 	[%r632], %r773;
	shl.b32 	%r633, %r179, 2;
	add.s32 	%r634, %r611, %r633;
	st.shared.u32 	[%r634], %r772;
	shl.b32 	%r635, %r180, 2;
	add.s32 	%r636, %r611, %r635;
	st.shared.u32 	[%r636], %r771;
	shl.b32 	%r637, %r181, 2;
	add.s32 	%r638, %r611, %r637;
	st.shared.u32 	[%r638], %r770;
	shl.b32 	%r639, %r182, 2;
	add.s32 	%r640, %r611, %r639;
	st.shared.u32 	[%r640], %r769;
	shl.b32 	%r641, %r183, 2;
	add.s32 	%r642, %r611, %r641;
	st.shared.u32 	[%r642], %r768;
	shl.b32 	%r643, %r184, 2;
	add.s32 	%r644, %r611, %r643;
	st.shared.u32 	[%r644], %r767;
	shl.b32 	%r645, %r185, 2;
	add.s32 	%r646, %r611, %r645;
	st.shared.u32 	[%r646], %r766;
	shl.b32 	%r647, %r186, 2;
	add.s32 	%r648, %r611, %r647;
	st.shared.u32 	[%r648], %r765;
	bar.sync 	0;
	mad.lo.s32 	%r187, %r2, -72, %r84;
	ld.shared.u32 	%r188, [%r187];
	ld.shared.u32 	%r189, [%r187+1024];
	ld.shared.u32 	%r190, [%r187+2048];
	ld.shared.u32 	%r191, [%r187+3072];
	ld.shared.u32 	%r192, [%r187+4096];
	ld.shared.u32 	%r193, [%r187+5120];
	ld.shared.u32 	%r194, [%r187+6144];
	ld.shared.u32 	%r195, [%r187+7168];
	ld.shared.u32 	%r196, [%r187+8192];
	ld.shared.u32 	%r197, [%r187+9216];
	ld.shared.u32 	%r198, [%r187+10240];
	ld.shared.u32 	%r199, [%r187+11264];
	ld.shared.u32 	%r200, [%r187+12288];
	ld.shared.u32 	%r201, [%r187+13312];
	ld.shared.u32 	%r202, [%r187+14336];
	ld.shared.u32 	%r203, [%r187+15360];
	ld.shared.u32 	%r204, [%r187+16384];
	ld.shared.u32 	%r205, [%r187+17408];
	ld.shared.u32 	%r206, [%r187+18432];
	bar.sync 	0;
	st.shared.f32 	[%r612], %f152;
	st.shared.f32 	[%r614], %f151;
	st.shared.f32 	[%r616], %f150;
	st.shared.f32 	[%r618], %f149;
	st.shared.f32 	[%r620], %f148;
	st.shared.f32 	[%r622], %f147;
	st.shared.f32 	[%r624], %f146;
	st.shared.f32 	[%r626], %f145;
	st.shared.f32 	[%r628], %f144;
	st.shared.f32 	[%r630], %f143;
	st.shared.f32 	[%r632], %f142;
	st.shared.f32 	[%r634], %f141;
	st.shared.f32 	[%r636], %f140;
	st.shared.f32 	[%r638], %f139;
	st.shared.f32 	[%r640], %f138;
	st.shared.f32 	[%r642], %f137;
	st.shared.f32 	[%r644], %f136;
	st.shared.f32 	[%r646], %f135;
	st.shared.f32 	[%r648], %f134;
	bar.sync 	0;
	ld.shared.f32 	%f58, [%r187+1024];
	ld.shared.f32 	%f59, [%r187+2048];
	ld.shared.f32 	%f60, [%r187+3072];
	ld.shared.f32 	%f61, [%r187+4096];
	ld.shared.f32 	%f62, [%r187+5120];
	ld.shared.f32 	%f63, [%r187+6144];
	ld.shared.f32 	%f64, [%r187+7168];
	ld.shared.f32 	%f65, [%r187+8192];
	ld.shared.f32 	%f66, [%r187+9216];
	ld.shared.f32 	%f67, [%r187+10240];
	ld.shared.f32 	%f68, [%r187+11264];
	ld.shared.f32 	%f69, [%r187+12288];
	ld.shared.f32 	%f70, [%r187+13312];
	ld.shared.f32 	%f71, [%r187+14336];
	ld.shared.f32 	%f72, [%r187+15360];
	ld.shared.f32 	%f73, [%r187+16384];
	ld.shared.f32 	%f74, [%r187+17408];
	ld.shared.f32 	%f75, [%r187+18432];
	setp.gt.u64 	%p92, %rd2, %rd15;
	cvta.to.global.u64 	%rd16, %rd6;
	mul.wide.u32 	%rd17, %r2, 4;
	add.s64 	%rd4, %rd16, %rd17;
	cvta.to.global.u64 	%rd18, %rd8;
	add.s64 	%rd5, %rd18, %rd17;
	@%p92 bra 	$L__BB8_83;
	bra.uni 	$L__BB8_84;
$L__BB8_83:
	ld.shared.f32 	%f114, [%r187];
	setp.gt.s32 	%p93, %r188, -1;
	selp.b32 	%r649, -1, -2147483648, %p93;
	xor.b32  	%r650, %r649, %r188;
	st.global.u32 	[%rd4], %r650;
	st.global.f32 	[%rd5], %f114;
$L__BB8_84:
	add.s32 	%r651, %r2, 256;
	cvt.u64.u32 	%rd19, %r651;
	setp.le.u64 	%p94, %rd2, %rd19;
	@%p94 bra 	$L__BB8_86;
	setp.gt.s32 	%p95, %r189, -1;
	selp.b32 	%r652, -1, -2147483648, %p95;
	xor.b32  	%r653, %r652, %r189;
	st.global.u32 	[%rd4+1024], %r653;
	st.global.f32 	[%rd5+1024], %f58;
$L__BB8_86:
	add.s32 	%r654, %r2, 512;
	cvt.u64.u32 	%rd20, %r654;
	setp.le.u64 	%p96, %rd2, %rd20;
	@%p96 bra 	$L__BB8_88;
	setp.gt.s32 	%p97, %r190, -1;
	selp.b32 	%r655, -1, -2147483648, %p97;
	xor.b32  	%r656, %r655, %r190;
	st.global.u32 	[%rd4+2048], %r656;
	st.global.f32 	[%rd5+2048], %f59;
$L__BB8_88:
	add.s32 	%r657, %r2, 768;
	cvt.u64.u32 	%rd21, %r657;
	setp.le.u64 	%p98, %rd2, %rd21;
	@%p98 bra 	$L__BB8_90;
	setp.gt.s32 	%p99, %r191, -1;
	selp.b32 	%r658, -1, -2147483648, %p99;
	xor.b32  	%r659, %r658, %r191;
	st.global.u32 	[%rd4+3072], %r659;
	st.global.f32 	[%rd5+3072], %f60;
$L__BB8_90:
	or.b32  	%r660, %r2, 1024;
	cvt.u64.u32 	%rd22, %r660;
	setp.le.u64 	%p100, %rd2, %rd22;
	@%p100 bra 	$L__BB8_92;
	setp.gt.s32 	%p101, %r192, -1;
	selp.b32 	%r661, -1, -2147483648, %p101;
	xor.b32  	%r662, %r661, %r192;
	st.global.u32 	[%rd4+4096], %r662;
	st.global.f32 	[%rd5+4096], %f61;
$L__BB8_92:
	add.s32 	%r663, %r2, 1280;
	cvt.u64.u32 	%rd23, %r663;
	setp.le.u64 	%p102, %rd2, %rd23;
	@%p102 bra 	$L__BB8_94;
	setp.gt.s32 	%p103, %r193, -1;
	selp.b32 	%r664, -1, -2147483648, %p103;
	xor.b32  	%r665, %r664, %r193;
	st.global.u32 	[%rd4+5120], %r665;
	st.global.f32 	[%rd5+5120], %f62;
$L__BB8_94:
	add.s32 	%r666, %r2, 1536;
	cvt.u64.u32 	%rd24, %r666;
	setp.le.u64 	%p104, %rd2, %rd24;
	@%p104 bra 	$L__BB8_96;
	setp.gt.s32 	%p105, %r194, -1;
	selp.b32 	%r667, -1, -2147483648, %p105;
	xor.b32  	%r668, %r667, %r194;
	st.global.u32 	[%rd4+6144], %r668;
	st.global.f32 	[%rd5+6144], %f63;
$L__BB8_96:
	add.s32 	%r669, %r2, 1792;
	cvt.u64.u32 	%rd25, %r669;
	setp.le.u64 	%p106, %rd2, %rd25;
	@%p106 bra 	$L__BB8_98;
	setp.gt.s32 	%p107, %r195, -1;
	selp.b32 	%r670, -1, -2147483648, %p107;
	xor.b32  	%r671, %r670, %r195;
	st.global.u32 	[%rd4+7168], %r671;
	st.global.f32 	[%rd5+7168], %f64;
$L__BB8_98:
	or.b32  	%r672, %r2, 2048;
	cvt.u64.u32 	%rd26, %r672;
	setp.le.u64 	%p108, %rd2, %rd26;
	@%p108 bra 	$L__BB8_100;
	setp.gt.s32 	%p109, %r196, -1;
	selp.b32 	%r673, -1, -2147483648, %p109;
	xor.b32  	%r674, %r673, %r196;
	st.global.u32 	[%rd4+8192], %r674;
	st.global.f32 	[%rd5+8192], %f65;
$L__BB8_100:
	add.s32 	%r675, %r2, 2304;
	cvt.u64.u32 	%rd27, %r675;
	setp.le.u64 	%p110, %rd2, %rd27;
	@%p110 bra 	$L__BB8_102;
	setp.gt.s32 	%p111, %r197, -1;
	selp.b32 	%r676, -1, -2147483648, %p111;
	xor.b32  	%r677, %r676, %r197;
	st.global.u32 	[%rd4+9216], %r677;
	st.global.f32 	[%rd5+9216], %f66;
$L__BB8_102:
	add.s32 	%r678, %r2, 2560;
	cvt.u64.u32 	%rd28, %r678;
	setp.le.u64 	%p112, %rd2, %rd28;
	@%p112 bra 	$L__BB8_104;
	setp.gt.s32 	%p113, %r198, -1;
	selp.b32 	%r679, -1, -2147483648, %p113;
	xor.b32  	%r680, %r679, %r198;
	st.global.u32 	[%rd4+10240], %r680;
	st.global.f32 	[%rd5+10240], %f67;
$L__BB8_104:
	add.s32 	%r681, %r2, 2816;
	cvt.u64.u32 	%rd29, %r681;
	setp.le.u64 	%p114, %rd2, %rd29;
	@%p114 bra 	$L__BB8_106;
	setp.gt.s32 	%p115, %r199, -1;
	selp.b32 	%r682, -1, -2147483648, %p115;
	xor.b32  	%r683, %r682, %r199;
	st.global.u32 	[%rd4+11264], %r683;
	st.global.f32 	[%rd5+11264], %f68;
$L__BB8_106:
	or.b32  	%r684, %r2, 3072;
	cvt.u64.u32 	%rd30, %r684;
	setp.le.u64 	%p116, %rd2, %rd30;
	@%p116 bra 	$L__BB8_108;
	setp.gt.s32 	%p117, %r200, -1;
	selp.b32 	%r685, -1, -2147483648, %p117;
	xor.b32  	%r686, %r685, %r200;
	st.global.u32 	[%rd4+12288], %r686;
	st.global.f32 	[%rd5+12288], %f69;
$L__BB8_108:
	add.s32 	%r687, %r2, 3328;
	cvt.u64.u32 	%rd31, %r687;
	setp.le.u64 	%p118, %rd2, %rd31;
	@%p118 bra 	$L__BB8_110;
	setp.gt.s32 	%p119, %r201, -1;
	selp.b32 	%r688, -1, -2147483648, %p119;
	xor.b32  	%r689, %r688, %r201;
	st.global.u32 	[%rd4+13312], %r689;
	st.global.f32 	[%rd5+13312], %f70;
$L__BB8_110:
	add.s32 	%r690, %r2, 3584;
	cvt.u64.u32 	%rd32, %r690;
	setp.le.u64 	%p120, %rd2, %rd32;
	@%p120 bra 	$L__BB8_112;
	setp.gt.s32 	%p121, %r202, -1;
	selp.b32 	%r691, -1, -2147483648, %p121;
	xor.b32  	%r692, %r691, %r202;
	st.global.u32 	[%rd4+14336], %r692;
	st.global.f32 	[%rd5+14336], %f71;
$L__BB8_112:
	add.s32 	%r693, %r2, 3840;
	cvt.u64.u32 	%rd33, %r693;
	setp.le.u64 	%p122, %rd2, %rd33;
	@%p122 bra 	$L__BB8_114;
	setp.gt.s32 	%p123, %r203, -1;
	selp.b32 	%r694, -1, -2147483648, %p123;
	xor.b32  	%r695, %r694, %r203;
	st.global.u32 	[%rd4+15360], %r695;
	st.global.f32 	[%rd5+15360], %f72;
$L__BB8_114:
	or.b32  	%r696, %r2, 4096;
	cvt.u64.u32 	%rd34, %r696;
	setp.le.u64 	%p124, %rd2, %rd34;
	@%p124 bra 	$L__BB8_116;
	setp.gt.s32 	%p125, %r204, -1;
	selp.b32 	%r697, -1, -2147483648, %p125;
	xor.b32  	%r698, %r697, %r204;
	st.global.u32 	[%rd4+16384], %r698;
	st.global.f32 	[%rd5+16384], %f73;
$L__BB8_116:
	add.s32 	%r699, %r2, 4352;
	cvt.u64.u32 	%rd35, %r699;
	setp.le.u64 	%p126, %rd2, %rd35;
	@%p126 bra 	$L__BB8_118;
	setp.gt.s32 	%p127, %r205, -1;
	selp.b32 	%r700, -1, -2147483648, %p127;
	xor.b32  	%r701, %r700, %r205;
	st.global.u32 	[%rd4+17408], %r701;
	st.global.f32 	[%rd5+17408], %f74;
$L__BB8_118:
	add.s32 	%r702, %r2, 4608;
	cvt.u64.u32 	%rd36, %r702;
	setp.le.u64 	%p128, %rd2, %rd36;
	@%p128 bra 	$L__BB8_120;
	setp.gt.s32 	%p129, %r206, -1;
	selp.b32 	%r703, -1, -2147483648, %p129;
	xor.b32  	%r704, %r703, %r206;
	st.global.u32 	[%rd4+18432], %r704;
	st.global.f32 	[%rd5+18432], %f75;
$L__BB8_120:
	ret;
$L__BB8_121:
	shl.b32 	%r705, %r168, 2;
	mov.u32 	%r706, _ZZN3cub18CUB_300001_SM_10006detail10radix_sort31DeviceRadixSortSingleTileKernelINS1_5radix10policy_hubIffyE10Policy1000ELNS0_9SortOrderE0EffyNS1_21identity_decomposer_tEEEvPKT1_PSA_PKT2_PSE_T3_iiT4_E12temp_storage;
	add.s32 	%r707, %r706, %r705;
	st.shared.u32 	[%r707], %r783;
	shl.b32 	%r708, %r169, 2;
	add.s32 	%r709, %r706, %r708;
	st.shared.u32 	[%r709], %r782;
	shl.b32 	%r710, %r170, 2;
	add.s32 	%r711, %r706, %r710;
	st.shared.u32 	[%r711], %r781;
	shl.b32 	%r712, %r171, 2;
	add.s32 	%r713, %r706, %r712;
	st.shared.u32 	[%r713], %r780;
	shl.b32 	%r714, %r172, 2;
	add.s32 	%r715, %r706, %r714;
	st.shared.u32 	[%r715], %r779;
	shl.b32 	%r716, %r173, 2;
	add.s32 	%r717, %r706, %r716;
	st.shared.u32 	[%r717], %r778;
	shl.b32 	%r718, %r174, 2;
	add.s32 	%r719, %r706, %r718;
	st.shared.u32 	[%r719], %r777;
	shl.b32 	%r720, %r175, 2;
	add.s32 	%r721, %r706, %r720;
	st.shared.u32 	[%r721], %r776;
	shl.b32 	%r722, %r176, 2;
	add.s32 	%r723, %r706, %r722;
	st.shared.u32 	[%r723], %r775;
	shl.b32 	%r724, %r177, 2;
	add.s32 	%r725, %r706, %r724;
	st.shared.u32 	[%r725], %r774;
	shl.b32 	%r726, %r178, 2;
	add.s32 	%r727, %r706, %r726;
	st.shared.u32 	[%r727], %r773;
	shl.b32 	%r728, %r179, 2;
	add.s32 	%r729, %r706, %r728;
	st.shared.u32 	[%r729], %r772;
	shl.b32 	%r730, %r180, 2;
	add.s32 	%r731, %r706, %r730;
	st.shared.u32 	[%r731], %r771;
	shl.b32 	%r732, %r181, 2;
	add.s32 	%r733, %r706, %r732;
	st.shared.u32 	[%r733], %r770;
	shl.b32 	%r734, %r182, 2;
	add.s32 	%r735, %r706, %r734;
	st.shared.u32 	[%r735], %r769;
	shl.b32 	%r736, %r183, 2;
	add.s32 	%r737, %r706, %r736;
	st.shared.u32 	[%r737], %r768;
	shl.b32 	%r738, %r184, 2;
	add.s32 	%r739, %r706, %r738;
	st.shared.u32 	[%r739], %r767;
	shl.b32 	%r740, %r185, 2;
	add.s32 	%r741, %r706, %r740;
	st.shared.u32 	[%r741], %r766;
	shl.b32 	%r742, %r186, 2;
	add.s32 	%r743, %r706, %r742;
	st.shared.u32 	[%r743], %r765;
	bar.sync 	0;
	ld.shared.u32 	%r783, [%r84];
	ld.shared.u32 	%r782, [%r84+4];
	ld.shared.u32 	%r781, [%r84+8];
	ld.shared.u32 	%r780, [%r84+12];
	ld.shared.u32 	%r779, [%r84+16];
	ld.shared.u32 	%r778, [%r84+20];
	ld.shared.u32 	%r777, [%r84+24];
	ld.shared.u32 	%r776, [%r84+28];
	ld.shared.u32 	%r775, [%r84+32];
	ld.shared.u32 	%r774, [%r84+36];
	ld.shared.u32 	%r773, [%r84+40];
	ld.shared.u32 	%r772, [%r84+44];
	ld.shared.u32 	%r771, [%r84+48];
	ld.shared.u32 	%r770, [%r84+52];
	ld.shared.u32 	%r769, [%r84+56];
	ld.shared.u32 	%r768, [%r84+60];
	ld.shared.u32 	%r767, [%r84+64];
	ld.shared.u32 	%r766, [%r84+68];
	ld.shared.u32 	%r765, [%r84+72];
	bar.sync 	0;
	st.shared.f32 	[%r707], %f152;
	st.shared.f32 	[%r709], %f151;
	st.shared.f32 	[%r711], %f150;
	st.shared.f32 	[%r713], %f149;
	st.shared.f32 	[%r715], %f148;
	st.shared.f32 	[%r717], %f147;
	st.shared.f32 	[%r719], %f146;
	st.shared.f32 	[%r721], %f145;
	st.shared.f32 	[%r723], %f144;
	st.shared.f32 	[%r725], %f143;
	st.shared.f32 	[%r727], %f142;
	st.shared.f32 	[%r729], %f141;
	st.shared.f32 	[%r731], %f140;
	st.shared.f32 	[%r733], %f139;
	st.shared.f32 	[%r735], %f138;
	st.shared.f32 	[%r737], %f137;
	st.shared.f32 	[%r739], %f136;
	st.shared.f32 	[%r741], %f135;
	st.shared.f32 	[%r743], %f134;
	bar.sync 	0;
	ld.shared.f32 	%f152, [%r84];
	ld.shared.f32 	%f151, [%r84+4];
	ld.shared.f32 	%f150, [%r84+8];
	ld.shared.f32 	%f149, [%r84+12];
	ld.shared.f32 	%f148, [%r84+16];
	ld.shared.f32 	%f147, [%r84+20];
	ld.shared.f32 	%f146, [%r84+24];
	ld.shared.f32 	%f145, [%r84+28];
	ld.shared.f32 	%f144, [%r84+32];
	ld.shared.f32 	%f143, [%r84+36];
	ld.shared.f32 	%f142, [%r84+40];
	ld.shared.f32 	%f141, [%r84+44];
	ld.shared.f32 	%f140, [%r84+48];
	ld.shared.f32 	%f139, [%r84+52];
	ld.shared.f32 	%f138, [%r84+56];
	ld.shared.f32 	%f137, [%r84+60];
	ld.shared.f32 	%f136, [%r84+64];
	ld.shared.f32 	%f135, [%r84+68];
	ld.shared.f32 	%f134, [%r84+72];
	bar.sync 	0;
	add.s32 	%r764, %r764, 6;
	add.s32 	%r763, %r763, -6;
	bra.uni 	$L__BB8_77;

}
	// .globl	_ZN3cub18CUB_300001_SM_10006detail10radix_sort30DeviceRadixSortHistogramKernelINS1_5radix10policy_hubIffyE10Policy1000ELNS0_9SortOrderE0EfyNS1_21identity_decomposer_tEEEvPT2_PKT1_SA_iiT3_
.visible .entry _ZN3cub18CUB_300001_SM_10006detail10radix_sort30DeviceRadixSortHistogramKernelINS1_5radix10policy_hubIffyE10Policy1000ELNS0_9SortOrderE0EfyNS1_21identity_decomposer_tEEEvPT2_PKT1_SA_iiT3_(
	.param .u64 .ptr .align 1 _ZN3cub18CUB_300001_SM_10006detail10radix_sort30DeviceRadixSortHistogramKernelINS1_5radix10policy_hubIffyE10Policy1000ELNS0_9SortOrderE0EfyNS1_21identity_decomposer_tEEEvPT2_PKT1_SA_iiT3__param_0,
	.param .u64 .ptr .align 1 _ZN3cub18CUB_300001_SM_10006detail10radix_sort30DeviceRadixSortHistogramKernelINS1_5radix10policy_hubIffyE10Policy1000ELNS0_9SortOrderE0EfyNS1_21identity_decomposer_tEEEvPT2_PKT1_SA_iiT3__param_1,
	.param .u64 _ZN3cub18CUB_300001_SM_10006detail10radix_sort30DeviceRadixSortHistogramKernelINS1_5radix10policy_hubIffyE10Policy1000ELNS0_9SortOrderE0EfyNS1_21identity_decomposer_tEEEvPT2_PKT1_SA_iiT3__param_2,
	.param .u32 _ZN3cub18CUB_300001_SM_10006detail10radix_sort30DeviceRadixSortHistogramKernelINS1_5radix10policy_hubIffyE10Policy1000ELNS0_9SortOrderE0EfyNS1_21identity_decomposer_tEEEvPT2_PKT1_SA_iiT3__param_3,
	.param .u32 _ZN3cub18CUB_300001_SM_10006detail10radix_sort30DeviceRadixSortHistogramKernelINS1_5radix10policy_hubIffyE10Policy1000ELNS0_9SortOrderE0EfyNS1_21identity_decomposer_tEEEvPT2_PKT1_SA_iiT3__param_4,
	.param .align 1 .b8 _ZN3cub18CUB_300001_SM_10006detail10radix_sort30DeviceRadixSortHistogramKernelINS1_5radix10policy_hubIffyE10Policy1000ELNS0_9SortOrderE0EfyNS1_21identity_decomposer_tEEEvPT2_PKT1_SA_iiT3__param_5[1]
)
.maxntid 128
{
	.reg .pred 	%p<123>;
	.reg .b32 	%r<518>;
	.reg .b64 	%rd<137>;
	// demoted variable
	.shared .align 4 .b8 _ZZN3cub18CUB_300001_SM_10006detail10radix_sort30DeviceRadixSortHistogramKernelINS1_5radix10policy_hubIffyE10Policy1000ELNS0_9SortOrderE0EfyNS1_21identity_decomposer_tEEEvPT2_PKT1_SA_iiT3_E12temp_storage[4096];
	ld.param.u64 	%rd18, [_ZN3cub18CUB_300001_SM_10006detail10radix_sort30DeviceRadixSortHistogramKernelINS1_5radix10policy_hubIffyE10Policy1000ELNS0_9SortOrderE0EfyNS1_21identity_decomposer_tEEEvPT2_PKT1_SA_iiT3__param_0];
	ld.param.u64 	%rd19, [_ZN3cub18CUB_300001_SM_10006detail10radix_sort30DeviceRadixSortHistogramKernelINS1_5radix10policy_hubIffyE10Policy1000ELNS0_9SortOrderE0EfyNS1_21identity_decomposer_tEEEvPT2_PKT1_SA_iiT3__param_1];
	ld.param.u64 	%rd17, [_ZN3cub18CUB_300001_SM_10006detail10radix_sort30DeviceRadixSortHistogramKernelINS1_5radix10policy_hubIffyE10Policy1000ELNS0_9SortOrderE0EfyNS1_21identity_decomposer_tEEEvPT2_PKT1_SA_iiT3__param_2];
	ld.param.u32 	%r174, [_ZN3cub18CUB_300001_SM_10006detail10radix_sort30DeviceRadixSortHistogramKernelINS1_5radix10policy_hubIffyE10Policy1000ELNS0_9SortOrderE0EfyNS1_21identity_decomposer_tEEEvPT2_PKT1_SA_iiT3__param_3];
	ld.param.u32 	%r175, [_ZN3cub18CUB_300001_SM_10006detail10radix_sort30DeviceRadixSortHistogramKernelINS1_5radix10policy_hubIffyE10Policy1000ELNS0_9SortOrderE0EfyNS1_21identity_decomposer_tEEEvPT2_PKT1_SA_iiT3__param_4];
	cvta.to.global.u64 	%rd1, %rd19;
	cvta.to.global.u64 	%rd2, %rd18;
	setp.eq.s64 	%p2, %rd17, 0;
	@%p2 bra 	$L__BB9_153;
	sub.s32 	%r176, %r175, %r174;
	add.s32 	%r177, %r176, 7;
	shr.s32 	%r178, %r177, 31;
	shr.u32 	%r179, %r178, 29;
	add.s32 	%r180, %r177, %r179;
	shr.s32 	%r181, %r180, 3;
	mov.u32 	%r182, %tid.x;
	setp.gt.u32 	%p3, %r182, 255;
	setp.lt.s32 	%p4, %r177, 8;
	mov.u32 	%r183, %ctaid.x;
	shl.b32 	%r184, %r183, 11;
	cvt.u64.u32 	%rd3, %r184;
	mov.u32 	%r185, %nctaid.x;
	shl.b32 	%r186, %r185, 11;
	cvt.u64.u32 	%rd4, %r186;
	add.s32 	%r1, %r181, -1;
	and.b32  	%r2, %r181, 15;
	and.b32  	%r3, %r181, 7;
	add.s32 	%r4, %r3, -1;
	and.b32  	%r5, %r181, 3;
	or.pred  	%p1, %p3, %p4;
	shl.b32 	%r187, %r182, 2;
	mov.u32 	%r188, _ZZN3cub18CUB_300001_SM_10006detail10radix_sort30DeviceRadixSortHistogramKernelINS1_5radix10policy_hubIffyE10Policy1000ELNS0_9SortOrderE0EfyNS1_21identity_decomposer_tEEEvPT2_PKT1_SA_iiT3_E12temp_storage;
	add.s32 	%r6, %r188, %r187;
	and.b32  	%r7, %r181, 268435440;
	cvt.u64.u32 	%rd5, %r182;
	add.s32 	%r8, %r182, 128;
	add.s32 	%r9, %r182, 256;
	add.s32 	%r10, %r182, 384;
	add.s32 	%r11, %r182, 512;
	add.s32 	%r12, %r182, 640;
	add.s32 	%r13, %r182, 768;
	or.b32  	%r14, %r182, 1024;
	add.s32 	%r15, %r182, 1920;
	and.b32  	%r16, %r181, 268435448;
	and.b32  	%r17, %r181, 1;
	neg.s32 	%r18, %r7;
	add.s32 	%r19, %r6, 8192;
	add.s64 	%rd21, %rd17, -1;
	shr.u64 	%rd22, %rd21, 30;
	add.s64 	%rd23, %rd22, 1;
	min.u64 	%rd6, %rd23, %rd17;
	mov.b64 	%rd135, 0;
$L__BB9_2:
	@%p1 bra 	$L__BB9_30;
	setp.lt.u32 	%p5, %r1, 15;
	mov.b32 	%r471, 0;
	@%p5 bra 	$L__BB9_6;
	mov.u32 	%r468, %r19;
	mov.u32 	%r469, %r18;
$L__BB9_5:
	.pragma "nounroll";
	mov.b32 	%r190, 0;
	st.shared.u32 	[%r468+-8192], %r190;
	st.shared.u32 	[%r468+-7168], %r190;
	st.shared.u32 	[%r468+-6144], %r190;
	st.shared.u32 	[%r468+-5120], %r190;
	st.shared.u32 	[%r468+-4096], %r190;
	st.shared.u32 	[%r468+-3072], %r190;
	st.shared.u32 	[%r468+-2048], %r190;
	st.shared.u32 	[%r468+-1024], %r190;
	st.shared.u32 	[%r468], %r190;
	st.shared.u32 	[%r468+1024], %r190;
	st.shared.u32 	[%r468+2048], %r190;
	st.shared.u32 	[%r468+3072], %r190;
	st.shared.u32 	[%r468+4096], %r190;
	st.shared.u32 	[%r468+5120], %r190;
	st.shared.u32 	[%r468+6144], %r190;
	st.shared.u32 	[%r468+7168], %r190;
	add.s32 	%r469, %r469, 16;
	add.s32 	%r468, %r468, 16384;
	setp.ne.s32 	%p6, %r469, 0;
	mov.u32 	%r471, %r7;
	@%p6 bra 	$L__BB9_5;
$L__BB9_6:
	add.s32 	%r25, %r2, -1;
	setp.eq.s32 	%p7, %r2, 0;
	@%p7 bra 	$L__BB9_16;
	setp.lt.u32 	%p8, %r25, 7;
	@%p8 bra 	$L__BB9_9;
	shl.b32 	%r191, %r471, 10;
	add.s32 	%r192, %r6, %r191;
	mov.b32 	%r193, 0;
	st.shared.u32 	[%r192], %r193;
	st.shared.u32 	[%r192+1024], %r193;
	st.shared.u32 	[%r192+2048], %r193;
	st.shared.u32 	[%r192+3072], %r193;
	st.shared.u32 	[%r192+4096], %r193;
	st.shared.u32 	[%r192+5120], %r193;
	st.shared.u32 	[%r192+6144], %r193;
	st.shared.u32 	[%r192+7168], %r193;
	add.s32 	%r471, %r471, 8;
$L__BB9_9:
	setp.eq.s32 	%p9, %r3, 0;
	@%p9 bra 	$L__BB9_16;
	setp.lt.u32 	%p10, %r4, 3;
	@%p10 bra 	$L__BB9_12;
	shl.b32 	%r194, %r471, 10;
	add.s32 	%r195, %r6, %r194;
	mov.b32 	%r196, 0;
	st.shared.u32 	[%r195], %r196;
	st.shared.u32 	[%r195+1024], %r196;
	st.shared.u32 	[%r195+2048], %r196;
	st.shared.u32 	[%r195+3072], %r196;
	add.s32 	%r471, %r471, 4;
$L__BB9_12:
	setp.eq.s32 	%p11, %r5, 0;
	@%p11 bra 	$L__BB9_16;
	setp.eq.s32 	%p12, %r5, 1;
	shl.b32 	%r197, %r471, 10;
	add.s32 	%r30, %r6, %r197;
	mov.b32 	%r198, 0;
	st.shared.u32 	[%r30], %r198;
	@%p12 bra 	$L__BB9_16;
	setp.eq.s32 	%p13, %r5, 2;
	mov.b32 	%r199, 0;
	st.shared.u32 	[%r30+1024], %r199;
	@%p13 bra 	$L__BB9_16;
	mov.b32 	%r200, 0;
	st.shared.u32 	[%r30+2048], %r200;
$L__BB9_16:
	cvt.u32.u64 	%r201, %rd5;
	setp.gt.u32 	%p14, %r201, 127;
	@%p14 bra 	$L__BB9_30;
	setp.lt.u32 	%p15, %r1, 15;
	mov.b32 	%r475, 0;
	@%p15 bra 	$L__BB9_20;
	mov.b32 	%r473, 0;
$L__BB9_19:
	.pragma "nounroll";
	shl.b32 	%r204, %r473, 10;
	add.s32 	%r205, %r6, %r204;
	mov.b32 	%r206, 0;
	st.shared.u32 	[%r205+512], %r206;
	st.shared.u32 	[%r205+1536], %r206;
	st.shared.u32 	[%r205+2560], %r206;
	st.shared.u32 	[%r205+3584], %r206;
	st.shared.u32 	[%r205+4608], %r206;
	st.shared.u32 	[%r205+5632], %r206;
	st.shared.u32 	[%r205+6656], %r206;
	st.shared.u32 	[%r205+7680], %r206;
	st.shared.u32 	[%r205+8704], %r206;
	st.shared.u32 	[%r205+9728], %r206;
	st.shared.u32 	[%r205+10752], %r206;
	st.shared.u32 	[%r205+11776], %r206;
	st.shared.u32 	[%r205+12800], %r206;
	st.shared.u32 	[%r205+13824], %r206;
	st.shared.u32 	[%r205+14848], %r206;
	st.shared.u32 	[%r205+15872], %r206;
	add.s32 	%r473, %r473, 16;
	setp.ne.s32 	%p16, %r473, %r7;
	mov.u32 	%r475, %r7;
	@%p16 bra 	$L__BB9_19;
$L__BB9_20:
	setp.eq.s32 	%p17, %r2, 0;
	@%p17 bra 	$L__BB9_30;
	setp.lt.u32 	%p18, %r25, 7;
	@%p18 bra 	$L__BB9_23;
	shl.b32 	%r207, %r475, 10;
	add.s32 	%r208, %r6, %r207;
	mov.b32 	%r209, 0;
	st.shared.u32 	[%r208+512], %r209;
	st.shared.u32 	[%r208+1536], %r209;
	st.shared.u32 	[%r208+2560], %r209;
	st.shared.u32 	[%r208+3584], %r209;
	st.shared.u32 	[%r208+4608], %r209;
	st.shared.u32 	[%r208+5632], %r209;
	st.shared.u32 	[%r208+6656], %r209;
	st.shared.u32 	[%r208+7680], %r209;
	add.s32 	%r475, %r475, 8;
$L__BB9_23:
	setp.eq.s32 	%p19, %r3, 0;
	@%p19 bra 	$L__BB9_30;
	setp.lt.u32 	%p20, %r4, 3;
	@%p20 bra 	$L__BB9_26;
	shl.b32 	%r210, %r475, 10;
	add.s32 	%r211, %r6, %r210;
	mov.b32 	%r212, 0;
	st.shared.u32 	[%r211+512], %r212;
	st.shared.u32 	[%r211+1536], %r212;
	st.shared.u32 	[%r211+2560], %r212;
	st.shared.u32 	[%r211+3584], %r212;
	add.s32 	%r475, %r475, 4;
$L__BB9_26:
	setp.eq.s32 	%p21, %r5, 0;
	@%p21 bra 	$L__BB9_30;
	setp.eq.s32 	%p22, %r5, 1;
	shl.b32 	%r213, %r475, 10;
	add.s32 	%r38, %r6, %r213;
	mov.b32 	%r214, 0;
	st.shared.u32 	[%r38+512], %r214;
	@%p22 bra 	$L__BB9_30;
	setp.eq.s32 	%p23, %r5, 2;
	mov.b32 	%r215, 0;
	st.shared.u32 	[%r38+1536], %r215;
	@%p23 bra 	$L__BB9_30;
	mov.b32 	%r216, 0;
	st.shared.u32 	[%r38+2560], %r216;
$L__BB9_30:
	bar.sync 	0;
	bar.sync 	0;
	shl.b64 	%rd8, %rd135, 30;
	sub.s64 	%rd24, %rd17, %rd8;
	min.u64 	%rd9, %rd24, 1073741824;
	setp.le.u64 	%p24, %rd9, %rd3;
	@%p24 bra 	$L__BB9_70;
	mov.u64 	%rd136, %rd3;
$L__BB9_32:
	add.s64 	%rd11, %rd136, %rd8;
	sub.s64 	%rd12, %rd17, %rd11;
	setp.lt.u64 	%p25, %rd12, 2048;
	@%p25 bra 	$L__BB9_34;
	add.s64 	%rd27, %rd11, %rd5;
	shl.b64 	%rd28, %rd27, 2;
	add.s64 	%rd29, %rd1, %rd28;
	ld.global.u32 	%r507, [%rd29];
	ld.global.u32 	%r506, [%rd29+512];
	ld.global.u32 	%r505, [%rd29+1024];
	ld.global.u32 	%r504, [%rd29+1536];
	ld.global.u32 	%r503, [%rd29+2048];
	ld.global.u32 	%r502, [%rd29+2560];
	ld.global.u32 	%r501, [%rd29+3072];
	ld.global.u32 	%r500, [%rd29+3584];
	ld.global.u32 	%r499, [%rd29+4096];
	ld.global.u32 	%r498, [%rd29+4608];
	ld.global.u32 	%r497, [%rd29+5120];
	ld.global.u32 	%r496, [%rd29+5632];
	ld.global.u32 	%r495, [%rd29+6144];
	ld.global.u32 	%r494, [%rd29+6656];
	ld.global.u32 	%r493, [%rd29+7168];
	ld.global.u32 	%r492, [%rd29+7680];
	bra.uni 	$L__BB9_66;
$L__BB9_34:
	cvt.u32.u64 	%r218, %rd5;
	cvt.u32.u64 	%r55, %rd12;
	setp.ge.s32 	%p26, %r218, %r55;
	add.s64 	%rd25, %rd11, %rd5;
	shl.b64 	%rd26, %rd25, 2;
	add.s64 	%rd13, %rd1, %rd26;
	mov.b32 	%r507, 2147483647;
	@%p26 bra 	$L__BB9_36;
	ld.global.u32 	%r507, [%rd13];
$L__BB9_36:
	setp.ge.s32 	%p27, %r8, %r55;
	mov.b32 	%r506, 2147483647;
	@%p27 bra 	$L__BB9_38;
	ld.global.u32 	%r506, [%rd13+512];
$L__BB9_38:
	setp.ge.s32 	%p28, %r9, %r55;
	mov.b32 	%r505, 2147483647;
	@%p28 bra 	$L__BB9_40;
	ld.global.u32 	%r505, [%rd13+1024];
$L__BB9_40:
	setp.ge.s32 	%p29, %r10, %r55;
	mov.b32 	%r504, 2147483647;
	@%p29 bra 	$L__BB9_42;
	ld.global.u32 	%r504, [%rd13+1536];
$L__BB9_42:
	setp.ge.s32 	%p30, %r11, %r55;
	mov.b32 	%r503, 2147483647;
	@%p30 bra 	$L__BB9_44;
	ld.global.u32 	%r503, [%rd13+2048];
$L__BB9_44:
	setp.ge.s32 	%p31, %r12, %r55;
	mov.b32 	%r502, 2147483647;
	@%p31 bra 	$L__BB9_46;
	ld.global.u32 	%r502, [%rd13+2560];
$L__BB9_46:
	setp.ge.s32 	%p32, %r13, %r55;
	mov.b32 	%r501, 2147483647;
	@%p32 bra 	$L__BB9_48;
	ld.global.u32 	%r501, [%rd13+3072];
$L__BB9_48:
	mov.u32 	%r226, %tid.x;
	add.s32 	%r227, %r226, 896;
	setp.ge.s32 	%p33, %r227, %r55;
	mov.b32 	%r500, 2147483647;
	@%p33 bra 	$L__BB9_50;
	ld.global.u32 	%r500, [%rd13+3584];
$L__BB9_50:
	setp.ge.s32 	%p34, %r14, %r55;
	mov.b32 	%r499, 2147483647;
	@%p34 bra 	$L__BB9_52;
	ld.global.u32 	%r499, [%rd13+4096];
$L__BB9_52:
	add.s32 	%r231, %r226, 1152;
	setp.ge.s32 	%p35, %r231, %r55;
	mov.b32 	%r498, 2147483647;
	@%p35 bra 	$L__BB9_54;
	ld.global.u32 	%r498, [%rd13+4608];
$L__BB9_54:
	add.s32 	%r234, %r226, 1280;
	setp.ge.s32 	%p36, %r234, %r55;
	mov.b32 	%r497, 2147483647;
	@%p36 bra 	$L__BB9_56;
	ld.global.u32 	%r497, [%rd13+5120];
$L__BB9_56:
	add.s32 	%r237, %r226, 1408;
	setp.ge.s32 	%p37, %r237, %r55;
	mov.b32 	%r496, 2147483647;
	@%p37 bra 	$L__BB9_58;
	ld.global.u32 	%r496, [%rd13+5632];
$L__BB9_58:
	add.s32 	%r240, %r226, 1536;
	setp.ge.s32 	%p38, %r240, %r55;
	mov.b32 	%r495, 2147483647;
	@%p38 bra 	$L__BB9_60;
	ld.global.u32 	%r495, [%rd13+6144];
$L__BB9_60:
	add.s32 	%r243, %r226, 1664;
	setp.ge.s32 	%p39, %r243, %r55;
	mov.b32 	%r494, 2147483647;
	@%p39 bra 	$L__BB9_62;
	ld.global.u32 	%r494, [%rd13+6656];
$L__BB9_62:
	add.s32 	%r246, %r226, 1792;
	setp.ge.s32 	%p40, %r246, %r55;
	mov.b32 	%r493, 2147483647;
	@%p40 bra 	$L__BB9_64;
	ld.global.u32 	%r493, [%rd13+7168];
$L__BB9_64:
	setp.ge.s32 	%p41, %r15, %r55;
	mov.b32 	%r492, 2147483647;
	@%p41 bra 	$L__BB9_66;
	ld.global.u32 	%r492, [%rd13+7680];
$L__BB9_66:
	setp.le.s32 	%p42, %r175, %r174;
	@%p42 bra 	$L__BB9_69;
	setp.gt.s32 	%p43, %r507, -1;
	selp.b32 	%r249, -2147483648, -1, %p43;
	xor.b32  	%r250, %r249, %r507;
	setp.gt.s32 	%p44, %r506, -1;
	selp.b32 	%r251, -2147483648, -1, %p44;
	xor.b32  	%r252, %r251, %r506;
	setp.gt.s32 	%p45, %r505, -1;
	selp.b32 	%r253, -2147483648, -1, %p45;
	xor.b32  	%r254, %r253, %r505;
	setp.gt.s32 	%p46, %r504, -1;
	selp.b32 	%r255, -2147483648, -1, %p46;
	xor.b32  	%r256, %r255, %r504;
	setp.gt.s32 	%p47, %r503, -1;
	selp.b32 	%r257, -2147483648, -1, %p47;
	xor.b32  	%r258, %r257, %r503;
	setp.gt.s32 	%p48, %r502, -1;
	selp.b32 	%r259, -2147483648, -1, %p48;
	xor.b32  	%r260, %r259, %r502;
	setp.gt.s32 	%p49, %r501, -1;
	selp.b32 	%r261, -2147483648, -1, %p49;
	xor.b32  	%r262, %r261, %r501;
	setp.gt.s32 	%p50, %r500, -1;
	selp.b32 	%r263, -2147483648, -1, %p50;
	xor.b32  	%r264, %r263, %r500;
	setp.gt.s32 	%p51, %r499, -1;
	selp.b32 	%r265, -2147483648, -1, %p51;
	xor.b32  	%r266, %r265, %r499;
	setp.gt.s32 	%p52, %r498, -1;
	selp.b32 	%r267, -2147483648, -1, %p52;
	xor.b32  	%r268, %r267, %r498;
	setp.gt.s32 	%p53, %r497, -1;
	selp.b32 	%r269, -2147483648, -1, %p53;
	xor.b32  	%r270, %r269, %r497;
	setp.gt.s32 	%p54, %r496, -1;
	selp.b32 	%r271, -2147483648, -1, %p54;
	xor.b32  	%r272, %r271, %r496;
	setp.gt.s32 	%p55, %r495, -1;
	selp.b32 	%r273, -2147483648, -1, %p55;
	xor.b32  	%r274, %r273, %r495;
	setp.gt.s32 	%p56, %r494, -1;
	selp.b32 	%r275, -2147483648, -1, %p56;
	xor.b32  	%r276, %r275, %r494;
	setp.gt.s32 	%p57, %r493, -1;
	selp.b32 	%r277, -2147483648, -1, %p57;
	xor.b32  	%r278, %r277, %r493;
	setp.gt.s32 	%p58, %r492, -1;
	selp.b32 	%r279, -2147483648, -1, %p58;
	xor.b32  	%r280, %r279, %r492;
	setp.eq.s32 	%p59, %r250, 2147483647;
	selp.b32 	%r103, -2147483648, %r250, %p59;
	setp.eq.s32 	%p60, %r252, 2147483647;
	selp.b32 	%r104, -2147483648, %r252, %p60;
	setp.eq.s32 	%p61, %r254, 2147483647;
	selp.b32 	%r105, -2147483648, %r254, %p61;
	setp.eq.s32 	%p62, %r256, 2147483647;
	selp.b32 	%r106, -2147483648, %r256, %p62;
	setp.eq.s32 	%p63, %r258, 2147483647;
	selp.b32 	%r107, -2147483648, %r258, %p63;
	setp.eq.s32 	%p64, %r260, 2147483647;
	selp.b32 	%r108, -2147483648, %r260, %p64;
	setp.eq.s32 	%p65, %r262, 2147483647;
	selp.b32 	%r109, -2147483648, %r262, %p65;
	setp.eq.s32 	%p66, %r264, 2147483647;
	selp.b32 	%r110, -2147483648, %r264, %p66;
	setp.eq.s32 	%p67, %r266, 2147483647;
	selp.b32 	%r111, -2147483648, %r266, %p67;
	setp.eq.s32 	%p68, %r268, 2147483647;
	selp.b32 	%r112, -2147483648, %r268, %p68;
	setp.eq.s32 	%p69, %r270, 2147483647;
	selp.b32 	%r113, -2147483648, %r270, %p69;
	setp.eq.s32 	%p70, %r272, 2147483647;
	selp.b32 	%r114, -2147483648, %r272, %p70;
	setp.eq.s32 	%p71, %r274, 2147483647;
	selp.b32 	%r115, -2147483648, %r274, %p71;
	setp.eq.s32 	%p72, %r276, 2147483647;
	selp.b32 	%r116, -2147483648, %r276, %p72;
	setp.eq.s32 	%p73, %r278, 2147483647;
	selp.b32 	%r117, -2147483648, %r278, %p73;
	setp.eq.s32 	%p74, %r280, 2147483647;
	selp.b32 	%r118, -2147483648, %r280, %p74;
	mov.b32 	%r508, 0;
	mov.u32 	%r509, %r174;
$L__BB9_68:
	sub.s32 	%r281, %r175, %r509;
	shl.b32 	%r282, %r508, 10;
	mov.u32 	%r283, _ZZN3cub18CUB_300001_SM_10006detail10radix_sort30DeviceRadixSortHistogramKernelINS1_5radix10policy_hubIffyE10Policy1000ELNS0_9SortOrderE0EfyNS1_21identity_decomposer_tEEEvPT2_PKT1_SA_iiT3_E12temp_storage;
	add.s32 	%r284, %r283, %r282;
	min.s32 	%r285, %r281, 8;
	mov.b32 	%r286, -1;
	shl.b32 	%r287, %r286, %r285;
	not.b32 	%r288, %r287;
	shr.u32 	%r289, %r103, %r509;
	and.b32  	%r290, %r289, %r288;
	shl.b32 	%r291, %r290, 2;
	add.s32 	%r292, %r284, %r291;
	atom.shared.add.u32 	%r293, [%r292], 1;
	shr.u32 	%r294, %r104, %r509;
	and.b32  	%r295, %r294, %r288;
	shl.b32 	%r296, %r295, 2;
	add.s32 	%r297, %r284, %r296;
	atom.shared.add.u32 	%r298, [%r297], 1;
	shr.u32 	%r299, %r105, %r509;
	and.b32  	%r300, %r299, %r288;
	shl.b32 	%r301, %r300, 2;
	add.s32 	%r302, %r284, %r301;
	atom.shared.add.u32 	%r303, [%r302], 1;
	shr.u32 	%r304, %r106, %r509;
	and.b32  	%r305, %r304, %r288;
	shl.b32 	%r306, %r305, 2;
	add.s32 	%r307, %r284, %r306;
	atom.shared.add.u32 	%r308, [%r307], 1;
	shr.u32 	%r309, %r107, %r509;
	and.b32  	%r310, %r309, %r288;
	shl.b32 	%r311, %r310, 2;
	add.s32 	%r312, %r284, %r311;
	atom.shared.add.u32 	%r313, [%r312], 1;
	shr.u32 	%r314, %r108, %r509;
	and.b32  	%r315, %r314, %r288;
	shl.b32 	%r316, %r315, 2;
	add.s32 	%r317, %r284, %r316;
	atom.shared.add.u32 	%r318, [%r317], 1;
	shr.u32 	%r319, %r109, %r509;
	and.b32  	%r320, %r319, %r288;
	shl.b32 	%r321, %r320, 2;
	add.s32 	%r322, %r284, %r321;
	atom.shared.add.u32 	%r323, [%r322], 1;
	shr.u32 	%r324, %r110, %r509;
	and.b32  	%r325, %r324, %r288;
	shl.b32 	%r326, %r325, 2;
	add.s32 	%r327, %r284, %r326;
	atom.shared.add.u32 	%r328, [%r327], 1;
	shr.u32 	%r329, %r111, %r509;
	and.b32  	%r330, %r329, %r288;
	shl.b32 	%r331, %r330, 2;
	add.s32 	%r332, %r284, %r331;
	atom.shared.add.u32 	%r333, [%r332], 1;
	shr.u32 	%r334, %r112, %r509;
	and.b32  	%r335, %r334, %r288;
	shl.b32 	%r336, %r335, 2;
	add.s32 	%r337, %r284, %r336;
	atom.shared.add.u32 	%r338, [%r337], 1;
	shr.u32 	%r339, %r113, %r509;
	and.b32  	%r340, %r339, %r288;
	shl.b32 	%r341, %r340, 2;
	add.s32 	%r342, %r284, %r341;
	atom.shared.add.u32 	%r343, [%r342], 1;
	shr.u32 	%r344, %r114, %r509;
	and.b32  	%r345, %r344, %r288;
	shl.b32 	%r346, %r345, 2;
	add.s32 	%r347, %r284, %r346;
	atom.shared.add.u32 	%r348, [%r347], 1;
	shr.u32 	%r349, %r115, %r509;
	and.b32  	%r350, %r349, %r288;
	shl.b32 	%r351, %r350, 2;
	add.s32 	%r352, %r284, %r351;
	atom.shared.add.u32 	%r353, [%r352], 1;
	shr.u32 	%r354, %r116, %r509;
	and.b32  	%r355, %r354, %r288;
	shl.b32 	%r356, %r355, 2;
	add.s32 	%r357, %r284, %r356;
	atom.shared.add.u32 	%r358, [%r357], 1;
	shr.u32 	%r359, %r117, %r509;
	and.b32  	%r360, %r359, %r288;
	shl.b32 	%r361, %r360, 2;
	add.s32 	%r362, %r284, %r361;
	atom.shared.add.u32 	%r363, [%r362], 1;
	shr.u32 	%r364, %r118, %r509;
	and.b32  	%r365, %r364, %r288;
	shl.b32 	%r366, %r365, 2;
	add.s32 	%r367, %r284, %r366;
	atom.shared.add.u32 	%r368, [%r367], 1;
	add.s32 	%r509, %r509, 8;
	add.s32 	%r508, %r508, 1;
	setp.lt.s32 	%p75, %r509, %r175;
	@%p75 bra 	$L__BB9_68;
$L__BB9_69:
	add.s64 	%rd136, %rd136, %rd4;
	setp.lt.u64 	%p76, %rd136, %rd9;
	@%p76 bra 	$L__BB9_32;
$L__BB9_70:
	bar.sync 	0;
	@%p1 bra 	$L__BB9_152;
	setp.lt.u32 	%p77, %r1, 7;
	mov.b32 	%r512, 0;
	@%p77 bra 	$L__BB9_90;
	mov.b32 	%r510, 0;
$L__BB9_73:
	.pragma "nounroll";
	shl.b32 	%r371, %r510, 10;
	add.s32 	%r124, %r6, %r371;
	ld.shared.u32 	%r125, [%r124];
	setp.eq.s32 	%p78, %r125, 0;
	@%p78 bra 	$L__BB9_75;
	cvt.u32.u64 	%r372, %rd5;
	shl.b32 	%r373, %r510, 8;
	add.s32 	%r374, %r373, %r372;
	mul.wide.u32 	%rd30, %r374, 8;
	add.s64 	%rd31, %rd2, %rd30;
	cvt.u64.u32 	%rd32, %r125;
	atom.global.add.u64 	%rd33, [%rd31], %rd32;
$L__BB9_75:
	ld.shared.u32 	%r126, [%r124+1024];
	setp.eq.s32 	%p79, %r126, 0;
	@%p79 bra 	$L__BB9_77;
	cvt.u32.u64 	%r375, %rd5;
	shl.b32 	%r376, %r510, 8;
	add.s32 	%r377, %r376, %r375;
	add.s32 	%r378, %r377, 256;
	mul.wide.u32 	%rd34, %r378, 8;
	add.s64 	%rd35, %rd2, %rd34;
	cvt.u64.u32 	%rd36, %r126;
	atom.global.add.u64 	%rd37, [%rd35], %rd36;
$L__BB9_77:
	ld.shared.u32 	%r127, [%r124+2048];
	setp.eq.s32 	%p80, %r127, 0;
	@%p80 bra 	$L__BB9_79;
	cvt.u32.u64 	%r379, %rd5;
	shl.b32 	%r380, %r510, 8;
	add.s32 	%r381, %r380, %r379;
	add.s32 	%r382, %r381, 512;
	mul.wide.u32 	%rd38, %r382, 8;
	add.s64 	%rd39, %rd2, %rd38;
	cvt.u64.u32 	%rd40, %r127;
	atom.global.add.u64 	%rd41, [%rd39], %rd40;
$L__BB9_79:
	ld.shared.u32 	%r128, [%r124+3072];
	setp.eq.s32 	%p81, %r128, 0;
	@%p81 bra 	$L__BB9_81;
	cvt.u32.u64 	%r383, %rd5;
	shl.b32 	%r384, %r510, 8;
	add.s32 	%r385, %r384, %r383;
	add.s32 	%r386, %r385, 768;
	mul.wide.u32 	%rd42, %r386, 8;
	add.s64 	%rd43, %rd2, %rd42;
	cvt.u64.u32 	%rd44, %r128;
	atom.global.add.u64 	%rd45, [%rd43], %rd44;
$L__BB9_81:
	ld.shared.u32 	%r129, [%r124+4096];
	setp.eq.s32 	%p82, %r129, 0;
	@%p82 bra 	$L__BB9_83;
	cvt.u32.u64 	%r387, %rd5;
	shl.b32 	%r388, %r510, 8;
	add.s32 	%r389, %r388, %r387;
	add.s32 	%r390, %r389, 1024;
	mul.wide.u32 	%rd46, %r390, 8;
	add.s64 	%rd47, %rd2, %rd46;
	cvt.u64.u32 	%rd48, %r129;
	atom.global.add.u64 	%rd49, [%rd47], %rd48;
$L__BB9_83:
	ld.shared.u32 	%r130, [%r124+5120];
	setp.eq.s32 	%p83, %r130, 0;
	@%p83 bra 	$L__BB9_85;
	cvt.u32.u64 	%r391, %rd5;
	shl.b32 	%r392, %r510, 8;
	add.s32 	%r393, %r392, %r391;
	add.s32 	%r394, %r393, 1280;
	mul.wide.u32 	%rd50, %r394, 8;
	add.s64 	%rd51, %rd2, %rd50;
	cvt.u64.u32 	%rd52, %r130;
	atom.global.add.u64 	%rd53, [%rd51], %rd52;
$L__BB9_85:
	ld.shared.u32 	%r131, [%r124+6144];
	setp.eq.s32 	%p84, %r131, 0;
	@%p84 bra 	$L__BB9_87;
	cvt.u32.u64 	%r395, %rd5;
	shl.b32 	%r396, %r510, 8;
	add.s32 	%r397, %r396, %r395;
	add.s32 	%r398, %r397, 1536;
	mul.wide.u32 	%rd54, %r398, 8;
	add.s64 	%rd55, %rd2, %rd54;
	cvt.u64.u32 	%rd56, %r131;
	atom.global.add.u64 	%rd57, [%rd55], %rd56;
$L__BB9_87:
	ld.shared.u32 	%r132, [%r124+7168];
	setp.eq.s32 	%p85, %r132, 0;
	@%p85 bra 	$L__BB9_89;
	cvt.u32.u64 	%r399, %rd5;
	shl.b32 	%r400, %r510, 8;
	add.s32 	%r401, %r400, %r399;
	add.s32 	%r402, %r401, 1792;
	mul.wide.u32 	%rd58, %r402, 8;
	add.s64 	%rd59, %rd2, %rd58;
	cvt.u64.u32 	%rd60, %r132;
	atom.global.add.u64 	%rd61, [%rd59], %rd60;
$L__BB9_89:
	add.s32 	%r510, %r510, 8;
	setp.ne.s32 	%p86, %r510, %r16;
	mov.u32 	%r512, %r16;
	@%p86 bra 	$L__BB9_73;
$L__BB9_90:
	add.s32 	%r135, %r5, -1;
	setp.eq.s32 	%p87, %r3, 0;
	@%p87 bra 	$L__BB9_111;
	setp.lt.u32 	%p88, %r4, 3;
	@%p88 bra 	$L__BB9_101;
	shl.b32 	%r403, %r512, 10;
	add.s32 	%r136, %r6, %r403;
	ld.shared.u32 	%r137, [%r136];
	setp.eq.s32 	%p89, %r137, 0;
	@%p89 bra 	$L__BB9_94;
	cvt.u32.u64 	%r404, %rd5;
	shl.b32 	%r405, %r512, 8;
	add.s32 	%r406, %r405, %r404;
	mul.wide.u32 	%rd62, %r406, 8;
	add.s64 	%rd63, %rd2, %rd62;
	cvt.u64.u32 	%rd64, %r137;
	atom.global.add.u64 	%rd65, [%rd63], %rd64;
$L__BB9_94:
	ld.shared.u32 	%r138, [%r136+1024];
	setp.eq.s32 	%p90, %r138, 0;
	@%p90 bra 	$L__BB9_96;
	cvt.u32.u64 	%r407, %rd5;
	shl.b32 	%r408, %r512, 8;
	add.s32 	%r409, %r408, %r407;
	add.s32 	%r410, %r409, 256;
	mul.wide.u32 	%rd66, %r410, 8;
	add.s64 	%rd67, %rd2, %rd66;
	cvt.u64.u32 	%rd68, %r138;
	atom.global.add.u64 	%rd69, [%rd67], %rd68;
$L__BB9_96:
	ld.shared.u32 	%r139, [%r136+2048];
	setp.eq.s32 	%p91, %r139, 0;
	@%p91 bra 	$L__BB9_98;
	cvt.u32.u64 	%r411, %rd5;
	shl.b32 	%r412, %r512, 8;
	add.s32 	%r413, %r412, %r411;
	add.s32 	%r414, %r413, 512;
	mul.wide.u32 	%rd70, %r414, 8;
	add.s64 	%rd71, %rd2, %rd70;
	cvt.u64.u32 	%rd72, %r139;
	atom.global.add.u64 	%rd73, [%rd71], %rd72;
$L__BB9_98:
	ld.shared.u32 	%r140, [%r136+3072];
	setp.eq.s32 	%p92, %r140, 0;
	@%p92 bra 	$L__BB9_100;
	cvt.u32.u64 	%r415, %rd5;
	shl.b32 	%r416, %r512, 8;
	add.s32 	%r417, %r416, %r415;
	add.s32 	%r418, %r417, 768;
	mul.wide.u32 	%rd74, %r418, 8;
	add.s64 	%rd75, %rd2, %rd74;
	cvt.u64.u32 	%rd76, %r140;
	atom.global.add.u64 	%rd77, [%rd75], %rd76;
$L__BB9_100:
	add.s32 	%r512, %r512, 4;
$L__BB9_101:
	setp.eq.s32 	%p93, %r5, 0;
	@%p93 bra 	$L__BB9_111;
	setp.eq.s32 	%p94, %r135, 0;
	@%p94 bra 	$L__BB9_108;
	shl.b32 	%r419, %r512, 10;
	add.s32 	%r143, %r6, %r419;
	ld.shared.u32 	%r144, [%r143];
	setp.eq.s32 	%p95, %r144, 0;
	@%p95 bra 	$L__BB9_105;
	cvt.u32.u64 	%r420, %rd5;
	shl.b32 	%r421, %r512, 8;
	add.s32 	%r422, %r421, %r420;
	mul.wide.u32 	%rd78, %r422, 8;
	add.s64 	%rd79, %rd2, %rd78;
	cvt.u64.u32 	%rd80, %r144;
	atom.global.add.u64 	%rd81, [%rd79], %rd80;
$L__BB9_105:
	ld.shared.u32 	%r145, [%r143+1024];
	setp.eq.s32 	%p96, %r145, 0;
	@%p96 bra 	$L__BB9_107;
	cvt.u32.u64 	%r423, %rd5;
	shl.b32 	%r424, %r512, 8;
	add.s32 	%r425, %r424, %r423;
	add.s32 	%r426, %r425, 256;
	mul.wide.u32 	%rd82, %r426, 8;
	add.s64 	%rd83, %rd2, %rd82;
	cvt.u64.u32 	%rd84, %r145;
	atom.global.add.u64 	%rd85, [%rd83], %rd84;
$L__BB9_107:
	add.s32 	%r512, %r512, 2;
$L__BB9_108:
	setp.eq.s32 	%p97, %r17, 0;
	@%p97 bra 	$L__BB9_111;
	shl.b32 	%r427, %r512, 10;
	add.s32 	%r428, %r6, %r427;
	ld.shared.u32 	%r148, [%r428];
	setp.eq.s32 	%p98, %r148, 0;
	@%p98 bra 	$L__BB9_111;
	cvt.u32.u64 	%r429, %rd5;
	shl.b32 	%r430, %r512, 8;
	add.s32 	%r431, %r430, %r429;
	mul.wide.u32 	%rd86, %r431, 8;
	add.s64 	%rd87, %rd2, %rd86;
	cvt.u64.u32 	%rd88, %r148;
	atom.global.add.u64 	%rd89, [%rd87], %rd88;
$L__BB9_111:
	cvt.u32.u64 	%r432, %rd5;
	setp.gt.u32 	%p99, %r432, 127;
	@%p99 bra 	$L__BB9_152;
	setp.lt.u32 	%p100, %r1, 7;
	mov.b32 	%r516, 0;
	@%p100 bra 	$L__BB9_131;
	mov.b32 	%r514, 0;
$L__BB9_114:
	.pragma "nounroll";
	shl.b32 	%r436, %r514, 10;
	add.s32 	%r150, %r6, %r436;
	ld.shared.u32 	%r151, [%r150+512];
	setp.eq.s32 	%p101, %r151, 0;
	shl.b32 	%r437, %r514, 8;
	add.s32 	%r438, %r437, %r432;
	mul.wide.u32 	%rd90, %r438, 8;
	add.s64 	%rd15, %rd2, %rd90;
	@%p101 bra 	$L__BB9_116;
	cvt.u64.u32 	%rd91, %r151;
	atom.global.add.u64 	%rd92, [%rd15+1024], %rd91;
$L__BB9_116:
	ld.shared.u32 	%r152, [%r150+1536];
	setp.eq.s32 	%p102, %r152, 0;
	@%p102 bra 	$L__BB9_118;
	cvt.u64.u32 	%rd93, %r152;
	atom.global.add.u64 	%rd94, [%rd15+3072], %rd93;
$L__BB9_118:
	ld.shared.u32 	%r153, [%r150+2560];
	setp.eq.s32 	%p103, %r153, 0;
	@%p103 bra 	$L__BB9_120;
	cvt.u64.u32 	%rd95, %r153;
	atom.global.add.u64 	%rd96, [%rd15+5120], %rd95;
$L__BB9_120:
	ld.shared.u32 	%r154, [%r150+3584];
	setp.eq.s32 	%p104, %r154, 0;
	@%p104 bra 	$L__BB9_122;
	cvt.u64.u32 	%rd97, %r154;
	atom.global.add.u64 	%rd98, [%rd15+7168], %rd97;
$L__BB9_122:
	ld.shared.u32 	%r155, [%r150+4608];
	setp.eq.s32 	%p105, %r155, 0;
	@%p105 bra 	$L__BB9_124;
	cvt.u64.u32 	%rd99, %r155;
	atom.global.add.u64 	%rd100, [%rd15+9216], %rd99;
$L__BB9_124:
	ld.shared.u32 	%r156, [%r150+5632];
	setp.eq.s32 	%p106, %r156, 0;
	@%p106 bra 	$L__BB9_126;
	cvt.u64.u32 	%rd101, %r156;
	atom.global.add.u64 	%rd102, [%rd15+11264], %rd101;
$L__BB9_126:
	ld.shared.u32 	%r157, [%r150+6656];
	setp.eq.s32 	%p107, %r157, 0;
	@%p107 bra 	$L__BB9_128;
	cvt.u64.u32 	%rd103, %r157;
	atom.global.add.u64 	%rd104, [%rd15+13312], %rd103;
$L__BB9_128:
	ld.shared.u32 	%r158, [%r150+7680];
	setp.eq.s32 	%p108, %r158, 0;
	@%p108 bra 	$L__BB9_130;
	cvt.u64.u32 	%rd105, %r158;
	atom.global.add.u64 	%rd106, [%rd15+15360], %rd105;
$L__BB9_130:
	add.s32 	%r514, %r514, 8;
	setp.ne.s32 	%p109, %r514, %r16;
	mov.u32 	%r516, %r16;
	@%p109 bra 	$L__BB9_114;
$L__BB9_131:
	setp.eq.s32 	%p110, %r3, 0;
	@%p110 bra 	$L__BB9_152;
	setp.lt.u32 	%p111, %r4, 3;
	@%p111 bra 	$L__BB9_142;
	shl.b32 	%r439, %r516, 10;
	add.s32 	%r161, %r6, %r439;
	ld.shared.u32 	%r162, [%r161+512];
	setp.eq.s32 	%p112, %r162, 0;
	@%p112 bra 	$L__BB9_135;
	shl.b32 	%r441, %r516, 8;
	add.s32 	%r442, %r441, %r432;
	mul.wide.u32 	%rd107, %r442, 8;
	add.s64 	%rd108, %rd2, %rd107;
	cvt.u64.u32 	%rd109, %r162;
	atom.global.add.u64 	%rd110, [%rd108+1024], %rd109;
$L__BB9_135:
	ld.shared.u32 	%r163, [%r161+1536];
	setp.eq.s32 	%p113, %r163, 0;
	@%p113 bra 	$L__BB9_137;
	shl.b32 	%r444, %r516, 8;
	add.s32 	%r445, %r444, %r432;
	add.s32 	%r446, %r445, 256;
	mul.wide.u32 	%rd111, %r446, 8;
	add.s64 	%rd112, %rd2, %rd111;
	cvt.u64.u32 	%rd113, %r163;
	atom.global.add.u64 	%rd114, [%rd112+1024], %rd113;
$L__BB9_137:
	ld.shared.u32 	%r164, [%r161+2560];
	setp.eq.s32 	%p114, %r164, 0;
	@%p114 bra 	$L__BB9_139;
	shl.b32 	%r448, %r516, 8;
	add.s32 	%r449, %r448, %r432;
	add.s32 	%r450, %r449, 512;
	mul.wide.u32 	%rd115, %r450, 8;
	add.s64 	%rd116, %rd2, %rd115;
	cvt.u64.u32 	%rd117, %r164;
	atom.global.add.u64 	%rd118, [%rd116+1024], %rd117;
$L__BB9_139:
	ld.shared.u32 	%r165, [%r161+3584];
	setp.eq.s32 	%p115, %r165, 0;
	@%p115 bra 	$L__BB9_141;
	shl.b32 	%r452, %r516, 8;
	add.s32 	%r453, %r452, %r432;
	add.s32 	%r454, %r453, 768;
	mul.wide.u32 	%rd119, %r454, 8;
	add.s64 	%rd120, %rd2, %rd119;
	cvt.u64.u32 	%rd121, %r165;
	atom.global.add.u64 	%rd122, [%rd120+1024], %rd121;
$L__BB9_141:
	add.s32 	%r516, %r516, 4;
$L__BB9_142:
	setp.eq.s32 	%p116, %r5, 0;
	@%p116 bra 	$L__BB9_152;
	setp.eq.s32 	%p117, %r135, 0;
	@%p117 bra 	$L__BB9_149;
	shl.b32 	%r455, %r516, 10;
	add.s32 	%r168, %r6, %r455;
	ld.shared.u32 	%r169, [%r168+512];
	setp.eq.s32 	%p118, %r169, 0;
	@%p118 bra 	$L__BB9_146;
	shl.b32 	%r457, %r516, 8;
	add.s32 	%r458, %r457, %r432;
	mul.wide.u32 	%rd123, %r458, 8;
	add.s64 	%rd124, %rd2, %rd123;
	cvt.u64.u32 	%rd125, %r169;
	atom.global.add.u64 	%rd126, [%rd124+1024], %rd125;
$L__BB9_146:
	ld.shared.u32 	%r170, [%r168+1536];
	setp.eq.s32 	%p119, %r170, 0;
	@%p119 bra 	$L__BB9_148;
	shl.b32 	%r460, %r516, 8;
	add.s32 	%r461, %r460, %r432;
	add.s32 	%r462, %r461, 256;
	mul.wide.u32 	%rd127, %r462, 8;
	add.s64 	%rd128, %rd2, %rd127;
	cvt.u64.u32 	%rd129, %r170;
	atom.global.add.u64 	%rd130, [%rd128+1024], %rd129;
$L__BB9_148:
	add.s32 	%r516, %r516, 2;
$L__BB9_149:
	setp.eq.s32 	%p120, %r17, 0;
	@%p120 bra 	$L__BB9_152;
	shl.b32 	%r463, %r516, 10;
	add.s32 	%r464, %r6, %r463;
	ld.shared.u32 	%r173, [%r464+512];
	setp.eq.s32 	%p121, %r173, 0;
	@%p121 bra 	$L__BB9_152;
	shl.b32 	%r466, %r516, 8;
	add.s32 	%r467, %r466, %r432;
	mul.wide.u32 	%rd131, %r467, 8;
	add.s64 	%rd132, %rd2, %rd131;
	cvt.u64.u32 	%rd133, %r173;
	atom.global.add.u64 	%rd134, [%rd132+1024], %rd133;
$L__BB9_152:
	bar.sync 	0;
	add.s64 	%rd135, %rd135, 1;
	setp.ne.s64 	%p122, %rd135, %rd6;
	@%p122 bra 	$L__BB9_2;
$L__BB9_153:
	ret;

}
	// .globl	_ZN3cub18CUB_300001_SM_10006detail10radix_sort33DeviceRadixSortExclusiveSumKernelINS1_5radix10policy_hubIffyE10Policy1000EyEEvPT0_
.visible .entry _ZN3cub18CUB_300001_SM_10006detail10radix_sort33DeviceRadixSortExclusiveSumKernelINS1_5radix10policy_hubIffyE10Policy1000EyEEvPT0_(
	.param .u64 .ptr .align 1 _ZN3cub18CUB_300001_SM_10006detail10radix_sort33DeviceRadixSortExclusiveSumKernelINS1_5radix10policy_hubIffyE10Policy1000EyEEvPT0__param_0
)
{
	.reg .pred 	%p<4>;
	.reg .b32 	%r<28>;
	.reg .b64 	%rd<54>;
	// demoted variable
	.shared .align 16 .b8 _ZZN3cub18CUB_300001_SM_10006detail10radix_sort33DeviceRadixSortExclusiveSumKernelINS1_5radix10policy_hubIffyE10Policy1000EyEEvPT0_E12temp_storage[2336];
	ld.param.u64 	%rd5, [_ZN3cub18CUB_300001_SM_10006detail10radix_sort33DeviceRadixSortExclusiveSumKernelINS1_5radix10policy_hubIffyE10Policy1000EyEEvPT0__param_0];
	cvta.to.global.u64 	%rd6, %rd5;
	mov.u32 	%r3, %ctaid.x;
	shl.b32 	%r4, %r3, 8;
	mov.u32 	%r1, %tid.x;
	setp.gt.u32 	%p1, %r1, 255;
	add.s32 	%r5, %r4, %r1;
	mul.wide.s32 	%rd7, %r5, 8;
	add.s64 	%rd1, %rd6, %rd7;
	@%p1 bra 	$L__BB10_2;
	ld.global.u64 	%rd53, [%rd1];
$L__BB10_2:
	shr.u32 	%r6, %r1, 3;
	add.s32 	%r7, %r6, %r1;
	shl.b32 	%r8, %r7, 3;
	mov.u32 	%r9, _ZZN3cub18CUB_300001_SM_10006detail10radix_sort33DeviceRadixSortExclusiveSumKernelINS1_5radix10policy_hubIffyE10Policy1000EyEEvPT0_E12temp_storage;
	add.s32 	%r10, %r9, %r8;
	add.s32 	%r2, %r10, 16;
	st.shared.u64 	[%r10+16], %rd53;
	bar.sync 	0;
	setp.gt.u32 	%p2, %r1, 31;
	@%p2 bra 	$L__BB10_4;
	mad.lo.s32 	%r27, %r1, 72, %r9;
	ld.shared.u64 	%rd23, [%r27+16];
	ld.shared.u64 	%rd24, [%r27+24];
	ld.shared.u64 	%rd25, [%r27+32];
	ld.shared.u64 	%rd26, [%r27+40];
	ld.shared.u64 	%rd27, [%r27+48];
	ld.shared.u64 	%rd28, [%r27+56];
	ld.shared.u64 	%rd29, [%r27+64];
	ld.shared.u64 	%rd30, [%r27+72];
	add.s64 	%rd31, %rd24, %rd23;
	add.s64 	%rd32, %rd31, %rd25;
	add.s64 	%rd33, %rd32, %rd26;
	add.s64 	%rd34, %rd33, %rd27;
	add.s64 	%rd35, %rd34, %rd28;
	add.s64 	%rd36, %rd35, %rd29;
	add.s64 	%rd10, %rd36, %rd30;
	mov.b32 	%r11, 1;
	mov.b32 	%r24, 0;
	mov.b32 	%r25, -1;
	// begin inline asm
	{  .reg .u64 r0;  .reg .u32 lo;  .reg .u32 hi;  .reg .pred p;  mov.b64 {lo, hi}, %rd10;  shfl.sync.up.b32 lo|p, lo, %r11, %r24, %r25;  shfl.sync.up.b32 hi|p, hi, %r11, %r24, %r25;  mov.b64 r0, {lo, hi};  @p add.u64 r0, r0, %rd10;  mov.u64 %rd8, r0;}
	// end inline asm
	mov.b32 	%r14, 2;
	// begin inline asm
	{  .reg .u64 r0;  .reg .u32 lo;  .reg .u32 hi;  .reg .pred p;  mov.b64 {lo, hi}, %rd8;  shfl.sync.up.b32 lo|p, lo, %r14, %r24, %r25;  shfl.sync.up.b32 hi|p, hi, %r14, %r24, %r25;  mov.b64 r0, {lo, hi};  @p add.u64 r0, r0, %rd8;  mov.u64 %rd11, r0;}
	// end inline asm
	mov.b32 	%r17, 4;
	// begin inline asm
	{  .reg .u64 r0;  .reg .u32 lo;  .reg .u32 hi;  .reg .pred p;  mov.b64 {lo, hi}, %rd11;  shfl.sync.up.b32 lo|p, lo, %r17, %r24, %r25;  shfl.sync.up.b32 hi|p, hi, %r17, %r24, %r25;  mov.b64 r0, {lo, hi};  @p add.u64 r0, r0, %rd11;  mov.u64 %rd14, r0;}
	// end inline asm
	mov.b32 	%r20, 8;
	// begin inline asm
	{  .reg .u64 r0;  .reg .u32 lo;  .reg .u32 hi;  .reg .pred p;  mov.b64 {lo, hi}, %rd14;  shfl.sync.up.b32 lo|p, lo, %r20, %r24, %r25;  shfl.sync.up.b32 hi|p, hi, %r20, %r24, %r25;  mov.b64 r0, {lo, hi};  @p add.u64 r0, r0, %rd14;  mov.u64 %rd17, r0;}
	// end inline asm
	mov.b32 	%r23, 16;
	// begin inline asm
	{  .reg .u64 r0;  .reg .u32 lo;  .reg .u32 hi;  .reg .pred p;  mov.b64 {lo, hi}, %rd17;  shfl.sync.up.b32 lo|p, lo, %r23, %r24, %r25;  shfl.sync.up.b32 hi|p, hi, %r23, %r24, %r25;  mov.b64 r0, {lo, hi};  @p add.u64 r0, r0, %rd17;  mov.u64 %rd20, r0;}
	// end inline asm
	sub.s64 	%rd37, %rd20, %rd10;
	ld.shared.u64 	%rd38, [%r27+16];
	ld.shared.u64 	%rd39, [%r27+24];
	ld.shared.u64 	%rd40, [%r27+32];
	ld.shared.u64 	%rd41, [%r27+40];
	ld.shared.u64 	%rd42, [%r27+48];
	ld.shared.u64 	%rd43, [%r27+56];
	ld.shared.u64 	%rd44, [%r27+64];
	add.s64 	%rd45, %rd38, %rd37;
	add.s64 	%rd46, %rd39, %rd45;
	add.s64 	%rd47, %rd40, %rd46;
	add.s64 	%rd48, %rd41, %rd47;
	add.s64 	%rd49, %rd42, %rd48;
	add.s64 	%rd50, %rd43, %rd49;
	add.s64 	%rd51, %rd44, %rd50;
	st.shared.u64 	[%r27+16], %rd37;
	st.shared.u64 	[%r27+24], %rd45;
	st.shared.u64 	[%r27+32], %rd46;
	st.shared.u64 	[%r27+40], %rd47;
	st.shared.u64 	[%r27+48], %rd48;
	st.shared.u64 	[%r27+56], %rd49;
	st.shared.u64 	[%r27+64], %rd50;
	st.shared.u64 	[%r27+72], %rd51;
$L__BB10_4:
	setp.gt.u32 	%p3, %r1, 255;
	bar.sync 	0;
	@%p3 bra 	$L__BB10_6;
	ld.shared.u64 	%rd52, [%r2];
	st.global.u64 	[%rd1], %rd52;
$L__BB10_6:
	ret;

}
	// .globl	_ZN3cub18CUB_300001_SM_10006detail10radix_sort29DeviceRadixSortOnesweepKernelINS1_5radix10policy_hubIffyE10Policy1000ELNS0_9SortOrderE0EffyiiNS1_21identity_decomposer_tEEEvPT5_SB_PT3_PKSC_PT1_PKSG_PT2_PKSK_T4_iiT6_
.visible .entry _ZN3cub18CUB_300001_SM_10006detail10radix_sort29DeviceRadixSortOnesweepKernelINS1_5radix10policy_hubIffyE10Policy1000ELNS0_9SortOrderE0EffyiiNS1_21identity_decomposer_tEEEvPT5_SB_PT3_PKSC_PT1_PKSG_PT2_PKSK_T4_iiT6_(
	.param .u64 .ptr .align 1 _ZN3cub18CUB_300001_SM_10006detail10radix_sort29DeviceRadixSortOnesweepKernelINS1_5radix10policy_hubIffyE10Policy1000ELNS0_9SortOrderE0EffyiiNS1_21identity_decomposer_tEEEvPT5_SB_PT3_PKSC_PT1_PKSG_PT2_PKSK_T4_iiT6__param_0,
	.param .u64 .ptr .align 1 _ZN3cub18CUB_300001_SM_10006detail10radix_sort29DeviceRadixSortOnesweepKernelINS1_5radix10policy_hubIffyE10Policy1000ELNS0_9SortOrderE0EffyiiNS1_21identity_decomposer_tEEEvPT5_SB_PT3_PKSC_PT1_PKSG_PT2_PKSK_T4_iiT6__param_1,
	.param .u64 .ptr .align 1 _ZN3cub18CUB_300001_SM_10006detail10radix_sort29DeviceRadixSortOnesweepKernelINS1_5radix10policy_hubIffyE10Policy1000ELNS0_9SortOrderE0EffyiiNS1_21identity_decomposer_tEEEvPT5_SB_PT3_PKSC_PT1_PKSG_PT2_PKSK_T4_iiT6__param_2,
	.param .u64 .ptr .align 1 _ZN3cub18CUB_300001_SM_10006detail10radix_sort29DeviceRadixSortOnesweepKernelINS1_5radix10policy_hubIffyE10Policy1000ELNS0_9SortOrderE0EffyiiNS1_21identity_decomposer_tEEEvPT5_SB_PT3_PKSC_PT1_PKSG_PT2_PKSK_T4_iiT6__param_3,
	.param .u64 .ptr .align 1 _ZN3cub18CUB_300001_SM_10006detail10radix_sort29DeviceRadixSortOnesweepKernelINS1_5radix10policy_hubIffyE10Policy1000ELNS0_9SortOrderE0EffyiiNS1_21identity_decomposer_tEEEvPT5_SB_PT3_PKSC_PT1_PKSG_PT2_PKSK_T4_iiT6__param_4,
	.param .u64 .ptr .align 1 _ZN3cub18CUB_300001_SM_10006detail10radix_sort29DeviceRadixSortOnesweepKernelINS1_5radix10policy_hubIffyE10Policy1000ELNS0_9SortOrderE0EffyiiNS1_21identity_decomposer_tEEEvPT5_SB_PT3_PKSC_PT1_PKSG_PT2_PKSK_T4_iiT6__param_5,
	.param .u64 .ptr .align 1 _ZN3cub18CUB_300001_SM_10006detail10radix_sort29DeviceRadixSortOnesweepKernelINS1_5radix10policy_hubIffyE10Policy1000ELNS0_9SortOrderE0EffyiiNS1_21identity_decomposer_tEEEvPT5_SB_PT3_PKSC_PT1_PKSG_PT2_PKSK_T4_iiT6__param_6,
	.param .u64 .ptr .align 1 _ZN3cub18CUB_300001_SM_10006detail10radix_sort29DeviceRadixSortOnesweepKernelINS1_5radix10policy_hubIffyE10Policy1000ELNS0_9SortOrderE0EffyiiNS1_21identity_decomposer_tEEEvPT5_SB_PT3_PKSC_PT1_PKSG_PT2_PKSK_T4_iiT6__param_7,
	.param .u32 _ZN3cub18CUB_300001_SM_10006detail10radix_sort29DeviceRadixSortOnesweepKernelINS1_5radix10policy_hubIffyE10Policy1000ELNS0_9SortOrderE0EffyiiNS1_21identity_decomposer_tEEEvPT5_SB_PT3_PKSC_PT1_PKSG_PT2_PKSK_T4_iiT6__param_8,
	.param .u32 _ZN3cub18CUB_300001_SM_10006detail10radix_sort29DeviceRadixSortOnesweepKernelINS1_5radix10policy_hubIffyE10Policy1000ELNS0_9SortOrderE0EffyiiNS1_21identity_decomposer_tEEEvPT5_SB_PT3_PKSC_PT1_PKSG_PT2_PKSK_T4_iiT6__param_9,
	.param .u32 _ZN3cub18CUB_300001_SM_10006detail10radix_sort29DeviceRadixSortOnesweepKernelINS1_5radix10policy_hubIffyE10Policy1000ELNS0_9SortOrderE0EffyiiNS1_21identity_decomposer_tEEEvPT5_SB_PT3_PKSC_PT1_PKSG_PT2_PKSK_T4_iiT6__param_10,
	.param .align 1 .b8 _ZN3cub18CUB_300001_SM_10006detail10radix_sort29DeviceRadixSortOnesweepKernelINS1_5radix10policy_hubIffyE10Policy1000ELNS0_9SortOrderE0EffyiiNS1_21identity_decomposer_tEEEvPT5_SB_PT3_PKSC_PT1_PKSG_PT2_PKSK_T4_iiT6__param_11[1]
)
.maxntid 384
{
	.reg .pred 	%p<358>;
	.reg .b32 	%r<2170>;
	.reg .b32 	%f<269>;
	.reg .b64 	%rd<457>;
	// demoted variable
	.shared .align 16 .b8 _ZZN3cub18CUB_300001_SM_10006detail10radix_sort29DeviceRadixSortOnesweepKernelINS1_5radix10policy_hubIffyE10Policy1000ELNS0_9SortOrderE0EffyiiNS1_21identity_decomposer_tEEEvPT5_SB_PT3_PKSC_PT1_PKSG_PT2_PKSK_T4_iiT6_E1s[28160];
	ld.param.u64 	%rd43, [_ZN3cub18CUB_300001_SM_10006detail10radix_sort29DeviceRadixSortOnesweepKernelINS1_5radix10policy_hubIffyE10Policy1000ELNS0_9SortOrderE0EffyiiNS1_21identity_decomposer_tEEEvPT5_SB_PT3_PKSC_PT1_PKSG_PT2_PKSK_T4_iiT6__param_0];
	ld.param.u64 	%rd44, [_ZN3cub18CUB_300001_SM_10006detail10radix_sort29DeviceRadixSortOnesweepKernelINS1_5radix10policy_hubIffyE10Policy1000ELNS0_9SortOrderE0EffyiiNS1_21identity_decomposer_tEEEvPT5_SB_PT3_PKSC_PT1_PKSG_PT2_PKSK_T4_iiT6__param_1];
	ld.param.u64 	%rd47, [_ZN3cub18CUB_300001_SM_10006detail10radix_sort29DeviceRadixSortOnesweepKernelINS1_5radix10policy_hubIffyE10Policy1000ELNS0_9SortOrderE0EffyiiNS1_21identity_decomposer_tEEEvPT5_SB_PT3_PKSC_PT1_PKSG_PT2_PKSK_T4_iiT6__param_4];
	ld.param.u64 	%rd50, [_ZN3cub18CUB_300001_SM_10006detail10radix_sort29DeviceRadixSortOnesweepKernelINS1_5radix10policy_hubIffyE10Policy1000ELNS0_9SortOrderE0EffyiiNS1_21identity_decomposer_tEEEvPT5_SB_PT3_PKSC_PT1_PKSG_PT2_PKSK_T4_iiT6__param_5];
	cvta.to.global.u64 	%rd1, %rd47;
	cvta.to.global.u64 	%rd2, %rd43;
	cvta.to.global.u64 	%rd3, %rd50;
	mov.u32 	%r1, %tid.x;
	shr.u32 	%r2, %r1, 5;
	// begin inline asm
	mov.u32 %r326, %laneid;
	// end inline asm
	setp.ne.s32 	%p1, %r1, 0;
	@%p1 bra 	$L__BB11_2;
	cvta.to.global.u64 	%rd51, %rd44;
	atom.global.add.u32 	%r327, [%rd51], 1;
	st.shared.u32 	[_ZZN3cub18CUB_300001_SM_10006detail10radix_sort29DeviceRadixSortOnesweepKernelINS1_5radix10policy_hubIffyE10Policy1000ELNS0_9SortOrderE0EffyiiNS1_21identity_decomposer_tEEEvPT5_SB_PT3_PKSC_PT1_PKSG_PT2_PKSK_T4_iiT6_E1s+26112], %r327;
$L__BB11_2:
	ld.param.u32 	%r2031, [_ZN3cub18CUB_300001_SM_10006detail10radix_sort29DeviceRadixSortOnesweepKernelINS1_5radix10policy_hubIffyE10Policy1000ELNS0_9SortOrderE0EffyiiNS1_21identity_decomposer_tEEEvPT5_SB_PT3_PKSC_PT1_PKSG_PT2_PKSK_T4_iiT6__param_8];
	bar.sync 	0;
	ld.shared.u32 	%r4, [_ZZN3cub18CUB_300001_SM_10006detail10radix_sort29DeviceRadixSortOnesweepKernelINS1_5radix10policy_hubIffyE10Policy1000ELNS0_9SortOrderE0EffyiiNS1_21identity_decomposer_tEEEvPT5_SB_PT3_PKSC_PT1_PKSG_PT2_PKSK_T4_iiT6_E1s+26112];
	mul.lo.s32 	%r328, %r4, 6528;
	add.s32 	%r5, %r328, 6528;
	setp.gt.s32 	%p2, %r5, %r2031;
	cvt.s64.s32 	%rd4, %r328;
	@%p2 bra 	$L__BB11_4;
	and.b32  	%r329, %r1, 31;
	and.b32  	%r330, %r1, 992;
	mul.lo.s32 	%r331, %r330, 17;
	or.b32  	%r332, %r331, %r329;
	cvt.u64.u32 	%rd52, %r332;
	add.s64 	%rd53, %rd52, %rd4;
	shl.b64 	%rd54, %rd53, 2;
	add.s64 	%rd55, %rd3, %rd54;
	ld.global.u32 	%r2118, [%rd55];
	ld.global.u32 	%r2117, [%rd55+128];
	ld.global.u32 	%r2116, [%rd55+256];
	ld.global.u32 	%r2115, [%rd55+384];
	ld.global.u32 	%r2114, [%rd55+512];
	ld.global.u32 	%r2113, [%rd55+640];
	ld.global.u32 	%r2112, [%rd55+768];
	ld.global.u32 	%r2111, [%rd55+896];
	ld.global.u32 	%r2110, [%rd55+1024];
	ld.global.u32 	%r2109, [%rd55+1152];
	ld.global.u32 	%r2108, [%rd55+1280];
	ld.global.u32 	%r2107, [%rd55+1408];
	ld.global.u32 	%r2106, [%rd55+1536];
	ld.global.u32 	%r2105, [%rd55+1664];
	ld.global.u32 	%r2104, [%rd55+1792];
	ld.global.u32 	%r2103, [%rd55+1920];
	ld.global.u32 	%r2102, [%rd55+2048];
	bra.uni 	$L__BB11_38;
$L__BB11_4:
	ld.param.u32 	%r2032, [_ZN3cub18CUB_300001_SM_10006detail10radix_sort29DeviceRadixSortOnesweepKernelINS1_5radix10policy_hubIffyE10Policy1000ELNS0_9SortOrderE0EffyiiNS1_21identity_decomposer_tEEEvPT5_SB_PT3_PKSC_PT1_PKSG_PT2_PKSK_T4_iiT6__param_8];
	cvt.u32.u64 	%r334, %rd4;
	sub.s32 	%r23, %r2032, %r334;
	and.b32  	%r335, %r1, 31;
	and.b32  	%r336, %r1, 992;
	mul.lo.s32 	%r337, %r336, 17;
	or.b32  	%r24, %r337, %r335;
	setp.ge.s32 	%p3, %r24, %r23;
	cvt.u64.u32 	%rd56, %r24;
	add.s64 	%rd57, %rd56, %rd4;
	shl.b64 	%rd58, %rd57, 2;
	add.s64 	%rd5, %rd3, %rd58;
	mov.b32 	%r2118, 2147483647;
	@%p3 bra 	$L__BB11_6;
	ld.global.u32 	%r2118, [%rd5];
$L__BB11_6:
	add.s32 	%r339, %r24, 32;
	setp.ge.s32 	%p4, %r339, %r23;
	mov.b32 	%r2117, 2147483647;
	@%p4 bra 	$L__BB11_8;
	ld.global.u32 	%r2117, [%rd5+128];
$L__BB11_8:
	add.s32 	%r341, %r24, 64;
	setp.ge.s32 	%p5, %r341, %r23;
	mov.b32 	%r2116, 2147483647;
	@%p5 bra 	$L__BB11_10;
	ld.global.u32 	%r2116, [%rd5+256];
$L__BB11_10:
	add.s32 	%r343, %r24, 96;
	setp.ge.s32 	%p6, %r343, %r23;
	mov.b32 	%r2115, 2147483647;
	@%p6 bra 	$L__BB11_12;
	ld.global.u32 	%r2115, [%rd5+384];
$L__BB11_12:
	add.s32 	%r345, %r24, 128;
	setp.ge.s32 	%p7, %r345, %r23;
	mov.b32 	%r2114, 2147483647;
	@%p7 bra 	$L__BB11_14;
	ld.global.u32 	%r2114, [%rd5+512];
$L__BB11_14:
	add.s32 	%r347, %r24, 160;
	setp.ge.s32 	%p8, %r347, %r23;
	mov.b32 	%r2113, 2147483647;
	@%p8 bra 	$L__BB11_16;
	ld.global.u32 	%r2113, [%rd5+640];
$L__BB11_16:
	add.s32 	%r349, %r24, 192;
	setp.ge.s32 	%p9, %r349, %r23;
	mov.b32 	%r2112, 2147483647;
	@%p9 bra 	$L__BB11_18;
	ld.global.u32 	%r2112, [%rd5+768];
$L__BB11_18:
	add.s32 	%r351, %r24, 224;
	setp.ge.s32 	%p10, %r351, %r23;
	mov.b32 	%r2111, 2147483647;
	@%p10 bra 	$L__BB11_20;
	ld.global.u32 	%r2111, [%rd5+896];
$L__BB11_20:
	add.s32 	%r353, %r24, 256;
	setp.ge.s32 	%p11, %r353, %r23;
	mov.b32 	%r2110, 2147483647;
	@%p11 bra 	$L__BB11_22;
	ld.global.u32 	%r2110, [%rd5+1024];
$L__BB11_22:
	add.s32 	%r355, %r24, 288;
	setp.ge.s32 	%p12, %r355, %r23;
	mov.b32 	%r2109, 2147483647;
	@%p12 bra 	$L__BB11_24;
	ld.global.u32 	%r2109, [%rd5+1152];
$L__BB11_24:
	add.s32 	%r357, %r24, 320;
	setp.ge.s32 	%p13, %r357, %r23;
	mov.b32 	%r2108, 2147483647;
	@%p13 bra 	$L__BB11_26;
	ld.global.u32 	%r2108, [%rd5+1280];
$L__BB11_26:
	add.s32 	%r359, %r24, 352;
	setp.ge.s32 	%p14, %r359, %r23;
	mov.b32 	%r2107, 2147483647;
	@%p14 bra 	$L__BB11_28;
	ld.global.u32 	%r2107, [%rd5+1408];
$L__BB11_28:
	add.s32 	%r361, %r24, 384;
	setp.ge.s32 	%p15, %r361, %r23;
	mov.b32 	%r2106, 2147483647;
	@%p15 bra 	$L__BB11_30;
	ld.global.u32 	%r2106, [%rd5+1536];
$L__BB11_30:
	add.s32 	%r363, %r24, 416;
	setp.ge.s32 	%p16, %r363, %r23;
	mov.b32 	%r2105, 2147483647;
	@%p16 bra 	$L__BB11_32;
	ld.global.u32 	%r2105, [%rd5+1664];
$L__BB11_32:
	add.s32 	%r365, %r24, 448;
	setp.ge.s32 	%p17, %r365, %r23;
	mov.b32 	%r2104, 2147483647;
	@%p17 bra 	$L__BB11_34;
	ld.global.u32 	%r2104, [%rd5+1792];
$L__BB11_34:
	add.s32 	%r367, %r24, 480;
	setp.ge.s32 	%p18, %r367, %r23;
	mov.b32 	%r2103, 2147483647;
	@%p18 bra 	$L__BB11_36;
	ld.global.u32 	%r2103, [%rd5+1920];
$L__BB11_36:
	add.s32 	%r369, %r24, 512;
	setp.ge.s32 	%p19, %r369, %r23;
	mov.b32 	%r2102, 2147483647;
	@%p19 bra 	$L__BB11_38;
	ld.global.u32 	%r2102, [%rd5+2048];
$L__BB11_38:
	ld.param.u32 	%r2084, [_ZN3cub18CUB_300001_SM_10006detail10radix_sort29DeviceRadixSortOnesweepKernelINS1_5radix10policy_hubIffyE10Policy1000ELNS0_9SortOrderE0EffyiiNS1_21identity_decomposer_tEEEvPT5_SB_PT3_PKSC_PT1_PKSG_PT2_PKSK_T4_iiT6__param_10];
	setp.gt.s32 	%p20, %r2118, -1;
	selp.b32 	%r370, -2147483648, -1, %p20;
	xor.b32  	%r2148, %r370, %r2118;
	setp.gt.s32 	%p21, %r2117, -1;
	selp.b32 	%r371, -2147483648, -1, %p21;
	xor.b32  	%r2147, %r371, %r2117;
	setp.gt.s32 	%p22, %r2116, -1;
	selp.b32 	%r372, -2147483648, -1, %p22;
	xor.b32  	%r2146, %r372, %r2116;
	setp.gt.s32 	%p23, %r2115, -1;
	selp.b32 	%r373, -2147483648, -1, %p23;
	xor.b32  	%r2145, %r373, %r2115;
	setp.gt.s32 	%p24, %r2114, -1;
	selp.b32 	%r374, -2147483648, -1, %p24;
	xor.b32  	%r2144, %r374, %r2114;
	setp.gt.s32 	%p25, %r2113, -1;
	selp.b32 	%r375, -2147483648, -1, %p25;
	xor.b32  	%r2143, %r375, %r2113;
	setp.gt.s32 	%p26, %r2112, -1;
	selp.b32 	%r376, -2147483648, -1, %p26;
	xor.b32  	%r2142, %r376, %r2112;
	setp.gt.s32 	%p27, %r2111, -1;
	selp.b32 	%r377, -2147483648, -1, %p27;
	xor.b32  	%r2141, %r377, %r2111;
	setp.gt.s32 	%p28, %r2110, -1;
	selp.b32 	%r378, -2147483648, -1, %p28;
	xor.b32  	%r2140, %r378, %r2110;
	setp.gt.s32 	%p29, %r2109, -1;
	selp.b32 	%r379, -2147483648, -1, %p29;
	xor.b32  	%r2139, %r379, %r2109;
	setp.gt.s32 	%p30, %r2108, -1;
	selp.b32 	%r380, -2147483648, -1, %p30;
	xor.b32  	%r2138, %r380, %r2108;
	setp.gt.s32 	%p31, %r2107, -1;
	selp.b32 	%r381, -2147483648, -1, %p31;
	xor.b32  	%r2137, %r381, %r2107;
	setp.gt.s32 	%p32, %r2106, -1;
	selp.b32 	%r382, -2147483648, -1, %p32;
	xor.b32  	%r2136, %r382, %r2106;
	setp.gt.s32 	%p33, %r2105, -1;
	selp.b32 	%r383, -2147483648, -1, %p33;
	xor.b32  	%r2135, %r383, %r2105;
	setp.gt.s32 	%p34, %r2104, -1;
	selp.b32 	%r384, -2147483648, -1, %p34;
	xor.b32  	%r2134, %r384, %r2104;
	setp.gt.s32 	%p35, %r2103, -1;
	selp.b32 	%r385, -2147483648, -1, %p35;
	xor.b32  	%r2133, %r385, %r2103;
	setp.gt.s32 	%p36, %r2102, -1;
	selp.b32 	%r386, -2147483648, -1, %p36;
	xor.b32  	%r2132, %r386, %r2102;
	mov.b32 	%r387, -1;
	shl.b32 	%r388, %r387, %r2084;
	not.b32 	%r92, %r388;
	shl.b32 	%r389, %r2, 10;
	mov.u32 	%r390, _ZZN3cub18CUB_300001_SM_10006detail10radix_sort29DeviceRadixSortOnesweepKernelINS1_5radix10policy_hubIffyE10Policy1000ELNS0_9SortOrderE0EffyiiNS1_21identity_decomposer_tEEEvPT5_SB_PT3_PKSC_PT1_PKSG_PT2_PKSK_T4_iiT6_E1s;
	add.s32 	%r93, %r390, %r389;
	setp.gt.s32 	%p37, %r326, 255;
	@%p37 bra 	$L__BB11_51;
	max.s32 	%r391, %r326, 224;
	sub.s32 	%r392, %r391, %r326;
	add.s32 	%r393, %r392, 31;
	shr.u32 	%r394, %r393, 5;
	add.s32 	%r94, %r394, 1;
	and.b32  	%r95, %r94, 15;
	setp.lt.u32 	%p38, %r393, 480;
	mov.u32 	%r2122, %r326;
	@%p38 bra 	$L__BB11_42;
	and.b32  	%r395, %r94, 268435440;
	neg.s32 	%r2120, %r395;
	shl.b32 	%r397, %r326, 2;
	add.s32 	%r398, %r389, %r397;
	add.s32 	%r400, %r398, %r390;
	add.s32 	%r2119, %r400, 1024;
	mov.u32 	%r2122, %r326;
$L__BB11_41:
	.pragma "nounroll";
	mov.b32 	%r401, 0;
	st.shared.u32 	[%r2119+-1024], %r401;
	st.shared.u32 	[%r2119+-896], %r401;
	st.shared.u32 	[%r2119+-768], %r401;
	st.shared.u32 	[%r2119+-640], %r401;
	st.shared.u32 	[%r2119+-512], %r401;
	st.shared.u32 	[%r2119+-384], %r401;
	st.shared.u32 	[%r2119+-256], %r401;
	st.shared.u32 	[%r2119+-128], %r401;
	st.shared.u32 	[%r2119], %r401;
	st.shared.u32 	[%r2119+128], %r401;
	st.shared.u32 	[%r2119+256], %r401;
	st.shared.u32 	[%r2119+384], %r401;
	st.shared.u32 	[%r2119+512], %r401;
	st.shared.u32 	[%r2119+640], %r401;
	st.shared.u32 	[%r2119+768], %r401;
	st.shared.u32 	[%r2119+896], %r401;
	add.s32 	%r2122, %r2122, 512;
	add.s32 	%r2120, %r2120, 16;
	add.s32 	%r2119, %r2119, 2048;
	setp.ne.s32 	%p39, %r2120, 0;
	@%p39 bra 	$L__BB11_41;
$L__BB11_42:
	setp.eq.s32 	%p40, %r95, 0;
	@%p40 bra 	$L__BB11_51;
	and.b32  	%r105, %r94, 7;
	setp.lt.u32 	%p41, %r95, 8;
	@%p41 bra 	$L__BB11_45;
	shl.b32 	%r402, %r2122, 2;
	add.s32 	%r403, %r93, %r402;
	mov.b32 	%r404, 0;
	st.shared.u32 	[%r403], %r404;
	st.shared.u32 	[%r403+128], %r404;
	st.shared.u32 	[%r403+256], %r404;
	st.shared.u32 	[%r403+384], %r404;
	st.shared.u32 	[%r403+512], %r404;
	st.shared.u32 	[%r403+640], %r404;
	st.shared.u32 	[%r403+768], %r404;
	st.shared.u32 	[%r403+896], %r404;
	add.s32 	%r2122, %r2122, 256;
$L__BB11_45:
	setp.eq.s32 	%p42, %r105, 0;
	@%p42 bra 	$L__BB11_51;
	and.b32  	%r108, %r94, 3;
	setp.lt.u32 	%p43, %r105, 4;
	@%p43 bra 	$L__BB11_48;
	shl.b32 	%r405, %r2122, 2;
	add.s32 	%r406, %r93, %r405;
	mov.b32 	%r407, 0;
	st.shared.u32 	[%r406], %r407;
	st.shared.u32 	[%r406+128], %r407;
	st.shared.u32 	[%r406+256], %r407;
	st.shared.u32 	[%r406+384], %r407;
	add.s32 	%r2122, %r2122, 128;
$L__BB11_48:
	setp.eq.s32 	%p44, %r108, 0;
	@%p44 bra 	$L__BB11_51;
	shl.b32 	%r409, %r2122, 2;
	add.s32 	%r410, %r389, %r409;
	add.s32 	%r2126, %r390, %r410;
	neg.s32 	%r2125, %r108;
$L__BB11_50:
	.pragma "nounroll";
	mov.b32 	%r412, 0;
	st.shared.u32 	[%r2126], %r412;
	add.s32 	%r2126, %r2126, 128;
	add.s32 	%r2125, %r2125, 1;
	setp.ne.s32 	%p45, %r2125, 0;
	@%p45 bra 	$L__BB11_50;
$L__BB11_51:
	ld.param.u32 	%r2047, [_ZN3cub18CUB_300001_SM_10006detail10radix_sort29DeviceRadixSortOnesweepKernelINS1_5radix10policy_hubIffyE10Policy1000ELNS0_9SortOrderE0EffyiiNS1_21identity_decomposer_tEEEvPT5_SB_PT3_PKSC_PT1_PKSG_PT2_PKSK_T4_iiT6__param_9];
	bar.warp.sync 	-1;
	setp.eq.s32 	%p46, %r2148, 2147483647;
	selp.b32 	%r414, -2147483648, %r2148, %p46;
	shr.u32 	%r415, %r414, %r2047;
	and.b32  	%r117, %r415, %r92;
	shl.b32 	%r416, %r117, 2;
	add.s32 	%r417, %r93, %r416;
	atom.shared.add.u32 	%r418, [%r417], 1;
	setp.eq.s32 	%p47, %r2147, 2147483647;
	selp.b32 	%r419, -2147483648, %r2147, %p47;
	shr.u32 	%r420, %r419, %r2047;
	and.b32  	%r421, %r420, %r92;
	shl.b32 	%r422, %r421, 2;
	add.s32 	%r423, %r93, %r422;
	atom.shared.add.u32 	%r424, [%r423], 1;
	setp.eq.s32 	%p48, %r2146, 2147483647;
	selp.b32 	%r425, -2147483648, %r2146, %p48;
	shr.u32 	%r426, %r425, %r2047;
	and.b32  	%r427, %r426, %r92;
	shl.b32 	%r428, %r427, 2;
	add.s32 	%r429, %r93, %r428;
	atom.shared.add.u32 	%r430, [%r429], 1;
	setp.eq.s32 	%p49, %r2145, 2147483647;
	selp.b32 	%r431, -2147483648, %r2145, %p49;
	shr.u32 	%r432, %r431, %r2047;
	and.b32  	%r433, %r432, %r92;
	shl.b32 	%r434, %r433, 2;
	add.s32 	%r435, %r93, %r434;
	atom.shared.add.u32 	%r436, [%r435], 1;
	setp.eq.s32 	%p50, %r2144, 2147483647;
	selp.b32 	%r437, -2147483648, %r2144, %p50;
	shr.u32 	%r438, %r437, %r2047;
	and.b32  	%r439, %r438, %r92;
	shl.b32 	%r440, %r439, 2;
	add.s32 	%r441, %r93, %r440;
	atom.shared.add.u32 	%r442, [%r441], 1;
	setp.eq.s32 	%p51, %r2143, 2147483647;
	selp.b32 	%r443, -2147483648, %r2143, %p51;
	shr.u32 	%r444, %r443, %r2047;
	and.b32  	%r445, %r444, %r92;
	shl.b32 	%r446, %r445, 2;
	add.s32 	%r447, %r93, %r446;
	atom.shared.add.u32 	%r448, [%r447], 1;
	setp.eq.s32 	%p52, %r2142, 2147483647;
	selp.b32 	%r449, -2147483648, %r2142, %p52;
	shr.u32 	%r450, %r449, %r2047;
	and.b32  	%r451, %r450, %r92;
	shl.b32 	%r452, %r451, 2;
	add.s32 	%r453, %r93, %r452;
	atom.shared.add.u32 	%r454, [%r453], 1;
	setp.eq.s32 	%p53, %r2141, 2147483647;
	selp.b32 	%r455, -2147483648, %r2141, %p53;
	shr.u32 	%r456, %r455, %r2047;
	and.b32  	%r457, %r456, %r92;
	shl.b32 	%r458, %r457, 2;
	add.s32 	%r459, %r93, %r458;
	atom.shared.add.u32 	%r460, [%r459], 1;
	setp.eq.s32 	%p54, %r2140, 2147483647;
	selp.b32 	%r461, -2147483648, %r2140, %p54;
	shr.u32 	%r462, %r461, %r2047;
	and.b32  	%r463, %r462, %r92;
	shl.b32 	%r464, %r463, 2;
	add.s32 	%r465, %r93, %r464;
	atom.shared.add.u32 	%r466, [%r465], 1;
	setp.eq.s32 	%p55, %r2139, 2147483647;
	selp.b32 	%r467, -2147483648, %r2139, %p55;
	shr.u32 	%r468, %r467, %r2047;
	and.b32  	%r469, %r468, %r92;
	shl.b32 	%r470, %r469, 2;
	add.s32 	%r471, %r93, %r470;
	atom.shared.add.u32 	%r472, [%r471], 1;
	setp.eq.s32 	%p56, %r2138, 2147483647;
	selp.b32 	%r473, -2147483648, %r2138, %p56;
	shr.u32 	%r474, %r473, %r2047;
	and.b32  	%r475, %r474, %r92;
	shl.b32 	%r476, %r475, 2;
	add.s32 	%r477, %r93, %r476;
	atom.shared.add.u32 	%r478, [%r477], 1;
	setp.eq.s32 	%p57, %r2137, 2147483647;
	selp.b32 	%r479, -2147483648, %r2137, %p57;
	shr.u32 	%r480, %r479, %r2047;
	and.b32  	%r481, %r480, %r92;
	shl.b32 	%r482, %r481, 2;
	add.s32 	%r483, %r93, %r482;
	atom.shared.add.u32 	%r484, [%r483], 1;
	setp.eq.s32 	%p58, %r2136, 2147483647;
	selp.b32 	%r485, -2147483648, %r2136, %p58;
	shr.u32 	%r486, %r485, %r2047;
	and.b32  	%r487, %r486, %r92;
	shl.b32 	%r488, %r487, 2;
	add.s32 	%r489, %r93, %r488;
	atom.shared.add.u32 	%r490, [%r489], 1;
	setp.eq.s32 	%p59, %r2135, 2147483647;
	selp.b32 	%r491, -2147483648, %r2135, %p59;
	shr.u32 	%r492, %r491, %r2047;
	and.b32  	%r493, %r492, %r92;
	shl.b32 	%r494, %r493, 2;
	add.s32 	%r495, %r93, %r494;
	atom.shared.add.u32 	%r496, [%r495], 1;
	setp.eq.s32 	%p60, %r2134, 2147483647;
	selp.b32 	%r497, -2147483648, %r2134, %p60;
	shr.u32 	%r498, %r497, %r2047;
	and.b32  	%r499, %r498, %r92;
	shl.b32 	%r500, %r499, 2;
	add.s32 	%r501, %r93, %r500;
	atom.shared.add.u32 	%r502, [%r501], 1;
	setp.eq.s32 	%p61, %r2133, 2147483647;
	selp.b32 	%r503, -2147483648, %r2133, %p61;
	shr.u32 	%r504, %r503, %r2047;
	and.b32  	%r505, %r504, %r92;
	shl.b32 	%r506, %r505, 2;
	add.s32 	%r507, %r93, %r506;
	atom.shared.add.u32 	%r508, [%r507], 1;
	setp.eq.s32 	%p62, %r2132, 2147483647;
	selp.b32 	%r509, -2147483648, %r2132, %p62;
	shr.u32 	%r510, %r509, %r2047;
	and.b32  	%r511, %r510, %r92;
	shl.b32 	%r512, %r511, 2;
	add.s32 	%r513, %r93, %r512;
	atom.shared.add.u32 	%r514, [%r513], 1;
	bar.sync 	0;
	setp.gt.u32 	%p63, %r1, 255;
	shl.b32 	%r515, %r1, 2;
	add.s32 	%r118, %r390, %r515;
	mov.b32 	%r2127, 0;
	@%p63 bra 	$L__BB11_53;
	ld.shared.u32 	%r517, [%r118];
	mov.b32 	%r518, 0;
	st.shared.u32 	[%r118], %r518;
	ld.shared.u32 	%r519, [%r118+1024];
	st.shared.u32 	[%r118+1024], %r517;
	add.s32 	%r520, %r519, %r517;
	ld.shared.u32 	%r521, [%r118+2048];
	st.shared.u32 	[%r118+2048], %r520;
	add.s32 	%r522, %r521, %r520;
	ld.shared.u32 	%r523, [%r118+3072];
	st.shared.u32 	[%r118+3072], %r522;
	add.s32 	%r524, %r523, %r522;
	ld.shared.u32 	%r525, [%r118+4096];
	st.shared.u32 	[%r118+4096], %r524;
	add.s32 	%r526, %r525, %r524;
	ld.shared.u32 	%r527, [%r118+5120];
	st.shared.u32 	[%r118+5120], %r526;
	add.s32 	%r528, %r527, %r526;
	ld.shared.u32 	%r529, [%r118+6144];
	st.shared.u32 	[%r118+6144], %r528;
	add.s32 	%r530, %r529, %r528;
	ld.shared.u32 	%r531, [%r118+7168];
	st.shared.u32 	[%r118+7168], %r530;
	add.s32 	%r532, %r531, %r530;
	ld.shared.u32 	%r533, [%r118+8192];
	st.shared.u32 	[%r118+8192], %r532;
	add.s32 	%r534, %r533, %r532;
	ld.shared.u32 	%r535, [%r118+9216];
	st.shared.u32 	[%r118+9216], %r534;
	add.s32 	%r536, %r535, %r534;
	ld.shared.u32 	%r537, [%r118+10240];
	st.shared.u32 	[%r118+10240], %r536;
	add.s32 	%r538, %r537, %r536;
	ld.shared.u32 	%r539, [%r118+11264];
	st.shared.u32 	[%r118+11264], %r538;
	add.s32 	%r2127, %r539, %r538;
$L__BB11_53:
	setp.gt.u32 	%p64, %r1, 255;
	shl.b32 	%r540, %r4, 8;
	add.s32 	%r541, %r540, %r1;
	mul.wide.s32 	%rd59, %r541, 4;
	add.s64 	%rd6, %rd2, %rd59;
	@%p64 bra 	$L__BB11_55;
	or.b32  	%r542, %r2127, 1073741824;
	st.volatile.global.u32 	[%rd6], %r542;
$L__BB11_55:
	ld.param.u64 	%rd442, [_ZN3cub18CUB_300001_SM_10006detail10radix_sort29DeviceRadixSortOnesweepKernelINS1_5radix10policy_hubIffyE10Policy1000ELNS0_9SortOrderE0EffyiiNS1_21identity_decomposer_tEEEvPT5_SB_PT3_PKSC_PT1_PKSG_PT2_PKSK_T4_iiT6__param_7];
	setp.lt.u32 	%p65, %r1, 256;
	setp.eq.s32 	%p66, %r2127, 6528;
	and.pred  	%p67, %p65, %p66;
	selp.u32 	%r543, 1, 0, %p67;
	{ 
	.reg .pred 	%p1; 
	.reg .pred 	%p2; 
	setp.ne.u32 	%p1, %r543, 0; 
	bar.red.or.pred 	%p2, 0, %p1; 
	selp.u32 	%r544, 1, 0, %p2; 
	}
	setp.eq.s32 	%p68, %r544, 0;
	and.b32  	%r545, %r1, 992;
	and.b32  	%r546, %r1, 31;
	mul.lo.s32 	%r547, %r545, 17;
	or.b32  	%r548, %r547, %r546;
	cvt.u64.u32 	%rd7, %r548;
	add.s64 	%rd61, %rd7, %rd4;
	cvta.to.global.u64 	%rd62, %rd442;
	shl.b64 	%rd63, %rd61, 2;
	add.s64 	%rd8, %rd62, %rd63;
	cvt.u64.u32 	%rd9, %r1;
	@%p68 bra 	$L__BB11_175;
	setp.gt.u32 	%p69, %r1, 255;
	shl.b32 	%r550, %r1, 3;
	add.s32 	%r552, %r390, %r550;
	add.s32 	%r121, %r552, 26112;
	@%p69 bra 	$L__BB11_64;
	ld.param.u64 	%rd436, [_ZN3cub18CUB_300001_SM_10006detail10radix_sort29DeviceRadixSortOnesweepKernelINS1_5radix10policy_hubIffyE10Policy1000ELNS0_9SortOrderE0EffyiiNS1_21identity_decomposer_tEEEvPT5_SB_PT3_PKSC_PT1_PKSG_PT2_PKSK_T4_iiT6__param_3];
	cvta.to.global.u64 	%rd64, %rd436;
	shl.b64 	%rd65, %rd9, 3;
	add.s64 	%rd66, %rd64, %rd65;
	ld.global.u64 	%rd67, [%rd66];
	setp.gt.u32 	%p70, %r1, %r117;
	selp.b64 	%rd68, 6528, 0, %p70;
	sub.s64 	%rd455, %rd67, %rd68;
	st.shared.u64 	[%r121], %rd455;
	setp.lt.s32 	%p71, %r4, 1;
	mov.u32 	%r2131, %r2127;
	@%p71 bra 	$L__BB11_63;
	mov.b32 	%r2129, -1;
	mov.u32 	%r2128, %r4;
	mov.u32 	%r2131, %r2127;
$L__BB11_59:
	add.s32 	%r125, %r2128, -1;
	shl.b32 	%r554, %r125, 8;
	add.s32 	%r555, %r554, %r1;
	mul.wide.s32 	%rd69, %r555, 4;
	add.s64 	%rd11, %rd2, %rd69;
$L__BB11_60:
	membar.cta;
	ld.volatile.global.u32 	%r126, [%rd11];
	setp.eq.s32 	%p72, %r126, 0;
	@%p72 bra 	$L__BB11_60;
	and.b32  	%r556, %r126, 1073741823;
	add.s32 	%r2131, %r556, %r2131;
	setp.gt.s32 	%p73, %r126, -1;
	vote.sync.ballot.b32 	%r2129, %p73, %r2129;
	setp.gt.u32 	%p75, %r2128, 1;
	and.pred  	%p76, %p73, %p75;
	mov.u32 	%r2128, %r125;
	@%p76 bra 	$L__BB11_59;
	ld.shared.u64 	%rd455, [%r121];
$L__BB11_63:
	or.b32  	%r557, %r2131, -2147483648;
	st.volatile.global.u32 	[%rd6], %r557;
	sub.s32 	%r560, %r2131, %r2127;
	cvt.s64.s32 	%rd72, %r560;
	add.s64 	%rd73, %rd455, %rd72;
	st.shared.u64 	[%r121], %rd73;
$L__BB11_64:
	ld.param.u32 	%r2033, [_ZN3cub18CUB_300001_SM_10006detail10radix_sort29DeviceRadixSortOnesweepKernelINS1_5radix10policy_hubIffyE10Policy1000ELNS0_9SortOrderE0EffyiiNS1_21identity_decomposer_tEEEvPT5_SB_PT3_PKSC_PT1_PKSG_PT2_PKSK_T4_iiT6__param_8];
	ld.param.u64 	%rd432, [_ZN3cub18CUB_300001_SM_10006detail10radix_sort29DeviceRadixSortOnesweepKernelINS1_5radix10policy_hubIffyE10Policy1000ELNS0_9SortOrderE0EffyiiNS1_21identity_decomposer_tEEEvPT5_SB_PT3_PKSC_PT1_PKSG_PT2_PKSK_T4_iiT6__param_2];
	setp.gt.u32 	%p77, %r1, 255;
	setp.lt.s32 	%p78, %r5, %r2033;
	setp.eq.s64 	%p79, %rd432, 0;
	or.pred  	%p80, %p79, %p78;
	or.pred  	%p81, %p77, %p80;
	@%p81 bra 	$L__BB11_66;
	ld.param.u64 	%rd433, [_ZN3cub18CUB_300001_SM_10006detail10radix_sort29DeviceRadixSortOnesweepKernelINS1_5radix10policy_hubIffyE10Policy1000ELNS0_9SortOrderE0EffyiiNS1_21identity_decomposer_tEEEvPT5_SB_PT3_PKSC_PT1_PKSG_PT2_PKSK_T4_iiT6__param_2];
	ld.shared.u64 	%rd74, [%r121];
	setp.gt.u32 	%p82, %r1, %r117;
	selp.b64 	%rd75, 6528, 0, %p82;
	cvt.s64.s32 	%rd76, %r2127;
	add.s64 	%rd77, %rd75, %rd76;
	add.s64 	%rd78, %rd77, %rd74;
	cvta.to.global.u64 	%rd79, %rd433;
	shl.b64 	%rd80, %rd9, 3;
	add.s64 	%rd81, %rd79, %rd80;
	st.global.u64 	[%rd81], %rd78;
$L__BB11_66:
	ld.param.u32 	%r2034, [_ZN3cub18CUB_300001_SM_10006detail10radix_sort29DeviceRadixSortOnesweepKernelINS1_5radix10policy_hubIffyE10Policy1000ELNS0_9SortOrderE0EffyiiNS1_21identity_decomposer_tEEEvPT5_SB_PT3_PKSC_PT1_PKSG_PT2_PKSK_T4_iiT6__param_8];
	setp.gt.s32 	%p83, %r5, %r2034;
	bar.sync 	0;
	shl.b32 	%r561, %r117, 3;
	add.s32 	%r563, %r390, %r561;
	ld.shared.u64 	%rd14, [%r563+26112];
	setp.gt.s32 	%p84, %r2148, -1;
	selp.b32 	%r564, -1, -2147483648, %p84;
	xor.b32  	%r2148, %r564, %r2148;
	setp.gt.s32 	%p85, %r2147, -1;
	selp.b32 	%r565, -1, -2147483648, %p85;
	xor.b32  	%r2147, %r565, %r2147;
	setp.gt.s32 	%p86, %r2146, -1;
	selp.b32 	%r566, -1, -2147483648, %p86;
	xor.b32  	%r2146, %r566, %r2146;
	setp.gt.s32 	%p87, %r2145, -1;
	selp.b32 	%r567, -1, -2147483648, %p87;
	xor.b32  	%r2145, %r567, %r2145;
	setp.gt.s32 	%p88, %r2144, -1;
	selp.b32 	%r568, -1, -2147483648, %p88;
	xor.b32  	%r2144, %r568, %r2144;
	setp.gt.s32 	%p89, %r2143, -1;
	selp.b32 	%r569, -1, -2147483648, %p89;
	xor.b32  	%r2143, %r569, %r2143;
	setp.gt.s32 	%p90, %r2142, -1;
	selp.b32 	%r570, -1, -2147483648, %p90;
	xor.b32  	%r2142, %r570, %r2142;
	setp.gt.s32 	%p91, %r2141, -1;
	selp.b32 	%r571, -1, -2147483648, %p91;
	xor.b32  	%r2141, %r571, %r2141;
	setp.gt.s32 	%p92, %r2140, -1;
	selp.b32 	%r572, -1, -2147483648, %p92;
	xor.b32  	%r2140, %r572, %r2140;
	setp.gt.s32 	%p93, %r2139, -1;
	selp.b32 	%r573, -1, -2147483648, %p93;
	xor.b32  	%r2139, %r573, %r2139;
	setp.gt.s32 	%p94, %r2138, -1;
	selp.b32 	%r574, -1, -2147483648, %p94;
	xor.b32  	%r2138, %r574, %r2138;
	setp.gt.s32 	%p95, %r2137, -1;
	selp.b32 	%r575, -1, -2147483648, %p95;
	xor.b32  	%r2137, %r575, %r2137;
	setp.gt.s32 	%p96, %r2136, -1;
	selp.b32 	%r576, -1, -2147483648, %p96;
	xor.b32  	%r2136, %r576, %r2136;
	setp.gt.s32 	%p97, %r2135, -1;
	selp.b32 	%r577, -1, -2147483648, %p97;
	xor.b32  	%r2135, %r577, %r2135;
	setp.gt.s32 	%p98, %r2134, -1;
	selp.b32 	%r578, -1, -2147483648, %p98;
	xor.b32  	%r2134, %r578, %r2134;
	setp.gt.s32 	%p99, %r2133, -1;
	selp.b32 	%r579, -1, -2147483648, %p99;
	xor.b32  	%r2133, %r579, %r2133;
	setp.gt.s32 	%p100, %r2132, -1;
	selp.b32 	%r580, -1, -2147483648, %p100;
	xor.b32  	%r2132, %r580, %r2132;
	@%p83 bra 	$L__BB11_68;
	add.s64 	%rd82, %rd14, %rd7;
	shl.b64 	%rd83, %rd82, 2;
	add.s64 	%rd84, %rd1, %rd83;
	st.global.u32 	[%rd84], %r2148;
	st.global.u32 	[%rd84+128], %r2147;
	st.global.u32 	[%rd84+256], %r2146;
	st.global.u32 	[%rd84+384], %r2145;
	st.global.u32 	[%rd84+512], %r2144;
	st.global.u32 	[%rd84+640], %r2143;
	st.global.u32 	[%rd84+768], %r2142;
	st.global.u32 	[%rd84+896], %r2141;
	st.global.u32 	[%rd84+1024], %r2140;
	st.global.u32 	[%rd84+1152], %r2139;
	st.global.u32 	[%rd84+1280], %r2138;
	st.global.u32 	[%rd84+1408], %r2137;
	st.global.u32 	[%rd84+1536], %r2136;
	st.global.u32 	[%rd84+1664], %r2135;
	st.global.u32 	[%rd84+1792], %r2134;
	st.global.u32 	[%rd84+1920], %r2133;
	st.global.u32 	[%rd84+2048], %r2132;
	bra.uni 	$L__BB11_102;
$L__BB11_68:
	ld.param.u32 	%r2035, [_ZN3cub18CUB_300001_SM_10006detail10radix_sort29DeviceRadixSortOnesweepKernelINS1_5radix10policy_hubIffyE10Policy1000ELNS0_9SortOrderE0EffyiiNS1_21identity_decomposer_tEEEvPT5_SB_PT3_PKSC_PT1_PKSG_PT2_PKSK_T4_iiT6__param_8];
	cvt.u32.u64 	%r581, %rd7;
	mad.lo.s32 	%r147, %r4, -6528, %r2035;
	setp.ge.s32 	%p101, %r581, %r147;
	add.s64 	%rd85, %rd14, %rd7;
	shl.b64 	%rd86, %rd85, 2;
	add.s64 	%rd15, %rd1, %rd86;
	@%p101 bra 	$L__BB11_70;
	st.global.u32 	[%rd15], %r2148;
$L__BB11_70:
	add.s32 	%r583, %r581, 32;
	setp.ge.s32 	%p102, %r583, %r147;
	@%p102 bra 	$L__BB11_72;
	st.global.u32 	[%rd15+128], %r2147;
$L__BB11_72:
	add.s32 	%r585, %r581, 64;
	setp.ge.s32 	%p103, %r585, %r147;
	@%p103 bra 	$L__BB11_74;
	st.global.u32 	[%rd15+256], %r2146;
$L__BB11_74:
	add.s32 	%r587, %r581, 96;
	setp.ge.s32 	%p104, %r587, %r147;
	@%p104 bra 	$L__BB11_76;
	st.global.u32 	[%rd15+384], %r2145;
$L__BB11_76:
	add.s32 	%r589, %r581, 128;
	setp.ge.s32 	%p105, %r589, %r147;
	@%p105 bra 	$L__BB11_78;
	st.global.u32 	[%rd15+512], %r2144;
$L__BB11_78:
	add.s32 	%r591, %r581, 160;
	setp.ge.s32 	%p106, %r591, %r147;
	@%p106 bra 	$L__BB11_80;
	st.global.u32 	[%rd15+640], %r2143;
$L__BB11_80:
	add.s32 	%r593, %r581, 192;
	setp.ge.s32 	%p107, %r593, %r147;
	@%p107 bra 	$L__BB11_82;
	st.global.u32 	[%rd15+768], %r2142;
$L__BB11_82:
	add.s32 	%r595, %r581, 224;
	setp.ge.s32 	%p108, %r595, %r147;
	@%p108 bra 	$L__BB11_84;
	st.global.u32 	[%rd15+896], %r2141;
$L__BB11_84:
	add.s32 	%r597, %r581, 256;
	setp.ge.s32 	%p109, %r597, %r147;
	@%p109 bra 	$L__BB11_86;
	st.global.u32 	[%rd15+1024], %r2140;
$L__BB11_86:
	add.s32 	%r599, %r581, 288;
	setp.ge.s32 	%p110, %r599, %r147;
	@%p110 bra 	$L__BB11_88;
	st.global.u32 	[%rd15+1152], %r2139;
$L__BB11_88:
	add.s32 	%r601, %r581, 320;
	setp.ge.s32 	%p111, %r601, %r147;
	@%p111 bra 	$L__BB11_90;
	st.global.u32 	[%rd15+1280], %r2138;
$L__BB11_90:
	add.s32 	%r603, %r581, 352;
	setp.ge.s32 	%p112, %r603, %r147;
	@%p112 bra 	$L__BB11_92;
	st.global.u32 	[%rd15+1408], %r2137;
$L__BB11_92:
	add.s32 	%r605, %r581, 384;
	setp.ge.s32 	%p113, %r605, %r147;
	@%p113 bra 	$L__BB11_94;
	st.global.u32 	[%rd15+1536], %r2136;
$L__BB11_94:
	add.s32 	%r607, %r581, 416;
	setp.ge.s32 	%p114, %r607, %r147;
	@%p114 bra 	$L__BB11_96;
	st.global.u32 	[%rd15+1664], %r2135;
$L__BB11_96:
	add.s32 	%r609, %r581, 448;
	setp.ge.s32 	%p115, %r609, %r147;
	@%p115 bra 	$L__BB11_98;
	st.global.u32 	[%rd15+1792], %r2134;
$L__BB11_98:
	add.s32 	%r611, %r581, 480;
	setp.ge.s32 	%p116, %r611, %r147;
	@%p116 bra 	$L__BB11_100;
	st.global.u32 	[%rd15+1920], %r2133;
$L__BB11_100:
	add.s32 	%r613, %r581, 512;
	setp.ge.s32 	%p117, %r613, %r147;
	@%p117 bra 	$L__BB11_102;
	st.global.u32 	[%rd15+2048], %r2132;
$L__BB11_102:
	ld.param.u32 	%r2036, [_ZN3cub18CUB_300001_SM_10006detail10radix_sort29DeviceRadixSortOnesweepKernelINS1_5radix10policy_hubIffyE10Policy1000ELNS0_9SortOrderE0EffyiiNS1_21identity_decomposer_tEEEvPT5_SB_PT3_PKSC_PT1_PKSG_PT2_PKSK_T4_iiT6__param_8];
	setp.gt.s32 	%p118, %r5, %r2036;
	@%p118 bra 	$L__BB11_104;
	ld.global.f32 	%f235, [%rd8];
	ld.global.f32 	%f234, [%rd8+128];
	ld.global.f32 	%f233, [%rd8+256];
	ld.global.f32 	%f232, [%rd8+384];
	ld.global.f32 	%f231, [%rd8+512];
	ld.global.f32 	%f230, [%rd8+640];
	ld.global.f32 	%f229, [%rd8+768];
	ld.global.f32 	%f228, [%rd8+896];
	ld.global.f32 	%f227, [%rd8+1024];
	ld.global.f32 	%f226, [%rd8+1152];
	ld.global.f32 	%f225, [%rd8+1280];
	ld.global.f32 	%f224, [%rd8+1408];
	ld.global.f32 	%f223, [%rd8+1536];
	ld.global.f32 	%f222, [%rd8+1664];
	ld.global.f32 	%f221, [%rd8+1792];
	ld.global.f32 	%f220, [%rd8+1920];
	ld.global.f32 	%f219, [%rd8+2048];
	bra.uni 	$L__BB11_138;
$L__BB11_104:
	ld.param.u32 	%r2037, [_ZN3cub18CUB_300001_SM_10006detail10radix_sort29DeviceRadixSortOnesweepKernelINS1_5radix10policy_hubIffyE10Policy1000ELNS0_9SortOrderE0EffyiiNS1_21identity_decomposer_tEEEvPT5_SB_PT3_PKSC_PT1_PKSG_PT2_PKSK_T4_iiT6__param_8];
	cvt.u32.u64 	%r614, %rd7;
	sub.s32 	%r148, %r2037, %r328;
	setp.ge.s32 	%p119, %r614, %r148;
	@%p119 bra 	$L__BB11_106;
	ld.global.f32 	%f235, [%rd8];
$L__BB11_106:
	add.s32 	%r617, %r614, 32;
	setp.ge.s32 	%p120, %r617, %r148;
	@%p120 bra 	$L__BB11_108;
	ld.global.f32 	%f234, [%rd8+128];
$L__BB11_108:
	add.s32 	%r619, %r614, 64;
	setp.ge.s32 	%p121, %r619, %r148;
	@%p121 bra 	$L__BB11_110;
	ld.global.f32 	%f233, [%rd8+256];
$L__BB11_110:
	add.s32 	%r621, %r614, 96;
	setp.ge.s32 	%p122, %r621, %r148;
	@%p122 bra 	$L__BB11_112;
	ld.global.f32 	%f232, [%rd8+384];
$L__BB11_112:
	add.s32 	%r623, %r614, 128;
	setp.ge.s32 	%p123, %r623, %r148;
	@%p123 bra 	$L__BB11_114;
	ld.global.f32 	%f231, [%rd8+512];
$L__BB11_114:
	add.s32 	%r625, %r614, 160;
	setp.ge.s32 	%p124, %r625, %r148;
	@%p124 bra 	$L__BB11_116;
	ld.global.f32 	%f230, [%rd8+640];
$L__BB11_116:
	add.s32 	%r627, %r614, 192;
	setp.ge.s32 	%p125, %r627, %r148;
	@%p125 bra 	$L__BB11_118;
	ld.global.f32 	%f229, [%rd8+768];
$L__BB11_118:
	add.s32 	%r629, %r614, 224;
	setp.ge.s32 	%p126, %r629, %r148;
	@%p126 bra 	$L__BB11_120;
	ld.global.f32 	%f228, [%rd8+896];
$L__BB11_120:
	add.s32 	%r631, %r614, 256;
	setp.ge.s32 	%p127, %r631, %r148;
	@%p127 bra 	$L__BB11_122;
	ld.global.f32 	%f227, [%rd8+1024];
$L__BB11_122:
	add.s32 	%r633, %r614, 288;
	setp.ge.s32 	%p128, %r633, %r148;
	@%p128 bra 	$L__BB11_124;
	ld.global.f32 	%f226, [%rd8+1152];
$L__BB11_124:
	add.s32 	%r635, %r614, 320;
	setp.ge.s32 	%p129, %r635, %r148;
	@%p129 bra 	$L__BB11_126;
	ld.global.f32 	%f225, [%rd8+1280];
$L__BB11_126:
	add.s32 	%r637, %r614, 352;
	setp.ge.s32 	%p130, %r637, %r148;
	@%p130 bra 	$L__BB11_128;
	ld.global.f32 	%f224, [%rd8+1408];
$L__BB11_128:
	add.s32 	%r639, %r614, 384;
	setp.ge.s32 	%p131, %r639, %r148;
	@%p131 bra 	$L__BB11_130;
	ld.global.f32 	%f223, [%rd8+1536];
$L__BB11_130:
	add.s32 	%r641, %r614, 416;
	setp.ge.s32 	%p132, %r641, %r148;
	@%p132 bra 	$L__BB11_132;
	ld.global.f32 	%f222, [%rd8+1664];
$L__BB11_132:
	add.s32 	%r643, %r614, 448;
	setp.ge.s32 	%p133, %r643, %r148;
	@%p133 bra 	$L__BB11_134;
	ld.global.f32 	%f221, [%rd8+1792];
$L__BB11_134:
	add.s32 	%r645, %r614, 480;
	setp.ge.s32 	%p134, %r645, %r148;
	@%p134 bra 	$L__BB11_136;
	ld.global.f32 	%f220, [%rd8+1920];
$L__BB11_136:
	add.s32 	%r647, %r614, 512;
	setp.ge.s32 	%p135, %r647, %r148;
	@%p135 bra 	$L__BB11_138;
	ld.global.f32 	%f219, [%rd8+2048];
$L__BB11_138:
	ld.param.u32 	%r2038, [_ZN3cub18CUB_300001_SM_10006detail10radix_sort29DeviceRadixSortOnesweepKernelINS1_5radix10policy_hubIffyE10Policy1000ELNS0_9SortOrderE0EffyiiNS1_21identity_decomposer_tEEEvPT5_SB_PT3_PKSC_PT1_PKSG_PT2_PKSK_T4_iiT6__param_8];
	mad.lo.s32 	%r648, %r4, 6528, 6528;
	setp.gt.s32 	%p136, %r648, %r2038;
	@%p136 bra 	$L__BB11_140;
	ld.param.u64 	%rd439, [_ZN3cub18CUB_300001_SM_10006detail10radix_sort29DeviceRadixSortOnesweepKernelINS1_5radix10policy_hubIffyE10Policy1000ELNS0_9SortOrderE0EffyiiNS1_21identity_decomposer_tEEEvPT5_SB_PT3_PKSC_PT1_PKSG_PT2_PKSK_T4_iiT6__param_6];
	add.s64 	%rd87, %rd14, %rd7;
	cvta.to.global.u64 	%rd88, %rd439;
	shl.b64 	%rd89, %rd87, 2;
	add.s64 	%rd90, %rd88, %rd89;
	st.global.f32 	[%rd90], %f235;
	st.global.f32 	[%rd90+128], %f234;
	st.global.f32 	[%rd90+256], %f233;
	st.global.f32 	[%rd90+384], %f232;
	st.global.f32 	[%rd90+512], %f231;
	st.global.f32 	[%rd90+640], %f230;
	st.global.f32 	[%rd90+768], %f229;
	st.global.f32 	[%rd90+896], %f228;
	st.global.f32 	[%rd90+1024], %f227;
	st.global.f32 	[%rd90+1152], %f226;
	st.global.f32 	[%rd90+1280], %f225;
	st.global.f32 	[%rd90+1408], %f224;
	st.global.f32 	[%rd90+1536], %f223;
	st.global.f32 	[%rd90+1664], %f222;
	st.global.f32 	[%rd90+1792], %f221;
	st.global.f32 	[%rd90+1920], %f220;
	st.global.f32 	[%rd90+2048], %f219;
	bra.uni 	$L__BB11_174;
$L__BB11_140:
	ld.param.u32 	%r2039, [_ZN3cub18CUB_300001_SM_10006detail10radix_sort29DeviceRadixSortOnesweepKernelINS1_5radix10policy_hubIffyE10Policy1000ELNS0_9SortOrderE0EffyiiNS1_21identity_decomposer_tEEEvPT5_SB_PT3_PKSC_PT1_PKSG_PT2_PKSK_T4_iiT6__param_8];
	ld.param.u64 	%rd440, [_ZN3cub18CUB_300001_SM_10006detail10radix_sort29DeviceRadixSortOnesweepKernelINS1_5radix10policy_hubIffyE10Policy1000ELNS0_9SortOrderE0EffyiiNS1_21identity_decomposer_tEEEvPT5_SB_PT3_PKSC_PT1_PKSG_PT2_PKSK_T4_iiT6__param_6];
	cvt.u32.u64 	%r649, %rd7;
	mad.lo.s32 	%r149, %r4, -6528, %r2039;
	setp.ge.s32 	%p137, %r649, %r149;
	add.s64 	%rd91, %rd14, %rd7;
	cvta.to.global.u64 	%rd92, %rd440;
	shl.b64 	%rd93, %rd91, 2;
	add.s64 	%rd16, %rd92, %rd93;
	@%p137 bra 	$L__BB11_142;
	st.global.f32 	[%rd16], %f235;
$L__BB11_142:
	add.s32 	%r651, %r649, 32;
	setp.ge.s32 	%p138, %r651, %r149;
	@%p138 bra 	$L__BB11_144;
	st.global.f32 	[%rd16+128], %f234;
$L__BB11_144:
	add.s32 	%r653, %r649, 64;
	setp.ge.s32 	%p139, %r653, %r149;
	@%p139 bra 	$L__BB11_146;
	st.global.f32 	[%rd16+256], %f233;
$L__BB11_146:
	add.s32 	%r655, %r649, 96;
	setp.ge.s32 	%p140, %r655, %r149;
	@%p140 bra 	$L__BB11_148;
	st.global.f32 	[%rd16+384], %f232;
$L__BB11_148:
	add.s32 	%r657, %r649, 128;
	setp.ge.s32 	%p141, %r657, %r149;
	@%p141 bra 	$L__BB11_150;
	st.global.f32 	[%rd16+512], %f231;
$L__BB11_150:
	add.s32 	%r659, %r649, 160;
	setp.ge.s32 	%p142, %r659, %r149;
	@%p142 bra 	$L__BB11_152;
	st.global.f32 	[%rd16+640], %f230;
$L__BB11_152:
	add.s32 	%r661, %r649, 192;
	setp.ge.s32 	%p143, %r661, %r149;
	@%p143 bra 	$L__BB11_154;
	st.global.f32 	[%rd16+768], %f229;
$L__BB11_154:
	add.s32 	%r663, %r649, 224;
	setp.ge.s32 	%p144, %r663, %r149;
	@%p144 bra 	$L__BB11_156;
	st.global.f32 	[%rd16+896], %f228;
$L__BB11_156:
	add.s32 	%r665, %r649, 256;
	setp.ge.s32 	%p145, %r665, %r149;
	@%p145 bra 	$L__BB11_158;
	st.global.f32 	[%rd16+1024], %f227;
$L__BB11_158:
	add.s32 	%r667, %r649, 288;
	setp.ge.s32 	%p146, %r667, %r149;
	@%p146 bra 	$L__BB11_160;
	st.global.f32 	[%rd16+1152], %f226;
$L__BB11_160:
	add.s32 	%r669, %r649, 320;
	setp.ge.s32 	%p147, %r669, %r149;
	@%p147 bra 	$L__BB11_162;
	st.global.f32 	[%rd16+1280], %f225;
$L__BB11_162:
	add.s32 	%r671, %r649, 352;
	setp.ge.s32 	%p148, %r671, %r149;
	@%p148 bra 	$L__BB11_164;
	st.global.f32 	[%rd16+1408], %f224;
$L__BB11_164:
	add.s32 	%r673, %r649, 384;
	setp.ge.s32 	%p149, %r673, %r149;
	@%p149 bra 	$L__BB11_166;
	st.global.f32 	[%rd16+1536], %f223;
$L__BB11_166:
	add.s32 	%r675, %r649, 416;
	setp.ge.s32 	%p150, %r675, %r149;
	@%p150 bra 	$L__BB11_168;
	st.global.f32 	[%rd16+1664], %f222;
$L__BB11_168:
	add.s32 	%r677, %r649, 448;
	setp.ge.s32 	%p151, %r677, %r149;
	@%p151 bra 	$L__BB11_170;
	st.global.f32 	[%rd16+1792], %f221;
$L__BB11_170:
	add.s32 	%r679, %r649, 480;
	setp.ge.s32 	%p152, %r679, %r149;
	@%p152 bra 	$L__BB11_172;
	st.global.f32 	[%rd16+1920], %f220;
$L__BB11_172:
	add.s32 	%r681, %r649, 512;
	setp.ge.s32 	%p153, %r681, %r149;
	@%p153 bra 	$L__BB11_174;
	st.global.f32 	[%rd16+2048], %f219;
$L__BB11_174:
	// begin inline asm
	exit;
	// end inline asm
$L__BB11_175:
	mul.hi.u32 	%r682, %r1, 357913942;
	add.s32 	%r683, %r682, %r1;
	shl.b32 	%r684, %r683, 2;
	add.s32 	%r686, %r390, %r684;
	add.s32 	%r167, %r686, 13328;
	st.shared.u32 	[%r686+13328], %r2127;
	bar.sync 	0;
	setp.gt.u32 	%p154, %r1, 31;
	@%p154 bra 	$L__BB11_177;
	mad.lo.s32 	%r718, %r1, 52, %r390;
	ld.shared.u32 	%r719, [%r718+13328];
	ld.shared.u32 	%r720, [%r718+13332];
	ld.shared.u32 	%r721, [%r718+13336];
	ld.shared.u32 	%r722, [%r718+13340];
	ld.shared.u32 	%r723, [%r718+13344];
	ld.shared.u32 	%r724, [%r718+13348];
	ld.shared.u32 	%r725, [%r718+13352];
	ld.shared.u32 	%r726, [%r718+13356];
	ld.shared.u32 	%r727, [%r718+13360];
	ld.shared.u32 	%r728, [%r718+13364];
	ld.shared.u32 	%r729, [%r718+13368];
	ld.shared.u32 	%r730, [%r718+13372];
	add.s32 	%r731, %r720, %r719;
	add.s32 	%r732, %r731, %r721;
	add.s32 	%r733, %r732, %r722;
	add.s32 	%r734, %r733, %r723;
	add.s32 	%r735, %r734, %r724;
	add.s32 	%r736, %r735, %r725;
	add.s32 	%r737, %r736, %r726;
	add.s32 	%r738, %r737, %r727;
	add.s32 	%r739, %r738, %r728;
	add.s32 	%r740, %r739, %r729;
	add.s32 	%r691, %r740, %r730;
	mov.b32 	%r689, 1;
	mov.b32 	%r714, 0;
	mov.b32 	%r716, -1;
	// begin inline asm
	{  .reg .s32 r0;  .reg .pred p;  shfl.sync.up.b32 r0|p, %r691, %r689, %r714, %r716;  @p add.s32 r0, r0, %r691;  mov.s32 %r687, r0;}
	// end inline asm
	mov.b32 	%r695, 2;
	// begin inline asm
	{  .reg .s32 r0;  .reg .pred p;  shfl.sync.up.b32 r0|p, %r687, %r695, %r714, %r716;  @p add.s32 r0, r0, %r687;  mov.s32 %r693, r0;}
	// end inline asm
	mov.b32 	%r701, 4;
	// begin inline asm
	{  .reg .s32 r0;  .reg .pred p;  shfl.sync.up.b32 r0|p, %r693, %r701, %r714, %r716;  @p add.s32 r0, r0, %r693;  mov.s32 %r699, r0;}
	// end inline asm
	mov.b32 	%r707, 8;
	// begin inline asm
	{  .reg .s32 r0;  .reg .pred p;  shfl.sync.up.b32 r0|p, %r699, %r707, %r714, %r716;  @p add.s32 r0, r0, %r699;  mov.s32 %r705, r0;}
	// end inline asm
	mov.b32 	%r713, 16;
	// begin inline asm
	{  .reg .s32 r0;  .reg .pred p;  shfl.sync.up.b32 r0|p, %r705, %r713, %r714, %r716;  @p add.s32 r0, r0, %r705;  mov.s32 %r711, r0;}
	// end inline asm
	sub.s32 	%r741, %r711, %r691;
	add.s32 	%r742, %r719, %r741;
	add.s32 	%r743, %r720, %r742;
	add.s32 	%r744, %r721, %r743;
	add.s32 	%r745, %r722, %r744;
	add.s32 	%r746, %r723, %r745;
	add.s32 	%r747, %r724, %r746;
	add.s32 	%r748, %r725, %r747;
	add.s32 	%r749, %r726, %r748;
	add.s32 	%r750, %r727, %r749;
	add.s32 	%r751, %r728, %r750;
	add.s32 	%r752, %r729, %r751;
	st.shared.u32 	[%r718+13328], %r741;
	st.shared.u32 	[%r718+13332], %r742;
	st.shared.u32 	[%r718+13336], %r743;
	st.shared.u32 	[%r718+13340], %r744;
	st.shared.u32 	[%r718+13344], %r745;
	st.shared.u32 	[%r718+13348], %r746;
	st.shared.u32 	[%r718+13352], %r747;
	st.shared.u32 	[%r718+13356], %r748;
	st.shared.u32 	[%r718+13360], %r749;
	st.shared.u32 	[%r718+13364], %r750;
	st.shared.u32 	[%r718+13368], %r751;
	st.shared.u32 	[%r718+13372], %r752;
$L__BB11_177:
	setp.gt.u32 	%p155, %r1, 255;
	bar.sync 	0;
	ld.shared.u32 	%r168, [%r167];
	@%p155 bra 	$L__BB11_179;
	ld.shared.u32 	%r756, [%r118];
	add.s32 	%r757, %r756, %r168;
	st.shared.u32 	[%r118], %r757;
	ld.shared.u32 	%r758, [%r118+1024];
	add.s32 	%r759, %r758, %r168;
	st.shared.u32 	[%r118+1024], %r759;
	ld.shared.u32 	%r760, [%r118+2048];
	add.s32 	%r761, %r760, %r168;
	st.shared.u32 	[%r118+2048], %r761;
	ld.shared.u32 	%r762, [%r118+3072];
	add.s32 	%r763, %r762, %r168;
	st.shared.u32 	[%r118+3072], %r763;
	ld.shared.u32 	%r764, [%r118+4096];
	add.s32 	%r765, %r764, %r168;
	st.shared.u32 	[%r118+4096], %r765;
	ld.shared.u32 	%r766, [%r118+5120];
	add.s32 	%r767, %r766, %r168;
	st.shared.u32 	[%r118+5120], %r767;
	ld.shared.u32 	%r768, [%r118+6144];
	add.s32 	%r769, %r768, %r168;
	st.shared.u32 	[%r118+6144], %r769;
	ld.shared.u32 	%r770, [%r118+7168];
	add.s32 	%r771, %r770, %r168;
	st.shared.u32 	[%r118+7168], %r771;
	ld.shared.u32 	%r772, [%r118+8192];
	add.s32 	%r773, %r772, %r168;
	st.shared.u32 	[%r118+8192], %r773;
	ld.shared.u32 	%r774, [%r118+9216];
	add.s32 	%r775, %r774, %r168;
	st.shared.u32 	[%r118+9216], %r775;
	ld.shared.u32 	%r776, [%r118+10240];
	add.s32 	%r777, %r776, %r168;
	st.shared.u32 	[%r118+10240], %r777;
	ld.shared.u32 	%r778, [%r118+11264];
	add.s32 	%r779, %r778, %r168;
	st.shared.u32 	[%r118+11264], %r779;
$L__BB11_179:
	ld.param.u32 	%r2085, [_ZN3cub18CUB_300001_SM_10006detail10radix_sort29DeviceRadixSortOnesweepKernelINS1_5radix10policy_hubIffyE10Policy1000ELNS0_9SortOrderE0EffyiiNS1_21identity_decomposer_tEEEvPT5_SB_PT3_PKSC_PT1_PKSG_PT2_PKSK_T4_iiT6__param_10];
	ld.param.u32 	%r2048, [_ZN3cub18CUB_300001_SM_10006detail10radix_sort29DeviceRadixSortOnesweepKernelINS1_5radix10policy_hubIffyE10Policy1000ELNS0_9SortOrderE0EffyiiNS1_21identity_decomposer_tEEEvPT5_SB_PT3_PKSC_PT1_PKSG_PT2_PKSK_T4_iiT6__param_9];
	shl.b32 	%r806, %r1, 5;
	and.b32  	%r807, %r806, 31744;
	add.s32 	%r169, %r390, %r807;
	bar.sync 	0;
	// begin inline asm
	mov.u32 %r780, %lanemask_le;
	// end inline asm
	setp.eq.s32 	%p156, %r2148, 2147483647;
	selp.b32 	%r809, -2147483648, %r2148, %p156;
	shr.u32 	%r810, %r809, %r2048;
	mov.b32 	%r811, -1;
	shl.b32 	%r812, %r811, %r2085;
	not.b32 	%r171, %r812;
	and.b32  	%r803, %r810, %r171;
	mov.b32 	%r783, 1;
	// begin inline asm
	{
    .reg .pred p;
    and.b32 %r781, %r803, %r783;    setp.ne.u32 p, %r781, 0;
    vote.ballot.sync.b32 %r781, p, 0xffffffff;
    @!p not.b32 %r781, %r781;
}

	// end inline asm
	mov.b32 	%r786, 2;
	// begin inline asm
	{
    .reg .pred p;
    and.b32 %r784, %r803, %r786;    setp.ne.u32 p, %r784, 0;
    vote.ballot.sync.b32 %r784, p, 0xffffffff;
    @!p not.b32 %r784, %r784;
}

	// end inline asm
	and.b32  	%r813, %r784, %r781;
	mov.b32 	%r789, 4;
	// begin inline asm
	{
    .reg .pred p;
    and.b32 %r787, %r803, %r789;    setp.ne.u32 p, %r787, 0;
    vote.ballot.sync.b32 %r787, p, 0xffffffff;
    @!p not.b32 %r787, %r787;
}

	// end inline asm
	and.b32  	%r814, %r787, %r813;
	mov.b32 	%r792, 8;
	// begin inline asm
	{
    .reg .pred p;
    and.b32 %r790, %r803, %r792;    setp.ne.u32 p, %r790, 0;
    vote.ballot.sync.b32 %r790, p, 0xffffffff;
    @!p not.b32 %r790, %r790;
}

	// end inline asm
	and.b32  	%r815, %r790, %r814;
	mov.b32 	%r795, 16;
	// begin inline asm
	{
    .reg .pred p;
    and.b32 %r793, %r803, %r795;    setp.ne.u32 p, %r793, 0;
    vote.ballot.sync.b32 %r793, p, 0xffffffff;
    @!p not.b32 %r793, %r793;
}

	// end inline asm
	and.b32  	%r816, %r793, %r815;
	mov.b32 	%r798, 32;
	// begin inline asm
	{
    .reg .pred p;
    and.b32 %r796, %r803, %r798;    setp.ne.u32 p, %r796, 0;
    vote.ballot.sync.b32 %r796, p, 0xffffffff;
    @!p not.b32 %r796, %r796;
}

	// end inline asm
	and.b32  	%r817, %r796, %r816;
	mov.b32 	%r801, 64;
	// begin inline asm
	{
    .reg .pred p;
    and.b32 %r799, %r803, %r801;    setp.ne.u32 p, %r799, 0;
    vote.ballot.sync.b32 %r799, p, 0xffffffff;
    @!p not.b32 %r799, %r799;
}

	// end inline asm
	and.b32  	%r818, %r799, %r817;
	mov.b32 	%r804, 128;
	// begin inline asm
	{
    .reg .pred p;
    and.b32 %r802, %r803, %r804;    setp.ne.u32 p, %r802, 0;
    vote.ballot.sync.b32 %r802, p, 0xffffffff;
    @!p not.b32 %r802, %r802;
}

	// end inline asm
	and.b32  	%r819, %r802, %r818;
	clz.b32 	%r820, %r819;
	sub.s32 	%r173, 31, %r820;
	and.b32  	%r821, %r780, %r819;
	popc.b32 	%r174, %r821;
	setp.ne.s32 	%p157, %r326, %r173;
	mov.b32 	%r2149, 0;
	@%p157 bra 	$L__BB11_181;
	shl.b32 	%r822, %r803, 2;
	add.s32 	%r823, %r169, %r822;
	atom.shared.add.u32 	%r2149, [%r823], %r174;
$L__BB11_181:
	ld.param.u32 	%r2049, [_ZN3cub18CUB_300001_SM_10006detail10radix_sort29DeviceRadixSortOnesweepKernelINS1_5radix10policy_hubIffyE10Policy1000ELNS0_9SortOrderE0EffyiiNS1_21identity_decomposer_tEEEvPT5_SB_PT3_PKSC_PT1_PKSG_PT2_PKSK_T4_iiT6__param_9];
	shfl.sync.idx.b32	%r849|%p158, %r2149, %r173, 31, -1;
	add.s32 	%r177, %r174, %r849;
	setp.eq.s32 	%p159, %r2147, 2147483647;
	selp.b32 	%r850, -2147483648, %r2147, %p159;
	shr.u32 	%r851, %r850, %r2049;
	and.b32  	%r846, %r851, %r171;
	mov.b32 	%r826, 1;
	// begin inline asm
	{
    .reg .pred p;
    and.b32 %r824, %r846, %r826;    setp.ne.u32 p, %r824, 0;
    vote.ballot.sync.b32 %r824, p, 0xffffffff;
    @!p not.b32 %r824, %r824;
}

	// end inline asm
	mov.b32 	%r829, 2;
	// begin inline asm
	{
    .reg .pred p;
    and.b32 %r827, %r846, %r829;    setp.ne.u32 p, %r827, 0;
    vote.ballot.sync.b32 %r827, p, 0xffffffff;
    @!p not.b32 %r827, %r827;
}

	// end inline asm
	and.b32  	%r852, %r827, %r824;
	mov.b32 	%r832, 4;
	// begin inline asm
	{
    .reg .pred p;
    and.b32 %r830, %r846, %r832;    setp.ne.u32 p, %r830, 0;
    vote.ballot.sync.b32 %r830, p, 0xffffffff;
    @!p not.b32 %r830, %r830;
}

	// end inline asm
	and.b32  	%r853, %r830, %r852;
	mov.b32 	%r835, 8;
	// begin inline asm
	{
    .reg .pred p;
    and.b32 %r833, %r846, %r835;    setp.ne.u32 p, %r833, 0;
    vote.ballot.sync.b32 %r833, p, 0xffffffff;
    @!p not.b32 %r833, %r833;
}

	// end inline asm
	and.b32  	%r854, %r833, %r853;
	mov.b32 	%r838, 16;
	// begin inline asm
	{
    .reg .pred p;
    and.b32 %r836, %r846, %r838;    setp.ne.u32 p, %r836, 0;
    vote.ballot.sync.b32 %r836, p, 0xffffffff;
    @!p not.b32 %r836, %r836;
}

	// end inline asm
	and.b32  	%r855, %r836, %r854;
	mov.b32 	%r841, 32;
	// begin inline asm
	{
    .reg .pred p;
    and.b32 %r839, %r846, %r841;    setp.ne.u32 p, %r839, 0;
    vote.ballot.sync.b32 %r839, p, 0xffffffff;
    @!p not.b32 %r839, %r839;
}

	// end inline asm
	and.b32  	%r856, %r839, %r855;
	mov.b32 	%r844, 64;
	// begin inline asm
	{
    .reg .pred p;
    and.b32 %r842, %r846, %r844;    setp.ne.u32 p, %r842, 0;
    vote.ballot.sync.b32 %r842, p, 0xffffffff;
    @!p not.b32 %r842, %r842;
}

	// end inline asm
	and.b32  	%r857, %r842, %r856;
	mov.b32 	%r847, 128;
	// begin inline asm
	{
    .reg .pred p;
    and.b32 %r845, %r846, %r847;    setp.ne.u32 p, %r845, 0;
    vote.ballot.sync.b32 %r845, p, 0xffffffff;
    @!p not.b32 %r845, %r845;
}

	// end inline asm
	and.b32  	%r858, %r845, %r857;
	clz.b32 	%r859, %r858;
	sub.s32 	%r179, 31, %r859;
	and.b32  	%r860, %r780, %r858;
	popc.b32 	%r180, %r860;
	setp.ne.s32 	%p160, %r326, %r179;
	mov.b32 	%r2150, 0;
	@%p160 bra 	$L__BB11_183;
	shl.b32 	%r861, %r846, 2;
	add.s32 	%r862, %r169, %r861;
	atom.shared.add.u32 	%r2150, [%r862], %r180;
$L__BB11_183:
	ld.param.u32 	%r2050, [_ZN3cub18CUB_300001_SM_10006detail10radix_sort29DeviceRadixSortOnesweepKernelINS1_5radix10policy_hubIffyE10Policy1000ELNS0_9SortOrderE0EffyiiNS1_21identity_decomposer_tEEEvPT5_SB_PT3_PKSC_PT1_PKSG_PT2_PKSK_T4_iiT6__param_9];
	shfl.sync.idx.b32	%r888|%p161, %r2150, %r179, 31, -1;
	add.s32 	%r183, %r180, %r888;
	setp.eq.s32 	%p162, %r2146, 2147483647;
	selp.b32 	%r889, -2147483648, %r2146, %p162;
	shr.u32 	%r890, %r889, %r2050;
	and.b32  	%r885, %r890, %r171;
	mov.b32 	%r865, 1;
	// begin inline asm
	{
    .reg .pred p;
    and.b32 %r863, %r885, %r865;    setp.ne.u32 p, %r863, 0;
    vote.ballot.sync.b32 %r863, p, 0xffffffff;
    @!p not.b32 %r863, %r863;
}

	// end inline asm
	mov.b32 	%r868, 2;
	// begin inline asm
	{
    .reg .pred p;
    and.b32 %r866, %r885, %r868;    setp.ne.u32 p, %r866, 0;
    vote.ballot.sync.b32 %r866, p, 0xffffffff;
    @!p not.b32 %r866, %r866;
}

	// end inline asm
	and.b32  	%r891, %r866, %r863;
	mov.b32 	%r871, 4;
	// begin inline asm
	{
    .reg .pred p;
    and.b32 %r869, %r885, %r871;    setp.ne.u32 p, %r869, 0;
    vote.ballot.sync.b32 %r869, p, 0xffffffff;
    @!p not.b32 %r869, %r869;
}

	// end inline asm
	and.b32  	%r892, %r869, %r891;
	mov.b32 	%r874, 8;
	// begin inline asm
	{
    .reg .pred p;
    and.b32 %r872, %r885, %r874;    setp.ne.u32 p, %r872, 0;
    vote.ballot.sync.b32 %r872, p, 0xffffffff;
    @!p not.b32 %r872, %r872;
}

	// end inline asm
	and.b32  	%r893, %r872, %r892;
	mov.b32 	%r877, 16;
	// begin inline asm
	{
    .reg .pred p;
    and.b32 %r875, %r885, %r877;    setp.ne.u32 p, %r875, 0;
    vote.ballot.sync.b32 %r875, p, 0xffffffff;
    @!p not.b32 %r875, %r875;
}

	// end inline asm
	and.b32  	%r894, %r875, %r893;
	mov.b32 	%r880, 32;
	// begin inline asm
	{
    .reg .pred p;
    and.b32 %r878, %r885, %r880;    setp.ne.u32 p, %r878, 0;
    vote.ballot.sync.b32 %r878, p, 0xffffffff;
    @!p not.b32 %r878, %r878;
}

	// end inline asm
	and.b32  	%r895, %r878, %r894;
	mov.b32 	%r883, 64;
	// begin inline asm
	{
    .reg .pred p;
    and.b32 %r881, %r885, %r883;    setp.ne.u32 p, %r881, 0;
    vote.ballot.sync.b32 %r881, p, 0xffffffff;
    @!p not.b32 %r881, %r881;
}

	// end inline asm
	and.b32  	%r896, %r881, %r895;
	mov.b32 	%r886, 128;
	// begin inline asm
	{
    .reg .pred p;
    and.b32 %r884, %r885, %r886;    setp.ne.u32 p, %r884, 0;
    vote.ballot.sync.b32 %r884, p, 0xffffffff;
    @!p not.b32 %r884, %r884;
}

	// end inline asm
	and.b32  	%r897, %r884, %r896;
	clz.b32 	%r898, %r897;
	sub.s32 	%r185, 31, %r898;
	and.b32  	%r899, %r780, %r897;
	popc.b32 	%r186, %r899;
	setp.ne.s32 	%p163, %r326, %r185;
	mov.b32 	%r2151, 0;
	@%p163 bra 	$L__BB11_185;
	shl.b32 	%r900, %r885, 2;
	add.s32 	%r901, %r169, %r900;
	atom.shared.add.u32 	%r2151, [%r901], %r186;
$L__BB11_185:
	ld.param.u32 	%r2051, [_ZN3cub18CUB_300001_SM_10006detail10radix_sort29DeviceRadixSortOnesweepKernelINS1_5radix10policy_hubIffyE10Policy1000ELNS0_9SortOrderE0EffyiiNS1_21identity_decomposer_tEEEvPT5_SB_PT3_PKSC_PT1_PKSG_PT2_PKSK_T4_iiT6__param_9];
	shfl.sync.idx.b32	%r927|%p164, %r2151, %r185, 31, -1;
	add.s32 	%r189, %r186, %r927;
	setp.eq.s32 	%p165, %r2145, 2147483647;
	selp.b32 	%r928, -2147483648, %r2145, %p165;
	shr.u32 	%r929, %r928, %r2051;
	and.b32  	%r924, %r929, %r171;
	mov.b32 	%r904, 1;
	// begin inline asm
	{
    .reg .pred p;
    and.b32 %r902, %r924, %r904;    setp.ne.u32 p, %r902, 0;
    vote.ballot.sync.b32 %r902, p, 0xffffffff;
    @!p not.b32 %r902, %r902;
}

	// end inline asm
	mov.b32 	%r907, 2;
	// begin inline asm
	{
    .reg .pred p;
    and.b32 %r905, %r924, %r907;    setp.ne.u32 p, %r905, 0;
    vote.ballot.sync.b32 %r905, p, 0xffffffff;
    @!p not.b32 %r905, %r905;
}

	// end inline asm
	and.b32  	%r930, %r905, %r902;
	mov.b32 	%r910, 4;
	// begin inline asm
	{
    .reg .pred p;
    and.b32 %r908, %r924, %r910;    setp.ne.u32 p, %r908, 0;
    vote.ballot.sync.b32 %r908, p, 0xffffffff;
    @!p not.b32 %r908, %r908;
}

	// end inline asm
	and.b32  	%r931, %r908, %r930;
	mov.b32 	%r913, 8;
	// begin inline asm
	{
    .reg .pred p;
    and.b32 %r911, %r924, %r913;    setp.ne.u32 p, %r911, 0;
    vote.ballot.sync.b32 %r911, p, 0xffffffff;
    @!p not.b32 %r911, %r911;
}

	// end inline asm
	and.b32  	%r932, %r911, %r931;
	mov.b32 	%r916, 16;
	// begin inline asm
	{
    .reg .pred p;
    and.b32 %r914, %r924, %r916;    setp.ne.u32 p, %r914, 0;
    vote.ballot.sync.b32 %r914, p, 0xffffffff;
    @!p not.b32 %r914, %r914;
}

	// end inline asm
	and.b32  	%r933, %r914, %r932;
	mov.b32 	%r919, 32;
	// begin inline asm
	{
    .reg .pred p;
    and.b32 %r917, %r924, %r919;    setp.ne.u32 p, %r917, 0;
    vote.ballot.sync.b32 %r917, p, 0xffffffff;
    @!p not.b32 %r917, %r917;
}

	// end inline asm
	and.b32  	%r934, %r917, %r933;
	mov.b32 	%r922, 64;
	// begin inline asm
	{
    .reg .pred p;
    and.b32 %r920, %r924, %r922;    setp.ne.u32 p, %r920, 0;
    vote.ballot.sync.b32 %r920, p, 0xffffffff;
    @!p not.b32 %r920, %r920;
}

	// end inline asm
	and.b32  	%r935, %r920, %r934;
	mov.b32 	%r925, 128;
	// begin inline asm
	{
    .reg .pred p;
    and.b32 %r923, %r924, %r925;    setp.ne.u32 p, %r923, 0;
    vote.ballot.sync.b32 %r923, p, 0xffffffff;
    @!p not.b32 %r923, %r923;
}

	// end inline asm
	and.b32  	%r936, %r923, %r935;
	clz.b32 	%r937, %r936;
	sub.s32 	%r191, 31, %r937;
	and.b32  	%r938, %r780, %r936;
	popc.b32 	%r192, %r938;
	setp.ne.s32 	%p166, %r326, %r191;
	mov.b32 	%r2152, 0;
	@%p166 bra 	$L__BB11_187;
	shl.b32 	%r939, %r924, 2;
	add.s32 	%r940, %r169, %r939;
	atom.shared.add.u32 	%r2152, [%r940], %r192;
$L__BB11_187:
	ld.param.u32 	%r2052, [_ZN3cub18CUB_300001_SM_10006detail10radix_sort29DeviceRadixSortOnesweepKernelINS1_5radix10policy_hubIffyE10Policy1000ELNS0_9SortOrderE0EffyiiNS1_21identity_decomposer_tEEEvPT5_SB_PT3_PKSC_PT1_PKSG_PT2_PKSK_T4_iiT6__param_9];
	shfl.sync.idx.b32	%r966|%p167, %r2152, %r191, 31, -1;
	add.s32 	%r195, %r192, %r966;
	setp.eq.s32 	%p168, %r2144, 2147483647;
	selp.b32 	%r967, -2147483648, %r2144, %p168;
	shr.u32 	%r968, %r967, %r2052;
	and.b32  	%r963, %r968, %r171;
	mov.b32 	%r943, 1;
	// begin inline asm
	{
    .reg .pred p;
    and.b32 %r941, %r963, %r943;    setp.ne.u32 p, %r941, 0;
    vote.ballot.sync.b32 %r941, p, 0xffffffff;
    @!p not.b32 %r941, %r941;
}

	// end inline asm
	mov.b32 	%r946, 2;
	// begin inline asm
	{
    .reg .pred p;
    and.b32 %r944, %r963, %r946;    setp.ne.u32 p, %r944, 0;
    vote.ballot.sync.b32 %r944, p, 0xffffffff;
    @!p not.b32 %r944, %r944;
}

	// end inline asm
	and.b32  	%r969, %r944, %r941;
	mov.b32 	%r949, 4;
	// begin inline asm
	{
    .reg .pred p;
    and.b32 %r947, %r963, %r949;    setp.ne.u32 p, %r947, 0;
    vote.ballot.sync.b32 %r947, p, 0xffffffff;
    @!p not.b32 %r947, %r947;
}

	// end inline asm
	and.b32  	%r970, %r947, %r969;
	mov.b32 	%r952, 8;
	// begin inline asm
	{
    .reg .pred p;
    and.b32 %r950, %r963, %r952;    setp.ne.u32 p, %r950, 0;
    vote.ballot.sync.b32 %r950, p, 0xffffffff;
    @!p not.b32 %r950, %r950;
}

	// end inline asm
	and.b32  	%r971, %r950, %r970;
	mov.b32 	%r955, 16;
	// begin inline asm
	{
    .reg .pred p;
    and.b32 %r953, %r963, %r955;    setp.ne.u32 p, %r953, 0;
    vote.ballot.sync.b32 %r953, p, 0xffffffff;
    @!p not.b32 %r953, %r953;
}

	// end inline asm
	and.b32  	%r972, %r953, %r971;
	mov.b32 	%r958, 32;
	// begin inline asm
	{
    .reg .pred p;
    and.b32 %r956, %r963, %r958;    setp.ne.u32 p, %r956, 0;
    vote.ballot.sync.b32 %r956, p, 0xffffffff;
    @!p not.b32 %r956, %r956;
}

	// end inline asm
	and.b32  	%r973, %r956, %r972;
	mov.b32 	%r961, 64;
	// begin inline asm
	{
    .reg .pred p;
    and.b32 %r959, %r963, %r961;    setp.ne.u32 p, %r959, 0;
    vote.ballot.sync.b32 %r959, p, 0xffffffff;
    @!p not.b32 %r959, %r959;
}

	// end inline asm
	and.b32  	%r974, %r959, %r973;
	mov.b32 	%r964, 128;
	// begin inline asm
	{
    .reg .pred p;
    and.b32 %r962, %r963, %r964;    setp.ne.u32 p, %r962, 0;
    vote.ballot.sync.b32 %r962, p, 0xffffffff;
    @!p not.b32 %r962, %r962;
}

	// end inline asm
	and.b32  	%r975, %r962, %r974;
	clz.b32 	%r976, %r975;
	sub.s32 	%r197, 31, %r976;
	and.b32  	%r977, %r780, %r975;
	popc.b32 	%r198, %r977;
	setp.ne.s32 	%p169, %r326, %r197;
	mov.b32 	%r2153, 0;
	@%p169 bra 	$L__BB11_189;
	shl.b32 	%r978, %r963, 2;
	add.s32 	%r979, %r169, %r978;
	atom.shared.add.u32 	%r2153, [%r979], %r198;
$L__BB11_189:
	ld.param.u32 	%r2053, [_ZN3cub18CUB_300001_SM_10006detail10radix_sort29DeviceRadixSortOnesweepKernelINS1_5radix10policy_hubIffyE10Policy1000ELNS0_9SortOrderE0EffyiiNS1_21identity_decomposer_tEEEvPT5_SB_PT3_PKSC_PT1_PKSG_PT2_PKSK_T4_iiT6__param_9];
	shfl.sync.idx.b32	%r1005|%p170, %r2153, %r197, 31, -1;
	add.s32 	%r201, %r198, %r1005;
	setp.eq.s32 	%p171, %r2143, 2147483647;
	selp.b32 	%r1006, -2147483648, %r2143, %p171;
	shr.u32 	%r1007, %r1006, %r2053;
	and.b32  	%r1002, %r1007, %r171;
	mov.b32 	%r982, 1;
	// begin inline asm
	{
    .reg .pred p;
    and.b32 %r980, %r1002, %r982;    setp.ne.u32 p, %r980, 0;
    vote.ballot.sync.b32 %r980, p, 0xffffffff;
    @!p not.b32 %r980, %r980;
}

	// end inline asm
	mov.b32 	%r985, 2;
	// begin inline asm
	{
    .reg .pred p;
    and.b32 %r983, %r1002, %r985;    setp.ne.u32 p, %r983, 0;
    vote.ballot.sync.b32 %r983, p, 0xffffffff;
    @!p not.b32 %r983, %r983;
}

	// end inline asm
	and.b32  	%r1008, %r983, %r980;
	mov.b32 	%r988, 4;
	// begin inline asm
	{
    .reg .pred p;
    and.b32 %r986, %r1002, %r988;    setp.ne.u32 p, %r986, 0;
    vote.ballot.sync.b32 %r986, p, 0xffffffff;
    @!p not.b32 %r986, %r986;
}

	// end inline asm
	and.b32  	%r1009, %r986, %r1008;
	mov.b32 	%r991, 8;
	// begin inline asm
	{
    .reg .pred p;
    and.b32 %r989, %r1002, %r991;    setp.ne.u32 p, %r989, 0;
    vote.ballot.sync.b32 %r989, p, 0xffffffff;
    @!p not.b32 %r989, %r989;
}

	// end inline asm
	and.b32  	%r1010, %r989, %r1009;
	mov.b32 	%r994, 16;
	// begin inline asm
	{
    .reg .pred p;
    and.b32 %r992, %r1002, %r994;    setp.ne.u32 p, %r992, 0;
    vote.ballot.sync.b32 %r992, p, 0xffffffff;
    @!p not.b32 %r992, %r992;
}

	// end inline asm
	and.b32  	%r1011, %r992, %r1010;
	mov.b32 	%r997, 32;
	// begin inline asm
	{
    .reg .pred p;
    and.b32 %r995, %r1002, %r997;    setp.ne.u32 p, %r995, 0;
    vote.ballot.sync.b32 %r995, p, 0xffffffff;
    @!p not.b32 %r995, %r995;
}

	// end inline asm
	and.b32  	%r1012, %r995, %r1011;
	mov.b32 	%r1000, 64;
	// begin inline asm
	{
    .reg .pred p;
    and.b32 %r998, %r1002, %r1000;    setp.ne.u32 p, %r998, 0;
    vote.ballot.sync.b32 %r998, p, 0xffffffff;
    @!p not.b32 %r998, %r998;
}

	// end inline asm
	and.b32  	%r1013, %r998, %r1012;
	mov.b32 	%r1003, 128;
	// begin inline asm
	{
    .reg .pred p;
    and.b32 %r1001, %r1002, %r1003;    setp.ne.u32 p, %r1001, 0;
    vote.ballot.sync.b32 %r1001, p, 0xffffffff;
    @!p not.b32 %r1001, %r1001;
}

	// end inline asm
	and.b32  	%r1014, %r1001, %r1013;
	clz.b32 	%r1015, %r1014;
	sub.s32 	%r203, 31, %r1015;
	and.b32  	%r1016, %r780, %r1014;
	popc.b32 	%r204, %r1016;
	setp.ne.s32 	%p172, %r326, %r203;
	mov.b32 	%r2154, 0;
	@%p172 bra 	$L__BB11_191;
	shl.b32 	%r1017, %r1002, 2;
	add.s32 	%r1018, %r169, %r1017;
	atom.shared.add.u32 	%r2154, [%r1018], %r204;
$L__BB11_191:
	ld.param.u32 	%r2054, [_ZN3cub18CUB_300001_SM_10006detail10radix_sort29DeviceRadixSortOnesweepKernelINS1_5radix10policy_hubIffyE10Policy1000ELNS0_9SortOrderE0EffyiiNS1_21identity_decomposer_tEEEvPT5_SB_PT3_PKSC_PT1_PKSG_PT2_PKSK_T4_iiT6__param_9];
	shfl.sync.idx.b32	%r1044|%p173, %r2154, %r203, 31, -1;
	add.s32 	%r207, %r204, %r1044;
	setp.eq.s32 	%p174, %r2142, 2147483647;
	selp.b32 	%r1045, -2147483648, %r2142, %p174;
	shr.u32 	%r1046, %r1045, %r2054;
	and.b32  	%r1041, %r1046, %r171;
	mov.b32 	%r1021, 1;
	// begin inline asm
	{
    .reg .pred p;
    and.b32 %r1019, %r1041, %r1021;    setp.ne.u32 p, %r1019, 0;
    vote.ballot.sync.b32 %r1019, p, 0xffffffff;
    @!p not.b32 %r1019, %r1019;
}

	// end inline asm
	mov.b32 	%r1024, 2;
	// begin inline asm
	{
    .reg .pred p;
    and.b32 %r1022, %r1041, %r1024;    setp.ne.u32 p, %r1022, 0;
    vote.ballot.sync.b32 %r1022, p, 0xffffffff;
    @!p not.b32 %r1022, %r1022;
}

	// end inline asm
	and.b32  	%r1047, %r1022, %r1019;
	mov.b32 	%r1027, 4;
	// begin inline asm
	{
    .reg .pred p;
    and.b32 %r1025, %r1041, %r1027;    setp.ne.u32 p, %r1025, 0;
    vote.ballot.sync.b32 %r1025, p, 0xffffffff;
    @!p not.b32 %r1025, %r1025;
}

	// end inline asm
	and.b32  	%r1048, %r1025, %r1047;
	mov.b32 	%r1030, 8;
	// begin inline asm
	{
    .reg .pred p;
    and.b32 %r1028, %r1041, %r1030;    setp.ne.u32 p, %r1028, 0;
    vote.ballot.sync.b32 %r1028, p, 0xffffffff;
    @!p not.b32 %r1028, %r1028;
}

	// end inline asm
	and.b32  	%r1049, %r1028, %r1048;
	mov.b32 	%r1033, 16;
	// begin inline asm
	{
    .reg .pred p;
    and.b32 %r1031, %r1041, %r1033;    setp.ne.u32 p, %r1031, 0;
    vote.ballot.sync.b32 %r1031, p, 0xffffffff;
    @!p not.b32 %r1031, %r1031;
}

	// end inline asm
	and.b32  	%r1050, %r1031, %r1049;
	mov.b32 	%r1036, 32;
	// begin inline asm
	{
    .reg .pred p;
    and.b32 %r1034, %r1041, %r1036;    setp.ne.u32 p, %r1034, 0;
    vote.ballot.sync.b32 %r1034, p, 0xffffffff;
    @!p not.b32 %r1034, %r1034;
}

	// end inline asm
	and.b32  	%r1051, %r1034, %r1050;
	mov.b32 	%r1039, 64;
	// begin inline asm
	{
    .reg .pred p;
    and.b32 %r1037, %r1041, %r1039;    setp.ne.u32 p, %r1037, 0;
    vote.ballot.sync.b32 %r1037, p, 0xffffffff;
    @!p not.b32 %r1037, %r1037;
}

	// end inline asm
	and.b32  	%r1052, %r1037, %r1051;
	mov.b32 	%r1042, 128;
	// begin inline asm
	{
    .reg .pred p;
    and.b32 %r1040, %r1041, %r1042;    setp.ne.u32 p, %r1040, 0;
    vote.ballot.sync.b32 %r1040, p, 0xffffffff;
    @!p not.b32 %r1040, %r1040;
}

	// end inline asm
	and.b32  	%r1053, %r1040, %r1052;
	clz.b32 	%r1054, %r1053;
	sub.s32 	%r209, 31, %r1054;
	and.b32  	%r1055, %r780, %r1053;
	popc.b32 	%r210, %r1055;
	setp.ne.s32 	%p175, %r326, %r209;
	mov.b32 	%r2155, 0;
	@%p175 bra 	$L__BB11_193;
	shl.b32 	%r1056, %r1041, 2;
	add.s32 	%r1057, %r169, %r1056;
	atom.shared.add.u32 	%r2155, [%r1057], %r210;
$L__BB11_193:
	ld.param.u32 	%r2055, [_ZN3cub18CUB_300001_SM_10006detail10radix_sort29DeviceRadixSortOnesweepKernelINS1_5radix10policy_hubIffyE10Policy1000ELNS0_9SortOrderE0EffyiiNS1_21identity_decomposer_tEEEvPT5_SB_PT3_PKSC_PT1_PKSG_PT2_PKSK_T4_iiT6__param_9];
	shfl.sync.idx.b32	%r1083|%p176, %r2155, %r209, 31, -1;
	add.s32 	%r213, %r210, %r1083;
	setp.eq.s32 	%p177, %r2141, 2147483647;
	selp.b32 	%r1084, -2147483648, %r2141, %p177;
	shr.u32 	%r1085, %r1084, %r2055;
	and.b32  	%r1080, %r1085, %r171;
	mov.b32 	%r1060, 1;
	// begin inline asm
	{
    .reg .pred p;
    and.b32 %r1058, %r1080, %r1060;    setp.ne.u32 p, %r1058, 0;
    vote.ballot.sync.b32 %r1058, p, 0xffffffff;
    @!p not.b32 %r1058, %r1058;
}

	// end inline asm
	mov.b32 	%r1063, 2;
	// begin inline asm
	{
    .reg .pred p;
    and.b32 %r1061, %r1080, %r1063;    setp.ne.u32 p, %r1061, 0;
    vote.ballot.sync.b32 %r1061, p, 0xffffffff;
    @!p not.b32 %r1061, %r1061;
}

	// end inline asm
	and.b32  	%r1086, %r1061, %r1058;
	mov.b32 	%r1066, 4;
	// begin inline asm
	{
    .reg .pred p;
    and.b32 %r1064, %r1080, %r1066;    setp.ne.u32 p, %r1064, 0;
    vote.ballot.sync.b32 %r1064, p, 0xffffffff;
    @!p not.b32 %r1064, %r1064;
}

	// end inline asm
	and.b32  	%r1087, %r1064, %r1086;
	mov.b32 	%r1069, 8;
	// begin inline asm
	{
    .reg .pred p;
    and.b32 %r1067, %r1080, %r1069;    setp.ne.u32 p, %r1067, 0;
    vote.ballot.sync.b32 %r1067, p, 0xffffffff;
    @!p not.b32 %r1067, %r1067;
}

	// end inline asm
	and.b32  	%r1088, %r1067, %r1087;
	mov.b32 	%r1072, 16;
	// begin inline asm
	{
    .reg .pred p;
    and.b32 %r1070, %r1080, %r1072;    setp.ne.u32 p, %r1070, 0;
    vote.ballot.sync.b32 %r1070, p, 0xffffffff;
    @!p not.b32 %r1070, %r1070;
}

	// end inline asm
	and.b32  	%r1089, %r1070, %r1088;
	mov.b32 	%r1075, 32;
	// begin inline asm
	{
    .reg .pred p;
    and.b32 %r1073, %r1080, %r1075;    setp.ne.u32 p, %r1073, 0;
    vote.ballot.sync.b32 %r1073, p, 0xffffffff;
    @!p not.b32 %r1073, %r1073;
}

	// end inline asm
	and.b32  	%r1090, %r1073, %r1089;
	mov.b32 	%r1078, 64;
	// begin inline asm
	{
    .reg .pred p;
    and.b32 %r1076, %r1080, %r1078;    setp.ne.u32 p, %r1076, 0;
    vote.ballot.sync.b32 %r1076, p, 0xffffffff;
    @!p not.b32 %r1076, %r1076;
}

	// end inline asm
	and.b32  	%r1091, %r1076, %r1090;
	mov.b32 	%r1081, 128;
	// begin inline asm
	{
    .reg .pred p;
    and.b32 %r1079, %r1080, %r1081;    setp.ne.u32 p, %r1079, 0;
    vote.ballot.sync.b32 %r1079, p, 0xffffffff;
    @!p not.b32 %r1079, %r1079;
}

	// end inline asm
	and.b32  	%r1092, %r1079, %r1091;
	clz.b32 	%r1093, %r1092;
	sub.s32 	%r215, 31, %r1093;
	and.b32  	%r1094, %r780, %r1092;
	popc.b32 	%r216, %r1094;
	setp.ne.s32 	%p178, %r326, %r215;
	mov.b32 	%r2156, 0;
	@%p178 bra 	$L__BB11_195;
	shl.b32 	%r1095, %r1080, 2;
	add.s32 	%r1096, %r169, %r1095;
	atom.shared.add.u32 	%r2156, [%r1096], %r216;
$L__BB11_195:
	ld.param.u32 	%r2056, [_ZN3cub18CUB_300001_SM_10006detail10radix_sort29DeviceRadixSortOnesweepKernelINS1_5radix10policy_hubIffyE10Policy1000ELNS0_9SortOrderE0EffyiiNS1_21identity_decomposer_tEEEvPT5_SB_PT3_PKSC_PT1_PKSG_PT2_PKSK_T4_iiT6__param_9];
	shfl.sync.idx.b32	%r1122|%p179, %r2156, %r215, 31, -1;
	add.s32 	%r219, %r216, %r1122;
	setp.eq.s32 	%p180, %r2140, 2147483647;
	selp.b32 	%r1123, -2147483648, %r2140, %p180;
	shr.u32 	%r1124, %r1123, %r2056;
	and.b32  	%r1119, %r1124, %r171;
	mov.b32 	%r1099, 1;
	// begin inline asm
	{
    .reg .pred p;
    and.b32 %r1097, %r1119, %r1099;    setp.ne.u32 p, %r1097, 0;
    vote.ballot.sync.b32 %r1097, p, 0xffffffff;
    @!p not.b32 %r1097, %r1097;
}

	// end inline asm
	mov.b32 	%r1102, 2;
	// begin inline asm
	{
    .reg .pred p;
    and.b32 %r1100, %r1119, %r1102;    setp.ne.u32 p, %r1100, 0;
    vote.ballot.sync.b32 %r1100, p, 0xffffffff;
    @!p not.b32 %r1100, %r1100;
}

	// end inline asm
	and.b32  	%r1125, %r1100, %r1097;
	mov.b32 	%r1105, 4;
	// begin inline asm
	{
    .reg .pred p;
    and.b32 %r1103, %r1119, %r1105;    setp.ne.u32 p, %r1103, 0;
    vote.ballot.sync.b32 %r1103, p, 0xffffffff;
    @!p not.b32 %r1103, %r1103;
}

	// end inline asm
	and.b32  	%r1126, %r1103, %r1125;
	mov.b32 	%r1108, 8;
	// begin inline asm
	{
    .reg .pred p;
    and.b32 %r1106, %r1119, %r1108;    setp.ne.u32 p, %r1106, 0;
    vote.ballot.sync.b32 %r1106, p, 0xffffffff;
    @!p not.b32 %r1106, %r1106;
}

	// end inline asm
	and.b32  	%r1127, %r1106, %r1126;
	mov.b32 	%r1111, 16;
	// begin inline asm
	{
    .reg .pred p;
    and.b32 %r1109, %r1119, %r1111;    setp.ne.u32 p, %r1109, 0;
    vote.ballot.sync.b32 %r1109, p, 0xffffffff;
    @!p not.b32 %r1109, %r1109;
}

	// end inline asm
	and.b32  	%r1128, %r1109, %r1127;
	mov.b32 	%r1114, 32;
	// begin inline asm
	{
    .reg .pred p;
    and.b32 %r1112, %r1119, %r1114;    setp.ne.u32 p, %r1112, 0;
    vote.ballot.sync.b32 %r1112, p, 0xffffffff;
    @!p not.b32 %r1112, %r1112;
}

	// end inline asm
	and.b32  	%r1129, %r1112, %r1128;
	mov.b32 	%r1117, 64;
	// begin inline asm
	{
    .reg .pred p;
    and.b32 %r1115, %r1119, %r1117;    setp.ne.u32 p, %r1115, 0;
    vote.ballot.sync.b32 %r1115, p, 0xffffffff;
    @!p not.b32 %r1115, %r1115;
}

	// end inline asm
	and.b32  	%r1130, %r1115, %r1129;
	mov.b32 	%r1120, 128;
	// begin inline asm
	{
    .reg .pred p;
    and.b32 %r1118, %r1119, %r1120;    setp.ne.u32 p, %r1118, 0;
    vote.ballot.sync.b32 %r1118, p, 0xffffffff;
    @!p not.b32 %r1118, %r1118;
}

	// end inline asm
	and.b32  	%r1131, %r1118, %r1130;
	clz.b32 	%r1132, %r1131;
	sub.s32 	%r221, 31, %r1132;
	and.b32  	%r1133, %r780, %r1131;
	popc.b32 	%r222, %r1133;
	setp.ne.s32 	%p181, %r326, %r221;
	mov.b32 	%r2157, 0;
	@%p181 bra 	$L__BB11_197;
	shl.b32 	%r1134, %r1119, 2;
	add.s32 	%r1135, %r169, %r1134;
	atom.shared.add.u32 	%r2157, [%r1135], %r222;
$L__BB11_197:
	ld.param.u32 	%r2057, [_ZN3cub18CUB_300001_SM_10006detail10radix_sort29DeviceRadixSortOnesweepKernelINS1_5radix10policy_hubIffyE10Policy1000ELNS0_9SortOrderE0EffyiiNS1_21identity_decomposer_tEEEvPT5_SB_PT3_PKSC_PT1_PKSG_PT2_PKSK_T4_iiT6__param_9];
	shfl.sync.idx.b32	%r1161|%p182, %r2157, %r221, 31, -1;
	add.s32 	%r225, %r222, %r1161;
	setp.eq.s32 	%p183, %r2139, 2147483647;
	selp.b32 	%r1162, -2147483648, %r2139, %p183;
	shr.u32 	%r1163, %r1162, %r2057;
	and.b32  	%r1158, %r1163, %r171;
	mov.b32 	%r1138, 1;
	// begin inline asm
	{
    .reg .pred p;
    and.b32 %r1136, %r1158, %r1138;    setp.ne.u32 p, %r1136, 0;
    vote.ballot.sync.b32 %r1136, p, 0xffffffff;
    @!p not.b32 %r1136, %r1136;
}

	// end inline asm
	mov.b32 	%r1141, 2;
	// begin inline asm
	{
    .reg .pred p;
    and.b32 %r1139, %r1158, %r1141;    setp.ne.u32 p, %r1139, 0;
    vote.ballot.sync.b32 %r1139, p, 0xffffffff;
    @!p not.b32 %r1139, %r1139;
}

	// end inline asm
	and.b32  	%r1164, %r1139, %r1136;
	mov.b32 	%r1144, 4;
	// begin inline asm
	{
    .reg .pred p;
    and.b32 %r1142, %r1158, %r1144;    setp.ne.u32 p, %r1142, 0;
    vote.ballot.sync.b32 %r1142, p, 0xffffffff;
    @!p not.b32 %r1142, %r1142;
}

	// end inline asm
	and.b32  	%r1165, %r1142, %r1164;
	mov.b32 	%r1147, 8;
	// begin inline asm
	{
    .reg .pred p;
    and.b32 %r1145, %r1158, %r1147;    setp.ne.u32 p, %r1145, 0;
    vote.ballot.sync.b32 %r1145, p, 0xffffffff;
    @!p not.b32 %r1145, %r1145;
}

	// end inline asm
	and.b32  	%r1166, %r1145, %r1165;
	mov.b32 	%r1150, 16;
	// begin inline asm
	{
    .reg .pred p;
    and.b32 %r1148, %r1158, %r1150;    setp.ne.u32 p, %r1148, 0;
    vote.ballot.sync.b32 %r1148, p, 0xffffffff;
    @!p not.b32 %r1148, %r1148;
}

	// end inline asm
	and.b32  	%r1167, %r1148, %r1166;
	mov.b32 	%r1153, 32;
	// begin inline asm
	{
    .reg .pred p;
    and.b32 %r1151, %r1158, %r1153;    setp.ne.u32 p, %r1151, 0;
    vote.ballot.sync.b32 %r1151, p, 0xffffffff;
    @!p not.b32 %r1151, %r1151;
}

	// end inline asm
	and.b32  	%r1168, %r1151, %r1167;
	mov.b32 	%r1156, 64;
	// begin inline asm
	{
    .reg .pred p;
    and.b32 %r1154, %r1158, %r1156;    setp.ne.u32 p, %r1154, 0;
    vote.ballot.sync.b32 %r1154, p, 0xffffffff;
    @!p not.b32 %r1154, %r1154;
}

	// end inline asm
	and.b32  	%r1169, %r1154, %r1168;
	mov.b32 	%r1159, 128;
	// begin inline asm
	{
    .reg .pred p;
    and.b32 %r1157, %r1158, %r1159;    setp.ne.u32 p, %r1157, 0;
    vote.ballot.sync.b32 %r1157, p, 0xffffffff;
    @!p not.b32 %r1157, %r1157;
}

	// end inline asm
	and.b32  	%r1170, %r1157, %r1169;
	clz.b32 	%r1171, %r1170;
	sub.s32 	%r227, 31, %r1171;
	and.b32  	%r1172, %r780, %r1170;
	popc.b32 	%r228, %r1172;
	setp.ne.s32 	%p184, %r326, %r227;
	mov.b32 	%r2158, 0;
	@%p184 bra 	$L__BB11_199;
	shl.b32 	%r1177, %r1158, 2;
	add.s32 	%r1178, %r169, %r1177;
	atom.shared.add.u32 	%r2158, [%r1178], %r228;
$L__BB11_199:
	ld.param.u32 	%r2058, [_ZN3cub18CUB_300001_SM_10006detail10radix_sort29DeviceRadixSortOnesweepKernelINS1_5radix10policy_hubIffyE10Policy1000ELNS0_9SortOrderE0EffyiiNS1_21identity_decomposer_tEEEvPT5_SB_PT3_PKSC_PT1_PKSG_PT2_PKSK_T4_iiT6__param_9];
	shfl.sync.idx.b32	%r1204|%p185, %r2158, %r227, 31, -1;
	add.s32 	%r231, %r228, %r1204;
	setp.eq.s32 	%p186, %r2138, 2147483647;
	selp.b32 	%r1205, -2147483648, %r2138, %p186;
	shr.u32 	%r1206, %r1205, %r2058;
	and.b32  	%r1201, %r1206, %r171;
	mov.b32 	%r1181, 1;
	// begin inline asm
	{
    .reg .pred p;
    and.b32 %r1179, %r1201, %r1181;    setp.ne.u32 p, %r1179, 0;
    vote.ballot.sync.b32 %r1179, p, 0xffffffff;
    @!p not.b32 %r1179, %r1179;
}

	// end inline asm
	mov.b32 	%r1184, 2;
	// begin inline asm
	{
    .reg .pred p;
    and.b32 %r1182, %r1201, %r1184;    setp.ne.u32 p, %r1182, 0;
    vote.ballot.sync.b32 %r1182, p, 0xffffffff;
    @!p not.b32 %r1182, %r1182;
}

	// end inline asm
	and.b32  	%r1207, %r1182, %r1179;
	mov.b32 	%r1187, 4;
	// begin inline asm
	{
    .reg .pred p;
    and.b32 %r1185, %r1201, %r1187;    setp.ne.u32 p, %r1185, 0;
    vote.ballot.sync.b32 %r1185, p, 0xffffffff;
    @!p not.b32 %r1185, %r1185;
}

	// end inline asm
	and.b32  	%r1208, %r1185, %r1207;
	mov.b32 	%r1190, 8;
	// begin inline asm
	{
    .reg .pred p;
    and.b32 %r1188, %r1201, %r1190;    setp.ne.u32 p, %r1188, 0;
    vote.ballot.sync.b32 %r1188, p, 0xffffffff;
    @!p not.b32 %r1188, %r1188;
}

	// end inline asm
	and.b32  	%r1209, %r1188, %r1208;
	mov.b32 	%r1193, 16;
	// begin inline asm
	{
    .reg .pred p;
    and.b32 %r1191, %r1201, %r1193;    setp.ne.u32 p, %r1191, 0;
    vote.ballot.sync.b32 %r1191, p, 0xffffffff;
    @!p not.b32 %r1191, %r1191;
}

	// end inline asm
	and.b32  	%r1210, %r1191, %r1209;
	mov.b32 	%r1196, 32;
	// begin inline asm
	{
    .reg .pred p;
    and.b32 %r1194, %r1201, %r1196;    setp.ne.u32 p, %r1194, 0;
    vote.ballot.sync.b32 %r1194, p, 0xffffffff;
    @!p not.b32 %r1194, %r1194;
}

	// end inline asm
	and.b32  	%r1211, %r1194, %r1210;
	mov.b32 	%r1199, 64;
	// begin inline asm
	{
    .reg .pred p;
    and.b32 %r1197, %r1201, %r1199;    setp.ne.u32 p, %r1197, 0;
    vote.ballot.sync.b32 %r1197, p, 0xffffffff;
    @!p not.b32 %r1197, %r1197;
}

	// end inline asm
	and.b32  	%r1212, %r1197, %r1211;
	mov.b32 	%r1202, 128;
	// begin inline asm
	{
    .reg .pred p;
    and.b32 %r1200, %r1201, %r1202;    setp.ne.u32 p, %r1200, 0;
    vote.ballot.sync.b32 %r1200, p, 0xffffffff;
    @!p not.b32 %r1200, %r1200;
}

	// end inline asm
	and.b32  	%r1213, %r1200, %r1212;
	clz.b32 	%r1214, %r1213;
	sub.s32 	%r233, 31, %r1214;
	and.b32  	%r1215, %r780, %r1213;
	popc.b32 	%r234, %r1215;
	setp.ne.s32 	%p187, %r326, %r233;
	mov.b32 	%r2159, 0;
	@%p187 bra 	$L__BB11_201;
	shl.b32 	%r1220, %r1201, 2;
	add.s32 	%r1221, %r169, %r1220;
	atom.shared.add.u32 	%r2159, [%r1221], %r234;
$L__BB11_201:
	ld.param.u32 	%r2059, [_ZN3cub18CUB_300001_SM_10006detail10radix_sort29DeviceRadixSortOnesweepKernelINS1_5radix10policy_hubIffyE10Policy1000ELNS0_9SortOrderE0EffyiiNS1_21identity_decomposer_tEEEvPT5_SB_PT3_PKSC_PT1_PKSG_PT2_PKSK_T4_iiT6__param_9];
	shfl.sync.idx.b32	%r1247|%p188, %r2159, %r233, 31, -1;
	add.s32 	%r237, %r234, %r1247;
	setp.eq.s32 	%p189, %r2137, 2147483647;
	selp.b32 	%r1248, -2147483648, %r2137, %p189;
	shr.u32 	%r1249, %r1248, %r2059;
	and.b32  	%r1244, %r1249, %r171;
	mov.b32 	%r1224, 1;
	// begin inline asm
	{
    .reg .pred p;
    and.b32 %r1222, %r1244, %r1224;    setp.ne.u32 p, %r1222, 0;
    vote.ballot.sync.b32 %r1222, p, 0xffffffff;
    @!p not.b32 %r1222, %r1222;
}

	// end inline asm
	mov.b32 	%r1227, 2;
	// begin inline asm
	{
    .reg .pred p;
    and.b32 %r1225, %r1244, %r1227;    setp.ne.u32 p, %r1225, 0;
    vote.ballot.sync.b32 %r1225, p, 0xffffffff;
    @!p not.b32 %r1225, %r1225;
}

	// end inline asm
	and.b32  	%r1250, %r1225, %r1222;
	mov.b32 	%r1230, 4;
	// begin inline asm
	{
    .reg .pred p;
    and.b32 %r1228, %r1244, %r1230;    setp.ne.u32 p, %r1228, 0;
    vote.ballot.sync.b32 %r1228, p, 0xffffffff;
    @!p not.b32 %r1228, %r1228;
}

	// end inline asm
	and.b32  	%r1251, %r1228, %r1250;
	mov.b32 	%r1233, 8;
	// begin inline asm
	{
    .reg .pred p;
    and.b32 %r1231, %r1244, %r1233;    setp.ne.u32 p, %r1231, 0;
    vote.ballot.sync.b32 %r1231, p, 0xffffffff;
    @!p not.b32 %r1231, %r1231;
}

	// end inline asm
	and.b32  	%r1252, %r1231, %r1251;
	mov.b32 	%r1236, 16;
	// begin inline asm
	{
    .reg .pred p;
    and.b32 %r1234, %r1244, %r1236;    setp.ne.u32 p, %r1234, 0;
    vote.ballot.sync.b32 %r1234, p, 0xffffffff;
    @!p not.b32 %r1234, %r1234;
}

	// end inline asm
	and.b32  	%r1253, %r1234, %r1252;
	mov.b32 	%r1239, 32;
	// begin inline asm
	{
    .reg .pred p;
    and.b32 %r1237, %r1244, %r1239;    setp.ne.u32 p, %r1237, 0;
    vote.ballot.sync.b32 %r1237, p, 0xffffffff;
    @!p not.b32 %r1237, %r1237;
}

	// end inline asm
	and.b32  	%r1254, %r1237, %r1253;
	mov.b32 	%r1242, 64;
	// begin inline asm
	{
    .reg .pred p;
    and.b32 %r1240, %r1244, %r1242;    setp.ne.u32 p, %r1240, 0;
    vote.ballot.sync.b32 %r1240, p, 0xffffffff;
    @!p not.b32 %r1240, %r1240;
}

	// end inline asm
	and.b32  	%r1255, %r1240, %r1254;
	mov.b32 	%r1245, 128;
	// begin inline asm
	{
    .reg .pred p;
    and.b32 %r1243, %r1244, %r1245;    setp.ne.u32 p, %r1243, 0;
    vote.ballot.sync.b32 %r1243, p, 0xffffffff;
    @!p not.b32 %r1243, %r1243;
}

	// end inline asm
	and.b32  	%r1256, %r1243, %r1255;
	clz.b32 	%r1257, %r1256;
	sub.s32 	%r239, 31, %r1257;
	and.b32  	%r1258, %r780, %r1256;
	popc.b32 	%r240, %r1258;
	setp.ne.s32 	%p190, %r326, %r239;
	mov.b32 	%r2160, 0;
	@%p190 bra 	$L__BB11_203;
	shl.b32 	%r1263, %r1244, 2;
	add.s32 	%r1264, %r169, %r1263;
	atom.shared.add.u32 	%r2160, [%r1264], %r240;
$L__BB11_203:
	ld.param.u32 	%r2060, [_ZN3cub18CUB_300001_SM_10006detail10radix_sort29DeviceRadixSortOnesweepKernelINS1_5radix10policy_hubIffyE10Policy1000ELNS0_9SortOrderE0EffyiiNS1_21identity_decomposer_tEEEvPT5_SB_PT3_PKSC_PT1_PKSG_PT2_PKSK_T4_iiT6__param_9];
	shfl.sync.idx.b32	%r1290|%p191, %r2160, %r239, 31, -1;
	add.s32 	%r243, %r240, %r1290;
	setp.eq.s32 	%p192, %r2136, 2147483647;
	selp.b32 	%r1291, -2147483648, %r2136, %p192;
	shr.u32 	%r1292, %r1291, %r2060;
	and.b32  	%r1287, %r1292, %r171;
	mov.b32 	%r1267, 1;
	// begin inline asm
	{
    .reg .pred p;
    and.b32 %r1265, %r1287, %r1267;    setp.ne.u32 p, %r1265, 0;
    vote.ballot.sync.b32 %r1265, p, 0xffffffff;
    @!p not.b32 %r1265, %r1265;
}

	// end inline asm
	mov.b32 	%r1270, 2;
	// begin inline asm
	{
    .reg .pred p;
    and.b32 %r1268, %r1287, %r1270;    setp.ne.u32 p, %r1268, 0;
    vote.ballot.sync.b32 %r1268, p, 0xffffffff;
    @!p not.b32 %r1268, %r1268;
}

	// end inline asm
	and.b32  	%r1293, %r1268, %r1265;
	mov.b32 	%r1273, 4;
	// begin inline asm
	{
    .reg .pred p;
    and.b32 %r1271, %r1287, %r1273;    setp.ne.u32 p, %r1271, 0;
    vote.ballot.sync.b32 %r1271, p, 0xffffffff;
    @!p not.b32 %r1271, %r1271;
}

	// end inline asm
	and.b32  	%r1294, %r1271, %r1293;
	mov.b32 	%r1276, 8;
	// begin inline asm
	{
    .reg .pred p;
    and.b32 %r1274, %r1287, %r1276;    setp.ne.u32 p, %r1274, 0;
    vote.ballot.sync.b32 %r1274, p, 0xffffffff;
    @!p not.b32 %r1274, %r1274;
}

	// end inline asm
	and.b32  	%r1295, %r1274, %r1294;
	mov.b32 	%r1279, 16;
	// begin inline asm
	{
    .reg .pred p;
    and.b32 %r1277, %r1287, %r1279;    setp.ne.u32 p, %r1277, 0;
    vote.ballot.sync.b32 %r1277, p, 0xffffffff;
    @!p not.b32 %r1277, %r1277;
}

	// end inline asm
	and.b32  	%r1296, %r1277, %r1295;
	mov.b32 	%r1282, 32;
	// begin inline asm
	{
    .reg .pred p;
    and.b32 %r1280, %r1287, %r1282;    setp.ne.u32 p, %r1280, 0;
    vote.ballot.sync.b32 %r1280, p, 0xffffffff;
    @!p not.b32 %r1280, %r1280;
}

	// end inline asm
	and.b32  	%r1297, %r1280, %r1296;
	mov.b32 	%r1285, 64;
	// begin inline asm
	{
    .reg .pred p;
    and.b32 %r1283, %r1287, %r1285;    setp.ne.u32 p, %r1283, 0;
    vote.ballot.sync.b32 %r1283, p, 0xffffffff;
    @!p not.b32 %r1283, %r1283;
}

	// end inline asm
	and.b32  	%r1298, %r1283, %r1297;
	mov.b32 	%r1288, 128;
	// begin inline asm
	{
    .reg .pred p;
    and.b32 %r1286, %r1287, %r1288;    setp.ne.u32 p, %r1286, 0;
    vote.ballot.sync.b32 %r1286, p, 0xffffffff;
    @!p not.b32 %r1286, %r1286;
}

	// end inline asm
	and.b32  	%r1299, %r1286, %r1298;
	clz.b32 	%r1300, %r1299;
	sub.s32 	%r245, 31, %r1300;
	and.b32  	%r1301, %r780, %r1299;
	popc.b32 	%r246, %r1301;
	setp.ne.s32 	%p193, %r326, %r245;
	mov.b32 	%r2161, 0;
	@%p193 bra 	$L__BB11_205;
	shl.b32 	%r1306, %r1287, 2;
	add.s32 	%r1307, %r169, %r1306;
	atom.shared.add.u32 	%r2161, [%r1307], %r246;
$L__BB11_205:
	ld.param.u32 	%r2061, [_ZN3cub18CUB_300001_SM_10006detail10radix_sort29DeviceRadixSortOnesweepKernelINS1_5radix10policy_hubIffyE10Policy1000ELNS0_9SortOrderE0EffyiiNS1_21identity_decomposer_tEEEvPT5_SB_PT3_PKSC_PT1_PKSG_PT2_PKSK_T4_iiT6__param_9];
	shfl.sync.idx.b32	%r1333|%p194, %r2161, %r245, 31, -1;
	add.s32 	%r249, %r246, %r1333;
	setp.eq.s32 	%p195, %r2135, 2147483647;
	selp.b32 	%r1334, -2147483648, %r2135, %p195;
	shr.u32 	%r1335, %r1334, %r2061;
	and.b32  	%r1330, %r1335, %r171;
	mov.b32 	%r1310, 1;
	// begin inline asm
	{
    .reg .pred p;
    and.b32 %r1308, %r1330, %r1310;    setp.ne.u32 p, %r1308, 0;
    vote.ballot.sync.b32 %r1308, p, 0xffffffff;
    @!p not.b32 %r1308, %r1308;
}

	// end inline asm
	mov.b32 	%r1313, 2;
	// begin inline asm
	{
    .reg .pred p;
    and.b32 %r1311, %r1330, %r1313;    setp.ne.u32 p, %r1311, 0;
    vote.ballot.sync.b32 %r1311, p, 0xffffffff;
    @!p not.b32 %r1311, %r1311;
}

	// end inline asm
	and.b32  	%r1336, %r1311, %r1308;
	mov.b32 	%r1316, 4;
	// begin inline asm
	{
    .reg .pred p;
    and.b32 %r1314, %r1330, %r1316;    setp.ne.u32 p, %r1314, 0;
    vote.ballot.sync.b32 %r1314, p, 0xffffffff;
    @!p not.b32 %r1314, %r1314;
}

	// end inline asm
	and.b32  	%r1337, %r1314, %r1336;
	mov.b32 	%r1319, 8;
	// begin inline asm
	{
    .reg .pred p;
    and.b32 %r1317, %r1330, %r1319;    setp.ne.u32 p, %r1317, 0;
    vote.ballot.sync.b32 %r1317, p, 0xffffffff;
    @!p not.b32 %r1317, %r1317;
}

	// end inline asm
	and.b32  	%r1338, %r1317, %r1337;
	mov.b32 	%r1322, 16;
	// begin inline asm
	{
    .reg .pred p;
    and.b32 %r1320, %r1330, %r1322;    setp.ne.u32 p, %r1320, 0;
    vote.ballot.sync.b32 %r1320, p, 0xffffffff;
    @!p not.b32 %r1320, %r1320;
}

	// end inline asm
	and.b32  	%r1339, %r1320, %r1338;
	mov.b32 	%r1325, 32;
	// begin inline asm
	{
    .reg .pred p;
    and.b32 %r1323, %r1330, %r1325;    setp.ne.u32 p, %r1323, 0;
    vote.ballot.sync.b32 %r1323, p, 0xffffffff;
    @!p not.b32 %r1323, %r1323;
}

	// end inline asm
	and.b32  	%r1340, %r1323, %r1339;
	mov.b32 	%r1328, 64;
	// begin inline asm
	{
    .reg .pred p;
    and.b32 %r1326, %r1330, %r1328;    setp.ne.u32 p, %r1326, 0;
    vote.ballot.sync.b32 %r1326, p, 0xffffffff;
    @!p not.b32 %r1326, %r1326;
}

	// end inline asm
	and.b32  	%r1341, %r1326, %r1340;
	mov.b32 	%r1331, 128;
	// begin inline asm
	{
    .reg .pred p;
    and.b32 %r1329, %r1330, %r1331;    setp.ne.u32 p, %r1329, 0;
    vote.ballot.sync.b32 %r1329, p, 0xffffffff;
    @!p not.b32 %r1329, %r1329;
}

	// end inline asm
	and.b32  	%r1342, %r1329, %r1341;
	clz.b32 	%r1343, %r1342;
	sub.s32 	%r251, 31, %r1343;
	and.b32  	%r1344, %r780, %r1342;
	popc.b32 	%r252, %r1344;
	setp.ne.s32 	%p196, %r326, %r251;
	mov.b32 	%r2162, 0;
	@%p196 bra 	$L__BB11_207;
	shl.b32 	%r1349, %r1330, 2;
	add.s32 	%r1350, %r169, %r1349;
	atom.shared.add.u32 	%r2162, [%r1350], %r252;
$L__BB11_207:
	ld.param.u32 	%r2062, [_ZN3cub18CUB_300001_SM_10006detail10radix_sort29DeviceRadixSortOnesweepKernelINS1_5radix10policy_hubIffyE10Policy1000ELNS0_9SortOrderE0EffyiiNS1_21identity_decomposer_tEEEvPT5_SB_PT3_PKSC_PT1_PKSG_PT2_PKSK_T4_iiT6__param_9];
	shfl.sync.idx.b32	%r1376|%p197, %r2162, %r251, 31, -1;
	add.s32 	%r255, %r252, %r1376;
	setp.eq.s32 	%p198, %r2134, 2147483647;
	selp.b32 	%r1377, -2147483648, %r2134, %p198;
	shr.u32 	%r1378, %r1377, %r2062;
	and.b32  	%r1373, %r1378, %r171;
	mov.b32 	%r1353, 1;
	// begin inline asm
	{
    .reg .pred p;
    and.b32 %r1351, %r1373, %r1353;    setp.ne.u32 p, %r1351, 0;
    vote.ballot.sync.b32 %r1351, p, 0xffffffff;
    @!p not.b32 %r1351, %r1351;
}

	// end inline asm
	mov.b32 	%r1356, 2;
	// begin inline asm
	{
    .reg .pred p;
    and.b32 %r1354, %r1373, %r1356;    setp.ne.u32 p, %r1354, 0;
    vote.ballot.sync.b32 %r1354, p, 0xffffffff;
    @!p not.b32 %r1354, %r1354;
}

	// end inline asm
	and.b32  	%r1379, %r1354, %r1351;
	mov.b32 	%r1359, 4;
	// begin inline asm
	{
    .reg .pred p;
    and.b32 %r1357, %r1373, %r1359;    setp.ne.u32 p, %r1357, 0;
    vote.ballot.sync.b32 %r1357, p, 0xffffffff;
    @!p not.b32 %r1357, %r1357;
}

	// end inline asm
	and.b32  	%r1380, %r1357, %r1379;
	mov.b32 	%r1362, 8;
	// begin inline asm
	{
    .reg .pred p;
    and.b32 %r1360, %r1373, %r1362;    setp.ne.u32 p, %r1360, 0;
    vote.ballot.sync.b32 %r1360, p, 0xffffffff;
    @!p not.b32 %r1360, %r1360;
}

	// end inline asm
	and.b32  	%r1381, %r1360, %r1380;
	mov.b32 	%r1365, 16;
	// begin inline asm
	{
    .reg .pred p;
    and.b32 %r1363, %r1373, %r1365;    setp.ne.u32 p, %r1363, 0;
    vote.ballot.sync.b32 %r1363, p, 0xffffffff;
    @!p not.b32 %r1363, %r1363;
}

	// end inline asm
	and.b32  	%r1382, %r1363, %r1381;
	mov.b32 	%r1368, 32;
	// begin inline asm
	{
    .reg .pred p;
    and.b32 %r1366, %r1373, %r1368;    setp.ne.u32 p, %r1366, 0;
    vote.ballot.sync.b32 %r1366, p, 0xffffffff;
    @!p not.b32 %r1366, %r1366;
}

	// end inline asm
	and.b32  	%r1383, %r1366, %r1382;
	mov.b32 	%r1371, 64;
	// begin inline asm
	{
    .reg .pred p;
    and.b32 %r1369, %r1373, %r1371;    setp.ne.u32 p, %r1369, 0;
    vote.ballot.sync.b32 %r1369, p, 0xffffffff;
    @!p not.b32 %r1369, %r1369;
}

	// end inline asm
	and.b32  	%r1384, %r1369, %r1383;
	mov.b32 	%r1374, 128;
	// begin inline asm
	{
    .reg .pred p;
    and.b32 %r1372, %r1373, %r1374;    setp.ne.u32 p, %r1372, 0;
    vote.ballot.sync.b32 %r1372, p, 0xffffffff;
    @!p not.b32 %r1372, %r1372;
}

	// end inline asm
	and.b32  	%r1385, %r1372, %r1384;
	clz.b32 	%r1386, %r1385;
	sub.s32 	%r257, 31, %r1386;
	and.b32  	%r1387, %r780, %r1385;
	popc.b32 	%r258, %r1387;
	setp.ne.s32 	%p199, %r326, %r257;
	mov.b32 	%r2163, 0;
	@%p199 bra 	$L__BB11_209;
	shl.b32 	%r1392, %r1373, 2;
	add.s32 	%r1393, %r169, %r1392;
	atom.shared.add.u32 	%r2163, [%r1393], %r258;
$L__BB11_209:
	ld.param.u32 	%r2063, [_ZN3cub18CUB_300001_SM_10006detail10radix_sort29DeviceRadixSortOnesweepKernelINS1_5radix10policy_hubIffyE10Policy1000ELNS0_9SortOrderE0EffyiiNS1_21identity_decomposer_tEEEvPT5_SB_PT3_PKSC_PT1_PKSG_PT2_PKSK_T4_iiT6__param_9];
	shfl.sync.idx.b32	%r1419|%p200, %r2163, %r257, 31, -1;
	add.s32 	%r261, %r258, %r1419;
	setp.eq.s32 	%p201, %r2133, 2147483647;
	selp.b32 	%r1420, -2147483648, %r2133, %p201;
	shr.u32 	%r1421, %r1420, %r2063;
	and.b32  	%r1416, %r1421, %r171;
	mov.b32 	%r1396, 1;
	// begin inline asm
	{
    .reg .pred p;
    and.b32 %r1394, %r1416, %r1396;    setp.ne.u32 p, %r1394, 0;
    vote.ballot.sync.b32 %r1394, p, 0xffffffff;
    @!p not.b32 %r1394, %r1394;
}

	// end inline asm
	mov.b32 	%r1399, 2;
	// begin inline asm
	{
    .reg .pred p;
    and.b32 %r1397, %r1416, %r1399;    setp.ne.u32 p, %r1397, 0;
    vote.ballot.sync.b32 %r1397, p, 0xffffffff;
    @!p not.b32 %r1397, %r1397;
}

	// end inline asm
	and.b32  	%r1422, %r1397, %r1394;
	mov.b32 	%r1402, 4;
	// begin inline asm
	{
    .reg .pred p;
    and.b32 %r1400, %r1416, %r1402;    setp.ne.u32 p, %r1400, 0;
    vote.ballot.sync.b32 %r1400, p, 0xffffffff;
    @!p not.b32 %r1400, %r1400;
}

	// end inline asm
	and.b32  	%r1423, %r1400, %r1422;
	mov.b32 	%r1405, 8;
	// begin inline asm
	{
    .reg .pred p;
    and.b32 %r1403, %r1416, %r1405;    setp.ne.u32 p, %r1403, 0;
    vote.ballot.sync.b32 %r1403, p, 0xffffffff;
    @!p not.b32 %r1403, %r1403;
}

	// end inline asm
	and.b32  	%r1424, %r1403, %r1423;
	mov.b32 	%r1408, 16;
	// begin inline asm
	{
    .reg .pred p;
    and.b32 %r1406, %r1416, %r1408;    setp.ne.u32 p, %r1406, 0;
    vote.ballot.sync.b32 %r1406, p, 0xffffffff;
    @!p not.b32 %r1406, %r1406;
}

	// end inline asm
	and.b32  	%r1425, %r1406, %r1424;
	mov.b32 	%r1411, 32;
	// begin inline asm
	{
    .reg .pred p;
    and.b32 %r1409, %r1416, %r1411;    setp.ne.u32 p, %r1409, 0;
    vote.ballot.sync.b32 %r1409, p, 0xffffffff;
    @!p not.b32 %r1409, %r1409;
}

	// end inline asm
	and.b32  	%r1426, %r1409, %r1425;
	mov.b32 	%r1414, 64;
	// begin inline asm
	{
    .reg .pred p;
    and.b32 %r1412, %r1416, %r1414;    setp.ne.u32 p, %r1412, 0;
    vote.ballot.sync.b32 %r1412, p, 0xffffffff;
    @!p not.b32 %r1412, %r1412;
}

	// end inline asm
	and.b32  	%r1427, %r1412, %r1426;
	mov.b32 	%r1417, 128;
	// begin inline asm
	{
    .reg .pred p;
    and.b32 %r1415, %r1416, %r1417;    setp.ne.u32 p, %r1415, 0;
    vote.ballot.sync.b32 %r1415, p, 0xffffffff;
    @!p not.b32 %r1415, %r1415;
}

	// end inline asm
	and.b32  	%r1428, %r1415, %r1427;
	clz.b32 	%r1429, %r1428;
	sub.s32 	%r263, 31, %r1429;
	and.b32  	%r1430, %r780, %r1428;
	popc.b32 	%r264, %r1430;
	setp.ne.s32 	%p202, %r326, %r263;
	mov.b32 	%r2164, 0;
	@%p202 bra 	$L__BB11_211;
	shl.b32 	%r1431, %r1, 5;
	and.b32  	%r1432, %r1431, 31744;
	add.s32 	%r1434, %r390, %r1432;
	shl.b32 	%r1435, %r1416, 2;
	add.s32 	%r1436, %r1434, %r1435;
	atom.shared.add.u32 	%r2164, [%r1436], %r264;
$L__BB11_211:
	ld.param.u32 	%r2064, [_ZN3cub18CUB_300001_SM_10006detail10radix_sort29DeviceRadixSortOnesweepKernelINS1_5radix10policy_hubIffyE10Policy1000ELNS0_9SortOrderE0EffyiiNS1_21identity_decomposer_tEEEvPT5_SB_PT3_PKSC_PT1_PKSG_PT2_PKSK_T4_iiT6__param_9];
	shfl.sync.idx.b32	%r1462|%p203, %r2164, %r263, 31, -1;
	add.s32 	%r267, %r264, %r1462;
	setp.eq.s32 	%p204, %r2132, 2147483647;
	selp.b32 	%r1463, -2147483648, %r2132, %p204;
	shr.u32 	%r1464, %r1463, %r2064;
	and.b32  	%r1459, %r1464, %r171;
	mov.b32 	%r1439, 1;
	// begin inline asm
	{
    .reg .pred p;
    and.b32 %r1437, %r1459, %r1439;    setp.ne.u32 p, %r1437, 0;
    vote.ballot.sync.b32 %r1437, p, 0xffffffff;
    @!p not.b32 %r1437, %r1437;
}

	// end inline asm
	mov.b32 	%r1442, 2;
	// begin inline asm
	{
    .reg .pred p;
    and.b32 %r1440, %r1459, %r1442;    setp.ne.u32 p, %r1440, 0;
    vote.ballot.sync.b32 %r1440, p, 0xffffffff;
    @!p not.b32 %r1440, %r1440;
}

	// end inline asm
	and.b32  	%r1465, %r1440, %r1437;
	mov.b32 	%r1445, 4;
	// begin inline asm
	{
    .reg .pred p;
    and.b32 %r1443, %r1459, %r1445;    setp.ne.u32 p, %r1443, 0;
    vote.ballot.sync.b32 %r1443, p, 0xffffffff;
    @!p not.b32 %r1443, %r1443;
}

	// end inline asm
	and.b32  	%r1466, %r1443, %r1465;
	mov.b32 	%r1448, 8;
	// begin inline asm
	{
    .reg .pred p;
    and.b32 %r1446, %r1459, %r1448;    setp.ne.u32 p, %r1446, 0;
    vote.ballot.sync.b32 %r1446, p, 0xffffffff;
    @!p not.b32 %r1446, %r1446;
}

	// end inline asm
	and.b32  	%r1467, %r1446, %r1466;
	mov.b32 	%r1451, 16;
	// begin inline asm
	{
    .reg .pred p;
    and.b32 %r1449, %r1459, %r1451;    setp.ne.u32 p, %r1449, 0;
    vote.ballot.sync.b32 %r1449, p, 0xffffffff;
    @!p not.b32 %r1449, %r1449;
}

	// end inline asm
	and.b32  	%r1468, %r1449, %r1467;
	mov.b32 	%r1454, 32;
	// begin inline asm
	{
    .reg .pred p;
    and.b32 %r1452, %r1459, %r1454;    setp.ne.u32 p, %r1452, 0;
    vote.ballot.sync.b32 %r1452, p, 0xffffffff;
    @!p not.b32 %r1452, %r1452;
}

	// end inline asm
	and.b32  	%r1469, %r1452, %r1468;
	mov.b32 	%r1457, 64;
	// begin inline asm
	{
    .reg .pred p;
    and.b32 %r1455, %r1459, %r1457;    setp.ne.u32 p, %r1455, 0;
    vote.ballot.sync.b32 %r1455, p, 0xffffffff;
    @!p not.b32 %r1455, %r1455;
}

	// end inline asm
	and.b32  	%r1470, %r1455, %r1469;
	mov.b32 	%r1460, 128;
	// begin inline asm
	{
    .reg .pred p;
    and.b32 %r1458, %r1459, %r1460;    setp.ne.u32 p, %r1458, 0;
    vote.ballot.sync.b32 %r1458, p, 0xffffffff;
    @!p not.b32 %r1458, %r1458;
}

	// end inline asm
	and.b32  	%r1471, %r1458, %r1470;
	clz.b32 	%r1472, %r1471;
	sub.s32 	%r269, 31, %r1472;
	and.b32  	%r1473, %r780, %r1471;
	popc.b32 	%r270, %r1473;
	setp.ne.s32 	%p205, %r326, %r269;
	mov.b32 	%r2165, 0;
	@%p205 bra 	$L__BB11_213;
	shl.b32 	%r1478, %r1459, 2;
	add.s32 	%r1479, %r169, %r1478;
	atom.shared.add.u32 	%r2165, [%r1479], %r270;
$L__BB11_213:
	setp.gt.u32 	%p206, %r1, 255;
	shfl.sync.idx.b32	%r1480|%p207, %r2165, %r269, 31, -1;
	add.s32 	%r1481, %r270, %r1480;
	bar.sync 	0;
	shl.b32 	%r1482, %r177, 2;
	add.s32 	%r273, %r390, %r1482;
	st.shared.u32 	[%r273+-4], %r2148;
	shl.b32 	%r1484, %r183, 2;
	add.s32 	%r274, %r390, %r1484;
	st.shared.u32 	[%r274+-4], %r2147;
	shl.b32 	%r1485, %r189, 2;
	add.s32 	%r275, %r390, %r1485;
	st.shared.u32 	[%r275+-4], %r2146;
	shl.b32 	%r1486, %r195, 2;
	add.s32 	%r276, %r390, %r1486;
	st.shared.u32 	[%r276+-4], %r2145;
	shl.b32 	%r1487, %r201, 2;
	add.s32 	%r277, %r390, %r1487;
	st.shared.u32 	[%r277+-4], %r2144;
	shl.b32 	%r1488, %r207, 2;
	add.s32 	%r278, %r390, %r1488;
	st.shared.u32 	[%r278+-4], %r2143;
	shl.b32 	%r1489, %r213, 2;
	add.s32 	%r279, %r390, %r1489;
	st.shared.u32 	[%r279+-4], %r2142;
	shl.b32 	%r1490, %r219, 2;
	add.s32 	%r280, %r390, %r1490;
	st.shared.u32 	[%r280+-4], %r2141;
	shl.b32 	%r1491, %r225, 2;
	add.s32 	%r281, %r390, %r1491;
	st.shared.u32 	[%r281+-4], %r2140;
	shl.b32 	%r1492, %r231, 2;
	add.s32 	%r282, %r390, %r1492;
	st.shared.u32 	[%r282+-4], %r2139;
	shl.b32 	%r1493, %r237, 2;
	add.s32 	%r283, %r390, %r1493;
	st.shared.u32 	[%r283+-4], %r2138;
	shl.b32 	%r1494, %r243, 2;
	add.s32 	%r284, %r390, %r1494;
	st.shared.u32 	[%r284+-4], %r2137;
	shl.b32 	%r1495, %r249, 2;
	add.s32 	%r285, %r390, %r1495;
	st.shared.u32 	[%r285+-4], %r2136;
	shl.b32 	%r1496, %r255, 2;
	add.s32 	%r286, %r390, %r1496;
	st.shared.u32 	[%r286+-4], %r2135;
	shl.b32 	%r1497, %r261, 2;
	add.s32 	%r287, %r390, %r1497;
	st.shared.u32 	[%r287+-4], %r2134;
	shl.b32 	%r1498, %r267, 2;
	add.s32 	%r288, %r390, %r1498;
	st.shared.u32 	[%r288+-4], %r2133;
	shl.b32 	%r1499, %r1481, 2;
	add.s32 	%r289, %r390, %r1499;
	st.shared.u32 	[%r289+-4], %r2132;
	shl.b32 	%r1500, %r1, 3;
	add.s32 	%r1501, %r390, %r1500;
	add.s32 	%r290, %r1501, 26112;
	@%p206 bra 	$L__BB11_221;
	ld.param.u64 	%rd437, [_ZN3cub18CUB_300001_SM_10006detail10radix_sort29DeviceRadixSortOnesweepKernelINS1_5radix10policy_hubIffyE10Policy1000ELNS0_9SortOrderE0EffyiiNS1_21identity_decomposer_tEEEvPT5_SB_PT3_PKSC_PT1_PKSG_PT2_PKSK_T4_iiT6__param_3];
	cvta.to.global.u64 	%rd94, %rd437;
	shl.b64 	%rd95, %rd9, 3;
	add.s64 	%rd96, %rd94, %rd95;
	ld.global.u64 	%rd97, [%rd96];
	cvt.s64.s32 	%rd98, %r168;
	sub.s64 	%rd456, %rd97, %rd98;
	st.shared.u64 	[%r290], %rd456;
	setp.lt.s32 	%p208, %r4, 1;
	mov.u32 	%r2169, %r2127;
	@%p208 bra 	$L__BB11_220;
	mov.b32 	%r2167, -1;
	mov.u32 	%r2166, %r4;
	mov.u32 	%r2169, %r2127;
$L__BB11_216:
	ld.param.u64 	%rd430, [_ZN3cub18CUB_300001_SM_10006detail10radix_sort29DeviceRadixSortOnesweepKernelINS1_5radix10policy_hubIffyE10Policy1000ELNS0_9SortOrderE0EffyiiNS1_21identity_decomposer_tEEEvPT5_SB_PT3_PKSC_PT1_PKSG_PT2_PKSK_T4_iiT6__param_0];
	add.s32 	%r294, %r2166, -1;
	shl.b32 	%r1503, %r294, 8;
	add.s32 	%r1504, %r1503, %r1;
	cvta.to.global.u64 	%rd99, %rd430;
	mul.wide.s32 	%rd100, %r1504, 4;
	add.s64 	%rd19, %rd99, %rd100;
$L__BB11_217:
	membar.cta;
	ld.volatile.global.u32 	%r295, [%rd19];
	setp.eq.s32 	%p209, %r295, 0;
	@%p209 bra 	$L__BB11_217;
	and.b32  	%r1505, %r295, 1073741823;
	add.s32 	%r2169, %r1505, %r2169;
	setp.gt.s32 	%p210, %r295, -1;
	vote.sync.ballot.b32 	%r2167, %p210, %r2167;
	setp.gt.u32 	%p212, %r2166, 1;
	and.pred  	%p213, %p210, %p212;
	mov.u32 	%r2166, %r294;
	@%p213 bra 	$L__BB11_216;
	ld.shared.u64 	%rd456, [%r290];
$L__BB11_220:
	ld.param.u64 	%rd431, [_ZN3cub18CUB_300001_SM_10006detail10radix_sort29DeviceRadixSortOnesweepKernelINS1_5radix10policy_hubIffyE10Policy1000ELNS0_9SortOrderE0EffyiiNS1_21identity_decomposer_tEEEvPT5_SB_PT3_PKSC_PT1_PKSG_PT2_PKSK_T4_iiT6__param_0];
	or.b32  	%r1506, %r2169, -2147483648;
	cvta.to.global.u64 	%rd101, %rd431;
	add.s64 	%rd103, %rd101, %rd59;
	st.volatile.global.u32 	[%rd103], %r1506;
	sub.s32 	%r1509, %r2169, %r2127;
	cvt.s64.s32 	%rd104, %r1509;
	add.s64 	%rd105, %rd456, %rd104;
	st.shared.u64 	[%r290], %rd105;
$L__BB11_221:
	ld.param.u32 	%r2040, [_ZN3cub18CUB_300001_SM_10006detail10radix_sort29DeviceRadixSortOnesweepKernelINS1_5radix10policy_hubIffyE10Policy1000ELNS0_9SortOrderE0EffyiiNS1_21identity_decomposer_tEEEvPT5_SB_PT3_PKSC_PT1_PKSG_PT2_PKSK_T4_iiT6__param_8];
	ld.param.u64 	%rd434, [_ZN3cub18CUB_300001_SM_10006detail10radix_sort29DeviceRadixSortOnesweepKernelINS1_5radix10policy_hubIffyE10Policy1000ELNS0_9SortOrderE0EffyiiNS1_21identity_decomposer_tEEEvPT5_SB_PT3_PKSC_PT1_PKSG_PT2_PKSK_T4_iiT6__param_2];
	setp.gt.u32 	%p214, %r1, 255;
	mad.lo.s32 	%r299, %r4, 6528, 6528;
	setp.lt.s32 	%p215, %r299, %r2040;
	setp.eq.s64 	%p216, %rd434, 0;
	or.pred  	%p217, %p216, %p215;
	or.pred  	%p218, %p214, %p217;
	@%p218 bra 	$L__BB11_223;
	ld.param.u64 	%rd435, [_ZN3cub18CUB_300001_SM_10006detail10radix_sort29DeviceRadixSortOnesweepKernelINS1_5radix10policy_hubIffyE10Policy1000ELNS0_9SortOrderE0EffyiiNS1_21identity_decomposer_tEEEvPT5_SB_PT3_PKSC_PT1_PKSG_PT2_PKSK_T4_iiT6__param_2];
	ld.shared.u64 	%rd106, [%r290];
	cvt.s64.s32 	%rd107, %r2127;
	cvt.s64.s32 	%rd108, %r168;
	add.s64 	%rd109, %rd108, %rd107;
	add.s64 	%rd110, %rd109, %rd106;
	cvta.to.global.u64 	%rd111, %rd435;
	shl.b64 	%rd112, %rd9, 3;
	add.s64 	%rd113, %rd111, %rd112;
	st.global.u64 	[%rd113], %rd110;
$L__BB11_223:
	ld.param.u32 	%r2041, [_ZN3cub18CUB_300001_SM_10006detail10radix_sort29DeviceRadixSortOnesweepKernelINS1_5radix10policy_hubIffyE10Policy1000ELNS0_9SortOrderE0EffyiiNS1_21identity_decomposer_tEEEvPT5_SB_PT3_PKSC_PT1_PKSG_PT2_PKSK_T4_iiT6__param_8];
	ld.param.u64 	%rd438, [_ZN3cub18CUB_300001_SM_10006detail10radix_sort29DeviceRadixSortOnesweepKernelINS1_5radix10policy_hubIffyE10Policy1000ELNS0_9SortOrderE0EffyiiNS1_21identity_decomposer_tEEEvPT5_SB_PT3_PKSC_PT1_PKSG_PT2_PKSK_T4_iiT6__param_4];
	cvta.to.global.u64 	%rd22, %rd438;
	setp.gt.s32 	%p219, %r299, %r2041;
	bar.sync 	0;
	@%p219 bra 	$L__BB11_225;
	ld.param.u32 	%r2065, [_ZN3cub18CUB_300001_SM_10006detail10radix_sort29DeviceRadixSortOnesweepKernelINS1_5radix10policy_hubIffyE10Policy1000ELNS0_9SortOrderE0EffyiiNS1_21identity_decomposer_tEEEvPT5_SB_PT3_PKSC_PT1_PKSG_PT2_PKSK_T4_iiT6__param_9];
	ld.shared.u32 	%r1512, [%r118];
	setp.eq.s32 	%p220, %r1512, 2147483647;
	selp.b32 	%r1513, -2147483648, %r1512, %p220;
	shr.u32 	%r1514, %r1513, %r2065;
	and.b32  	%r1515, %r1514, %r171;
	shl.b32 	%r1516, %r1515, 3;
	add.s32 	%r1518, %r390, 26112;
	add.s32 	%r1519, %r1518, %r1516;
	ld.shared.u64 	%rd114, [%r1519];
	add.s64 	%rd115, %rd114, %rd9;
	setp.gt.s32 	%p221, %r1512, -1;
	selp.b32 	%r1520, -1, -2147483648, %p221;
	xor.b32  	%r1521, %r1520, %r1512;
	shl.b64 	%rd116, %rd115, 2;
	add.s64 	%rd117, %rd22, %rd116;
	st.global.u32 	[%rd117], %r1521;
	bar.warp.sync 	-1;
	ld.shared.u32 	%r1522, [%r118+1536];
	setp.eq.s32 	%p222, %r1522, 2147483647;
	selp.b32 	%r1523, -2147483648, %r1522, %p222;
	shr.u32 	%r1524, %r1523, %r2065;
	and.b32  	%r1525, %r1524, %r171;
	shl.b32 	%r1526, %r1525, 3;
	add.s32 	%r1527, %r1518, %r1526;
	ld.shared.u64 	%rd118, [%r1527];
	add.s64 	%rd119, %rd118, %rd9;
	setp.gt.s32 	%p223, %r1522, -1;
	selp.b32 	%r1528, -1, -2147483648, %p223;
	xor.b32  	%r1529, %r1528, %r1522;
	shl.b64 	%rd120, %rd119, 2;
	add.s64 	%rd121, %rd22, %rd120;
	st.global.u32 	[%rd121+1536], %r1529;
	bar.warp.sync 	-1;
	ld.shared.u32 	%r1530, [%r118+3072];
	setp.eq.s32 	%p224, %r1530, 2147483647;
	selp.b32 	%r1531, -2147483648, %r1530, %p224;
	shr.u32 	%r1532, %r1531, %r2065;
	and.b32  	%r1533, %r1532, %r171;
	shl.b32 	%r1534, %r1533, 3;
	add.s32 	%r1535, %r1518, %r1534;
	ld.shared.u64 	%rd122, [%r1535];
	add.s64 	%rd123, %rd122, %rd9;
	setp.gt.s32 	%p225, %r1530, -1;
	selp.b32 	%r1536, -1, -2147483648, %p225;
	xor.b32  	%r1537, %r1536, %r1530;
	shl.b64 	%rd124, %rd123, 2;
	add.s64 	%rd125, %rd22, %rd124;
	st.global.u32 	[%rd125+3072], %r1537;
	bar.warp.sync 	-1;
	ld.shared.u32 	%r1538, [%r118+4608];
	setp.eq.s32 	%p226, %r1538, 2147483647;
	selp.b32 	%r1539, -2147483648, %r1538, %p226;
	shr.u32 	%r1540, %r1539, %r2065;
	and.b32  	%r1541, %r1540, %r171;
	shl.b32 	%r1542, %r1541, 3;
	add.s32 	%r1543, %r1518, %r1542;
	ld.shared.u64 	%rd126, [%r1543];
	add.s64 	%rd127, %rd126, %rd9;
	setp.gt.s32 	%p227, %r1538, -1;
	selp.b32 	%r1544, -1, -2147483648, %p227;
	xor.b32  	%r1545, %r1544, %r1538;
	shl.b64 	%rd128, %rd127, 2;
	add.s64 	%rd129, %rd22, %rd128;
	st.global.u32 	[%rd129+4608], %r1545;
	bar.warp.sync 	-1;
	ld.shared.u32 	%r1546, [%r118+6144];
	setp.eq.s32 	%p228, %r1546, 2147483647;
	selp.b32 	%r1547, -2147483648, %r1546, %p228;
	shr.u32 	%r1548, %r1547, %r2065;
	and.b32  	%r1549, %r1548, %r171;
	shl.b32 	%r1550, %r1549, 3;
	add.s32 	%r1551, %r1518, %r1550;
	ld.shared.u64 	%rd130, [%r1551];
	add.s64 	%rd131, %rd130, %rd9;
	setp.gt.s32 	%p229, %r1546, -1;
	selp.b32 	%r1552, -1, -2147483648, %p229;
	xor.b32  	%r1553, %r1552, %r1546;
	shl.b64 	%rd132, %rd131, 2;
	add.s64 	%rd133, %rd22, %rd132;
	st.global.u32 	[%rd133+6144], %r1553;
	bar.warp.sync 	-1;
	ld.shared.u32 	%r1554, [%r118+7680];
	setp.eq.s32 	%p230, %r1554, 2147483647;
	selp.b32 	%r1555, -2147483648, %r1554, %p230;
	shr.u32 	%r1556, %r1555, %r2065;
	and.b32  	%r1557, %r1556, %r171;
	shl.b32 	%r1558, %r1557, 3;
	add.s32 	%r1559, %r1518, %r1558;
	ld.shared.u64 	%rd134, [%r1559];
	add.s64 	%rd135, %rd134, %rd9;
	setp.gt.s32 	%p231, %r1554, -1;
	selp.b32 	%r1560, -1, -2147483648, %p231;
	xor.b32  	%r1561, %r1560, %r1554;
	shl.b64 	%rd136, %rd135, 2;
	add.s64 	%rd137, %rd22, %rd136;
	st.global.u32 	[%rd137+7680], %r1561;
	bar.warp.sync 	-1;
	ld.shared.u32 	%r1562, [%r118+9216];
	setp.eq.s32 	%p232, %r1562, 2147483647;
	selp.b32 	%r1563, -2147483648, %r1562, %p232;
	shr.u32 	%r1564, %r1563, %r2065;
	and.b32  	%r1565, %r1564, %r171;
	shl.b32 	%r1566, %r1565, 3;
	add.s32 	%r1567, %r1518, %r1566;
	ld.shared.u64 	%rd138, [%r1567];
	add.s64 	%rd139, %rd138, %rd9;
	setp.gt.s32 	%p233, %r1562, -1;
	selp.b32 	%r1568, -1, -2147483648, %p233;
	xor.b32  	%r1569, %r1568, %r1562;
	shl.b64 	%rd140, %rd139, 2;
	add.s64 	%rd141, %rd22, %rd140;
	st.global.u32 	[%rd141+9216], %r1569;
	bar.warp.sync 	-1;
	ld.shared.u32 	%r1570, [%r118+10752];
	setp.eq.s32 	%p234, %r1570, 2147483647;
	selp.b32 	%r1571, -2147483648, %r1570, %p234;
	shr.u32 	%r1572, %r1571, %r2065;
	and.b32  	%r1573, %r1572, %r171;
	shl.b32 	%r1574, %r1573, 3;
	add.s32 	%r1575, %r1518, %r1574;
	ld.shared.u64 	%rd142, [%r1575];
	add.s64 	%rd143, %rd142, %rd9;
	setp.gt.s32 	%p235, %r1570, -1;
	selp.b32 	%r1576, -1, -2147483648, %p235;
	xor.b32  	%r1577, %r1576, %r1570;
	shl.b64 	%rd144, %rd143, 2;
	add.s64 	%rd145, %rd22, %rd144;
	st.global.u32 	[%rd145+10752], %r1577;
	bar.warp.sync 	-1;
	ld.shared.u32 	%r1578, [%r118+12288];
	setp.eq.s32 	%p236, %r1578, 2147483647;
	selp.b32 	%r1579, -2147483648, %r1578, %p236;
	shr.u32 	%r1580, %r1579, %r2065;
	and.b32  	%r1581, %r1580, %r171;
	shl.b32 	%r1582, %r1581, 3;
	add.s32 	%r1583, %r1518, %r1582;
	ld.shared.u64 	%rd146, [%r1583];
	add.s64 	%rd147, %rd146, %rd9;
	setp.gt.s32 	%p237, %r1578, -1;
	selp.b32 	%r1584, -1, -2147483648, %p237;
	xor.b32  	%r1585, %r1584, %r1578;
	shl.b64 	%rd148, %rd147, 2;
	add.s64 	%rd149, %rd22, %rd148;
	st.global.u32 	[%rd149+12288], %r1585;
	bar.warp.sync 	-1;
	ld.shared.u32 	%r1586, [%r118+13824];
	setp.eq.s32 	%p238, %r1586, 2147483647;
	selp.b32 	%r1587, -2147483648, %r1586, %p238;
	shr.u32 	%r1588, %r1587, %r2065;
	and.b32  	%r1589, %r1588, %r171;
	shl.b32 	%r1590, %r1589, 3;
	add.s32 	%r1591, %r1518, %r1590;
	ld.shared.u64 	%rd150, [%r1591];
	add.s64 	%rd151, %rd150, %rd9;
	setp.gt.s32 	%p239, %r1586, -1;
	selp.b32 	%r1592, -1, -2147483648, %p239;
	xor.b32  	%r1593, %r1592, %r1586;
	shl.b64 	%rd152, %rd151, 2;
	add.s64 	%rd153, %rd22, %rd152;
	st.global.u32 	[%rd153+13824], %r1593;
	bar.warp.sync 	-1;
	ld.shared.u32 	%r1594, [%r118+15360];
	setp.eq.s32 	%p240, %r1594, 2147483647;
	selp.b32 	%r1595, -2147483648, %r1594, %p240;
	shr.u32 	%r1596, %r1595, %r2065;
	and.b32  	%r1597, %r1596, %r171;
	shl.b32 	%r1598, %r1597, 3;
	add.s32 	%r1599, %r1518, %r1598;
	ld.shared.u64 	%rd154, [%r1599];
	add.s64 	%rd155, %rd154, %rd9;
	setp.gt.s32 	%p241, %r1594, -1;
	selp.b32 	%r1600, -1, -2147483648, %p241;
	xor.b32  	%r1601, %r1600, %r1594;
	shl.b64 	%rd156, %rd155, 2;
	add.s64 	%rd157, %rd22, %rd156;
	st.global.u32 	[%rd157+15360], %r1601;
	bar.warp.sync 	-1;
	ld.shared.u32 	%r1602, [%r118+16896];
	setp.eq.s32 	%p242, %r1602, 2147483647;
	selp.b32 	%r1603, -2147483648, %r1602, %p242;
	shr.u32 	%r1604, %r1603, %r2065;
	and.b32  	%r1605, %r1604, %r171;
	shl.b32 	%r1606, %r1605, 3;
	add.s32 	%r1607, %r1518, %r1606;
	ld.shared.u64 	%rd158, [%r1607];
	add.s64 	%rd159, %rd158, %rd9;
	setp.gt.s32 	%p243, %r1602, -1;
	selp.b32 	%r1608, -1, -2147483648, %p243;
	xor.b32  	%r1609, %r1608, %r1602;
	shl.b64 	%rd160, %rd159, 2;
	add.s64 	%rd161, %rd22, %rd160;
	st.global.u32 	[%rd161+16896], %r1609;
	bar.warp.sync 	-1;
	ld.shared.u32 	%r1610, [%r118+18432];
	setp.eq.s32 	%p244, %r1610, 2147483647;
	selp.b32 	%r1611, -2147483648, %r1610, %p244;
	shr.u32 	%r1612, %r1611, %r2065;
	and.b32  	%r1613, %r1612, %r171;
	shl.b32 	%r1614, %r1613, 3;
	add.s32 	%r1615, %r1518, %r1614;
	ld.shared.u64 	%rd162, [%r1615];
	add.s64 	%rd163, %rd162, %rd9;
	setp.gt.s32 	%p245, %r1610, -1;
	selp.b32 	%r1616, -1, -2147483648, %p245;
	xor.b32  	%r1617, %r1616, %r1610;
	shl.b64 	%rd164, %rd163, 2;
	add.s64 	%rd165, %rd22, %rd164;
	st.global.u32 	[%rd165+18432], %r1617;
	bar.warp.sync 	-1;
	ld.shared.u32 	%r1618, [%r118+19968];
	setp.eq.s32 	%p246, %r1618, 2147483647;
	selp.b32 	%r1619, -2147483648, %r1618, %p246;
	shr.u32 	%r1620, %r1619, %r2065;
	and.b32  	%r1621, %r1620, %r171;
	shl.b32 	%r1622, %r1621, 3;
	add.s32 	%r1623, %r1518, %r1622;
	ld.shared.u64 	%rd166, [%r1623];
	add.s64 	%rd167, %rd166, %rd9;
	setp.gt.s32 	%p247, %r1618, -1;
	selp.b32 	%r1624, -1, -2147483648, %p247;
	xor.b32  	%r1625, %r1624, %r1618;
	shl.b64 	%rd168, %rd167, 2;
	add.s64 	%rd169, %rd22, %rd168;
	st.global.u32 	[%rd169+19968], %r1625;
	bar.warp.sync 	-1;
	ld.shared.u32 	%r1626, [%r118+21504];
	setp.eq.s32 	%p248, %r1626, 2147483647;
	selp.b32 	%r1627, -2147483648, %r1626, %p248;
	shr.u32 	%r1628, %r1627, %r2065;
	and.b32  	%r1629, %r1628, %r171;
	shl.b32 	%r1630, %r1629, 3;
	add.s32 	%r1631, %r1518, %r1630;
	ld.shared.u64 	%rd170, [%r1631];
	add.s64 	%rd171, %rd170, %rd9;
	setp.gt.s32 	%p249, %r1626, -1;
	selp.b32 	%r1632, -1, -2147483648, %p249;
	xor.b32  	%r1633, %r1632, %r1626;
	shl.b64 	%rd172, %rd171, 2;
	add.s64 	%rd173, %rd22, %rd172;
	st.global.u32 	[%rd173+21504], %r1633;
	bar.warp.sync 	-1;
	ld.shared.u32 	%r1634, [%r118+23040];
	setp.eq.s32 	%p250, %r1634, 2147483647;
	selp.b32 	%r1635, -2147483648, %r1634, %p250;
	shr.u32 	%r1636, %r1635, %r2065;
	and.b32  	%r1637, %r1636, %r171;
	shl.b32 	%r1638, %r1637, 3;
	add.s32 	%r1639, %r1518, %r1638;
	ld.shared.u64 	%rd174, [%r1639];
	add.s64 	%rd175, %rd174, %rd9;
	setp.gt.s32 	%p251, %r1634, -1;
	selp.b32 	%r1640, -1, -2147483648, %p251;
	xor.b32  	%r1641, %r1640, %r1634;
	shl.b64 	%rd176, %rd175, 2;
	add.s64 	%rd177, %rd22, %rd176;
	st.global.u32 	[%rd177+23040], %r1641;
	bar.warp.sync 	-1;
	ld.shared.u32 	%r1642, [%r118+24576];
	setp.eq.s32 	%p252, %r1642, 2147483647;
	selp.b32 	%r1643, -2147483648, %r1642, %p252;
	shr.u32 	%r1644, %r1643, %r2065;
	and.b32  	%r1645, %r1644, %r171;
	shl.b32 	%r1646, %r1645, 3;
	add.s32 	%r1647, %r1518, %r1646;
	ld.shared.u64 	%rd178, [%r1647];
	add.s64 	%rd179, %rd178, %rd9;
	setp.gt.s32 	%p253, %r1642, -1;
	selp.b32 	%r1648, -1, -2147483648, %p253;
	xor.b32  	%r1649, %r1648, %r1642;
	shl.b64 	%rd180, %rd179, 2;
	add.s64 	%rd181, %rd22, %rd180;
	st.global.u32 	[%rd181+24576], %r1649;
	bar.warp.sync 	-1;
	bra.uni 	$L__BB11_260;
$L__BB11_225:
	ld.param.u32 	%r2042, [_ZN3cub18CUB_300001_SM_10006detail10radix_sort29DeviceRadixSortOnesweepKernelINS1_5radix10policy_hubIffyE10Policy1000ELNS0_9SortOrderE0EffyiiNS1_21identity_decomposer_tEEEvPT5_SB_PT3_PKSC_PT1_PKSG_PT2_PKSK_T4_iiT6__param_8];
	mad.lo.s32 	%r301, %r4, -6528, %r2042;
	setp.ge.s32 	%p254, %r1, %r301;
	@%p254 bra 	$L__BB11_227;
	ld.param.u32 	%r2066, [_ZN3cub18CUB_300001_SM_10006detail10radix_sort29DeviceRadixSortOnesweepKernelINS1_5radix10policy_hubIffyE10Policy1000ELNS0_9SortOrderE0EffyiiNS1_21identity_decomposer_tEEEvPT5_SB_PT3_PKSC_PT1_PKSG_PT2_PKSK_T4_iiT6__param_9];
	ld.shared.u32 	%r1650, [%r118];
	setp.eq.s32 	%p255, %r1650, 2147483647;
	selp.b32 	%r1651, -2147483648, %r1650, %p255;
	shr.u32 	%r1652, %r1651, %r2066;
	and.b32  	%r1653, %r1652, %r171;
	shl.b32 	%r1654, %r1653, 3;
	add.s32 	%r1656, %r390, %r1654;
	ld.shared.u64 	%rd182, [%r1656+26112];
	setp.gt.s32 	%p256, %r1650, -1;
	selp.b32 	%r1657, -1, -2147483648, %p256;
	xor.b32  	%r1658, %r1657, %r1650;
	add.s64 	%rd183, %rd182, %rd9;
	shl.b64 	%rd184, %rd183, 2;
	add.s64 	%rd185, %rd22, %rd184;
	st.global.u32 	[%rd185], %r1658;
$L__BB11_227:
	bar.warp.sync 	-1;
	add.s32 	%r1659, %r1, 384;
	setp.ge.s32 	%p257, %r1659, %r301;
	@%p257 bra 	$L__BB11_229;
	ld.param.u32 	%r2067, [_ZN3cub18CUB_300001_SM_10006detail10radix_sort29DeviceRadixSortOnesweepKernelINS1_5radix10policy_hubIffyE10Policy1000ELNS0_9SortOrderE0EffyiiNS1_21identity_decomposer_tEEEvPT5_SB_PT3_PKSC_PT1_PKSG_PT2_PKSK_T4_iiT6__param_9];
	ld.shared.u32 	%r1660, [%r118+1536];
	setp.eq.s32 	%p258, %r1660, 2147483647;
	selp.b32 	%r1661, -2147483648, %r1660, %p258;
	shr.u32 	%r1662, %r1661, %r2067;
	and.b32  	%r1663, %r1662, %r171;
	shl.b32 	%r1664, %r1663, 3;
	add.s32 	%r1666, %r390, %r1664;
	ld.shared.u64 	%rd186, [%r1666+26112];
	setp.gt.s32 	%p259, %r1660, -1;
	selp.b32 	%r1667, -1, -2147483648, %p259;
	xor.b32  	%r1668, %r1667, %r1660;
	add.s64 	%rd187, %rd186, %rd9;
	shl.b64 	%rd188, %rd187, 2;
	add.s64 	%rd189, %rd22, %rd188;
	st.global.u32 	[%rd189+1536], %r1668;
$L__BB11_229:
	bar.warp.sync 	-1;
	add.s32 	%r1669, %r1, 768;
	setp.ge.s32 	%p260, %r1669, %r301;
	@%p260 bra 	$L__BB11_231;
	ld.param.u32 	%r2068, [_ZN3cub18CUB_300001_SM_10006detail10radix_sort29DeviceRadixSortOnesweepKernelINS1_5radix10policy_hubIffyE10Policy1000ELNS0_9SortOrderE0EffyiiNS1_21identity_decomposer_tEEEvPT5_SB_PT3_PKSC_PT1_PKSG_PT2_PKSK_T4_iiT6__param_9];
	ld.shared.u32 	%r1670, [%r118+3072];
	setp.eq.s32 	%p261, %r1670, 2147483647;
	selp.b32 	%r1671, -2147483648, %r1670, %p261;
	shr.u32 	%r1672, %r1671, %r2068;
	and.b32  	%r1673, %r1672, %r171;
	shl.b32 	%r1674, %r1673, 3;
	add.s32 	%r1676, %r390, %r1674;
	ld.shared.u64 	%rd190, [%r1676+26112];
	setp.gt.s32 	%p262, %r1670, -1;
	selp.b32 	%r1677, -1, -2147483648, %p262;
	xor.b32  	%r1678, %r1677, %r1670;
	add.s64 	%rd191, %rd190, %rd9;
	shl.b64 	%rd192, %rd191, 2;
	add.s64 	%rd193, %rd22, %rd192;
	st.global.u32 	[%rd193+3072], %r1678;
$L__BB11_231:
	bar.warp.sync 	-1;
	add.s32 	%r1679, %r1, 1152;
	setp.ge.s32 	%p263, %r1679, %r301;
	@%p263 bra 	$L__BB11_233;
	ld.param.u32 	%r2069, [_ZN3cub18CUB_300001_SM_10006detail10radix_sort29DeviceRadixSortOnesweepKernelINS1_5radix10policy_hubIffyE10Policy1000ELNS0_9SortOrderE0EffyiiNS1_21identity_decomposer_tEEEvPT5_SB_PT3_PKSC_PT1_PKSG_PT2_PKSK_T4_iiT6__param_9];
	ld.shared.u32 	%r1680, [%r118+4608];
	setp.eq.s32 	%p264, %r1680, 2147483647;
	selp.b32 	%r1681, -2147483648, %r1680, %p264;
	shr.u32 	%r1682, %r1681, %r2069;
	and.b32  	%r1683, %r1682, %r171;
	shl.b32 	%r1684, %r1683, 3;
	add.s32 	%r1686, %r390, %r1684;
	ld.shared.u64 	%rd194, [%r1686+26112];
	setp.gt.s32 	%p265, %r1680, -1;
	selp.b32 	%r1687, -1, -2147483648, %p265;
	xor.b32  	%r1688, %r1687, %r1680;
	add.s64 	%rd195, %rd194, %rd9;
	shl.b64 	%rd196, %rd195, 2;
	add.s64 	%rd197, %rd22, %rd196;
	st.global.u32 	[%rd197+4608], %r1688;
$L__BB11_233:
	bar.warp.sync 	-1;
	add.s32 	%r1689, %r1, 1536;
	setp.ge.s32 	%p266, %r1689, %r301;
	@%p266 bra 	$L__BB11_235;
	ld.param.u32 	%r2070, [_ZN3cub18CUB_300001_SM_10006detail10radix_sort29DeviceRadixSortOnesweepKernelINS1_5radix10policy_hubIffyE10Policy1000ELNS0_9SortOrderE0EffyiiNS1_21identity_decomposer_tEEEvPT5_SB_PT3_PKSC_PT1_PKSG_PT2_PKSK_T4_iiT6__param_9];
	ld.shared.u32 	%r1690, [%r118+6144];
	setp.eq.s32 	%p267, %r1690, 2147483647;
	selp.b32 	%r1691, -2147483648, %r1690, %p267;
	shr.u32 	%r1692, %r1691, %r2070;
	and.b32  	%r1693, %r1692, %r171;
	shl.b32 	%r1694, %r1693, 3;
	add.s32 	%r1696, %r390, %r1694;
	ld.shared.u64 	%rd198, [%r1696+26112];
	setp.gt.s32 	%p268, %r1690, -1;
	selp.b32 	%r1697, -1, -2147483648, %p268;
	xor.b32  	%r1698, %r1697, %r1690;
	add.s64 	%rd199, %rd198, %rd9;
	shl.b64 	%rd200, %rd199, 2;
	add.s64 	%rd201, %rd22, %rd200;
	st.global.u32 	[%rd201+6144], %r1698;
$L__BB11_235:
	bar.warp.sync 	-1;
	add.s32 	%r1699, %r1, 1920;
	setp.ge.s32 	%p269, %r1699, %r301;
	@%p269 bra 	$L__BB11_237;
	ld.param.u32 	%r2071, [_ZN3cub18CUB_300001_SM_10006detail10radix_sort29DeviceRadixSortOnesweepKernelINS1_5radix10policy_hubIffyE10Policy1000ELNS0_9SortOrderE0EffyiiNS1_21identity_decomposer_tEEEvPT5_SB_PT3_PKSC_PT1_PKSG_PT2_PKSK_T4_iiT6__param_9];
	ld.shared.u32 	%r1700, [%r118+7680];
	setp.eq.s32 	%p270, %r1700, 2147483647;
	selp.b32 	%r1701, -2147483648, %r1700, %p270;
	shr.u32 	%r1702, %r1701, %r2071;
	and.b32  	%r1703, %r1702, %r171;
	shl.b32 	%r1704, %r1703, 3;
	add.s32 	%r1706, %r390, %r1704;
	ld.shared.u64 	%rd202, [%r1706+26112];
	setp.gt.s32 	%p271, %r1700, -1;
	selp.b32 	%r1707, -1, -2147483648, %p271;
	xor.b32  	%r1708, %r1707, %r1700;
	add.s64 	%rd203, %rd202, %rd9;
	shl.b64 	%rd204, %rd203, 2;
	add.s64 	%rd205, %rd22, %rd204;
	st.global.u32 	[%rd205+7680], %r1708;
$L__BB11_237:
	bar.warp.sync 	-1;
	add.s32 	%r1709, %r1, 2304;
	setp.ge.s32 	%p272, %r1709, %r301;
	@%p272 bra 	$L__BB11_239;
	ld.param.u32 	%r2072, [_ZN3cub18CUB_300001_SM_10006detail10radix_sort29DeviceRadixSortOnesweepKernelINS1_5radix10policy_hubIffyE10Policy1000ELNS0_9SortOrderE0EffyiiNS1_21identity_decomposer_tEEEvPT5_SB_PT3_PKSC_PT1_PKSG_PT2_PKSK_T4_iiT6__param_9];
	ld.shared.u32 	%r1710, [%r118+9216];
	setp.eq.s32 	%p273, %r1710, 2147483647;
	selp.b32 	%r1711, -2147483648, %r1710, %p273;
	shr.u32 	%r1712, %r1711, %r2072;
	and.b32  	%r1713, %r1712, %r171;
	shl.b32 	%r1714, %r1713, 3;
	add.s32 	%r1716, %r390, %r1714;
	ld.shared.u64 	%rd206, [%r1716+26112];
	setp.gt.s32 	%p274, %r1710, -1;
	selp.b32 	%r1717, -1, -2147483648, %p274;
	xor.b32  	%r1718, %r1717, %r1710;
	add.s64 	%rd207, %rd206, %rd9;
	shl.b64 	%rd208, %rd207, 2;
	add.s64 	%rd209, %rd22, %rd208;
	st.global.u32 	[%rd209+9216], %r1718;
$L__BB11_239:
	bar.warp.sync 	-1;
	add.s32 	%r1719, %r1, 2688;
	setp.ge.s32 	%p275, %r1719, %r301;
	@%p275 bra 	$L__BB11_241;
	ld.param.u32 	%r2073, [_ZN3cub18CUB_300001_SM_10006detail10radix_sort29DeviceRadixSortOnesweepKernelINS1_5radix10policy_hubIffyE10Policy1000ELNS0_9SortOrderE0EffyiiNS1_21identity_decomposer_tEEEvPT5_SB_PT3_PKSC_PT1_PKSG_PT2_PKSK_T4_iiT6__param_9];
	ld.shared.u32 	%r1720, [%r118+10752];
	setp.eq.s32 	%p276, %r1720, 2147483647;
	selp.b32 	%r1721, -2147483648, %r1720, %p276;
	shr.u32 	%r1722, %r1721, %r2073;
	and.b32  	%r1723, %r1722, %r171;
	shl.b32 	%r1724, %r1723, 3;
	add.s32 	%r1726, %r390, %r1724;
	ld.shared.u64 	%rd210, [%r1726+26112];
	setp.gt.s32 	%p277, %r1720, -1;
	selp.b32 	%r1727, -1, -2147483648, %p277;
	xor.b32  	%r1728, %r1727, %r1720;
	add.s64 	%rd211, %rd210, %rd9;
	shl.b64 	%rd212, %rd211, 2;
	add.s64 	%rd213, %rd22, %rd212;
	st.global.u32 	[%rd213+10752], %r1728;
$L__BB11_241:
	bar.warp.sync 	-1;
	or.b32  	%r1729, %r1, 3072;
	setp.ge.s32 	%p278, %r1729, %r301;
	@%p278 bra 	$L__BB11_243;
	ld.param.u32 	%r2074, [_ZN3cub18CUB_300001_SM_10006detail10radix_sort29DeviceRadixSortOnesweepKernelINS1_5radix10policy_hubIffyE10Policy1000ELNS0_9SortOrderE0EffyiiNS1_21identity_decomposer_tEEEvPT5_SB_PT3_PKSC_PT1_PKSG_PT2_PKSK_T4_iiT6__param_9];
	ld.shared.u32 	%r1730, [%r118+12288];
	setp.eq.s32 	%p279, %r1730, 2147483647;
	selp.b32 	%r1731, -2147483648, %r1730, %p279;
	shr.u32 	%r1732, %r1731, %r2074;
	and.b32  	%r1733, %r1732, %r171;
	shl.b32 	%r1734, %r1733, 3;
	add.s32 	%r1736, %r390, %r1734;
	ld.shared.u64 	%rd214, [%r1736+26112];
	setp.gt.s32 	%p280, %r1730, -1;
	selp.b32 	%r1737, -1, -2147483648, %p280;
	xor.b32  	%r1738, %r1737, %r1730;
	add.s64 	%rd215, %rd214, %rd9;
	shl.b64 	%rd216, %rd215, 2;
	add.s64 	%rd217, %rd22, %rd216;
	st.global.u32 	[%rd217+12288], %r1738;
$L__BB11_243:
	bar.warp.sync 	-1;
	add.s32 	%r1739, %r1, 3456;
	setp.ge.s32 	%p281, %r1739, %r301;
	@%p281 bra 	$L__BB11_245;
	ld.param.u32 	%r2075, [_ZN3cub18CUB_300001_SM_10006detail10radix_sort29DeviceRadixSortOnesweepKernelINS1_5radix10policy_hubIffyE10Policy1000ELNS0_9SortOrderE0EffyiiNS1_21identity_decomposer_tEEEvPT5_SB_PT3_PKSC_PT1_PKSG_PT2_PKSK_T4_iiT6__param_9];
	ld.shared.u32 	%r1740, [%r118+13824];
	setp.eq.s32 	%p282, %r1740, 2147483647;
	selp.b32 	%r1741, -2147483648, %r1740, %p282;
	shr.u32 	%r1742, %r1741, %r2075;
	and.b32  	%r1743, %r1742, %r171;
	shl.b32 	%r1744, %r1743, 3;
	add.s32 	%r1746, %r390, %r1744;
	ld.shared.u64 	%rd218, [%r1746+26112];
	setp.gt.s32 	%p283, %r1740, -1;
	selp.b32 	%r1747, -1, -2147483648, %p283;
	xor.b32  	%r1748, %r1747, %r1740;
	add.s64 	%rd219, %rd218, %rd9;
	shl.b64 	%rd220, %rd219, 2;
	add.s64 	%rd221, %rd22, %rd220;
	st.global.u32 	[%rd221+13824], %r1748;
$L__BB11_245:
	bar.warp.sync 	-1;
	add.s32 	%r1749, %r1, 3840;
	setp.ge.s32 	%p284, %r1749, %r301;
	@%p284 bra 	$L__BB11_247;
	ld.param.u32 	%r2076, [_ZN3cub18CUB_300001_SM_10006detail10radix_sort29DeviceRadixSortOnesweepKernelINS1_5radix10policy_hubIffyE10Policy1000ELNS0_9SortOrderE0EffyiiNS1_21identity_decomposer_tEEEvPT5_SB_PT3_PKSC_PT1_PKSG_PT2_PKSK_T4_iiT6__param_9];
	ld.shared.u32 	%r1750, [%r118+15360];
	setp.eq.s32 	%p285, %r1750, 2147483647;
	selp.b32 	%r1751, -2147483648, %r1750, %p285;
	shr.u32 	%r1752, %r1751, %r2076;
	and.b32  	%r1753, %r1752, %r171;
	shl.b32 	%r1754, %r1753, 3;
	add.s32 	%r1756, %r390, %r1754;
	ld.shared.u64 	%rd222, [%r1756+26112];
	setp.gt.s32 	%p286, %r1750, -1;
	selp.b32 	%r1757, -1, -2147483648, %p286;
	xor.b32  	%r1758, %r1757, %r1750;
	add.s64 	%rd223, %rd222, %rd9;
	shl.b64 	%rd224, %rd223, 2;
	add.s64 	%rd225, %rd22, %rd224;
	st.global.u32 	[%rd225+15360], %r1758;
$L__BB11_247:
	bar.warp.sync 	-1;
	add.s32 	%r1759, %r1, 4224;
	setp.ge.s32 	%p287, %r1759, %r301;
	@%p287 bra 	$L__BB11_249;
	ld.param.u32 	%r2077, [_ZN3cub18CUB_300001_SM_10006detail10radix_sort29DeviceRadixSortOnesweepKernelINS1_5radix10policy_hubIffyE10Policy1000ELNS0_9SortOrderE0EffyiiNS1_21identity_decomposer_tEEEvPT5_SB_PT3_PKSC_PT1_PKSG_PT2_PKSK_T4_iiT6__param_9];
	ld.shared.u32 	%r1760, [%r118+16896];
	setp.eq.s32 	%p288, %r1760, 2147483647;
	selp.b32 	%r1761, -2147483648, %r1760, %p288;
	shr.u32 	%r1762, %r1761, %r2077;
	and.b32  	%r1763, %r1762, %r171;
	shl.b32 	%r1764, %r1763, 3;
	add.s32 	%r1766, %r390, %r1764;
	ld.shared.u64 	%rd226, [%r1766+26112];
	setp.gt.s32 	%p289, %r1760, -1;
	selp.b32 	%r1767, -1, -2147483648, %p289;
	xor.b32  	%r1768, %r1767, %r1760;
	add.s64 	%rd227, %rd226, %rd9;
	shl.b64 	%rd228, %rd227, 2;
	add.s64 	%rd229, %rd22, %rd228;
	st.global.u32 	[%rd229+16896], %r1768;
$L__BB11_249:
	bar.warp.sync 	-1;
	add.s32 	%r1769, %r1, 4608;
	setp.ge.s32 	%p290, %r1769, %r301;
	@%p290 bra 	$L__BB11_251;
	ld.param.u32 	%r2078, [_ZN3cub18CUB_300001_SM_10006detail10radix_sort29DeviceRadixSortOnesweepKernelINS1_5radix10policy_hubIffyE10Policy1000ELNS0_9SortOrderE0EffyiiNS1_21identity_decomposer_tEEEvPT5_SB_PT3_PKSC_PT1_PKSG_PT2_PKSK_T4_iiT6__param_9];
	ld.shared.u32 	%r1770, [%r118+18432];
	setp.eq.s32 	%p291, %r1770, 2147483647;
	selp.b32 	%r1771, -2147483648, %r1770, %p291;
	shr.u32 	%r1772, %r1771, %r2078;
	and.b32  	%r1773, %r1772, %r171;
	shl.b32 	%r1774, %r1773, 3;
	add.s32 	%r1776, %r390, %r1774;
	ld.shared.u64 	%rd230, [%r1776+26112];
	setp.gt.s32 	%p292, %r1770, -1;
	selp.b32 	%r1777, -1, -2147483648, %p292;
	xor.b32  	%r1778, %r1777, %r1770;
	add.s64 	%rd231, %rd230, %rd9;
	shl.b64 	%rd232, %rd231, 2;
	add.s64 	%rd233, %rd22, %rd232;
	st.global.u32 	[%rd233+18432], %r1778;
$L__BB11_251:
	bar.warp.sync 	-1;
	add.s32 	%r1779, %r1, 4992;
	setp.ge.s32 	%p293, %r1779, %r301;
	@%p293 bra 	$L__BB11_253;
	ld.param.u32 	%r2079, [_ZN3cub18CUB_300001_SM_10006detail10radix_sort29DeviceRadixSortOnesweepKernelINS1_5radix10policy_hubIffyE10Policy1000ELNS0_9SortOrderE0EffyiiNS1_21identity_decomposer_tEEEvPT5_SB_PT3_PKSC_PT1_PKSG_PT2_PKSK_T4_iiT6__param_9];
	ld.shared.u32 	%r1780, [%r118+19968];
	setp.eq.s32 	%p294, %r1780, 2147483647;
	selp.b32 	%r1781, -2147483648, %r1780, %p294;
	shr.u32 	%r1782, %r1781, %r2079;
	and.b32  	%r1783, %r1782, %r171;
	shl.b32 	%r1784, %r1783, 3;
	add.s32 	%r1786, %r390, %r1784;
	ld.shared.u64 	%rd234, [%r1786+26112];
	setp.gt.s32 	%p295, %r1780, -1;
	selp.b32 	%r1787, -1, -2147483648, %p295;
	xor.b32  	%r1788, %r1787, %r1780;
	add.s64 	%rd235, %rd234, %rd9;
	shl.b64 	%rd236, %rd235, 2;
	add.s64 	%rd237, %rd22, %rd236;
	st.global.u32 	[%rd237+19968], %r1788;
$L__BB11_253:
	bar.warp.sync 	-1;
	add.s32 	%r1789, %r1, 5376;
	setp.ge.s32 	%p296, %r1789, %r301;
	@%p296 bra 	$L__BB11_255;
	ld.param.u32 	%r2080, [_ZN3cub18CUB_300001_SM_10006detail10radix_sort29DeviceRadixSortOnesweepKernelINS1_5radix10policy_hubIffyE10Policy1000ELNS0_9SortOrderE0EffyiiNS1_21identity_decomposer_tEEEvPT5_SB_PT3_PKSC_PT1_PKSG_PT2_PKSK_T4_iiT6__param_9];
	ld.shared.u32 	%r1790, [%r118+21504];
	setp.eq.s32 	%p297, %r1790, 2147483647;
	selp.b32 	%r1791, -2147483648, %r1790, %p297;
	shr.u32 	%r1792, %r1791, %r2080;
	and.b32  	%r1793, %r1792, %r171;
	shl.b32 	%r1794, %r1793, 3;
	add.s32 	%r1796, %r390, %r1794;
	ld.shared.u64 	%rd238, [%r1796+26112];
	setp.gt.s32 	%p298, %r1790, -1;
	selp.b32 	%r1797, -1, -2147483648, %p298;
	xor.b32  	%r1798, %r1797, %r1790;
	add.s64 	%rd239, %rd238, %rd9;
	shl.b64 	%rd240, %rd239, 2;
	add.s64 	%rd241, %rd22, %rd240;
	st.global.u32 	[%rd241+21504], %r1798;
$L__BB11_255:
	bar.warp.sync 	-1;
	add.s32 	%r1799, %r1, 5760;
	setp.ge.s32 	%p299, %r1799, %r301;
	@%p299 bra 	$L__BB11_257;
	ld.param.u32 	%r2081, [_ZN3cub18CUB_300001_SM_10006detail10radix_sort29DeviceRadixSortOnesweepKernelINS1_5radix10policy_hubIffyE10Policy1000ELNS0_9SortOrderE0EffyiiNS1_21identity_decomposer_tEEEvPT5_SB_PT3_PKSC_PT1_PKSG_PT2_PKSK_T4_iiT6__param_9];
	ld.shared.u32 	%r1800, [%r118+23040];
	setp.eq.s32 	%p300, %r1800, 2147483647;
	selp.b32 	%r1801, -2147483648, %r1800, %p300;
	shr.u32 	%r1802, %r1801, %r2081;
	and.b32  	%r1803, %r1802, %r171;
	shl.b32 	%r1804, %r1803, 3;
	add.s32 	%r1806, %r390, %r1804;
	ld.shared.u64 	%rd242, [%r1806+26112];
	setp.gt.s32 	%p301, %r1800, -1;
	selp.b32 	%r1807, -1, -2147483648, %p301;
	xor.b32  	%r1808, %r1807, %r1800;
	add.s64 	%rd243, %rd242, %rd9;
	shl.b64 	%rd244, %rd243, 2;
	add.s64 	%rd245, %rd22, %rd244;
	st.global.u32 	[%rd245+23040], %r1808;
$L__BB11_257:
	bar.warp.sync 	-1;
	or.b32  	%r1809, %r1, 6144;
	setp.ge.s32 	%p302, %r1809, %r301;
	@%p302 bra 	$L__BB11_259;
	ld.param.u32 	%r2082, [_ZN3cub18CUB_300001_SM_10006detail10radix_sort29DeviceRadixSortOnesweepKernelINS1_5radix10policy_hubIffyE10Policy1000ELNS0_9SortOrderE0EffyiiNS1_21identity_decomposer_tEEEvPT5_SB_PT3_PKSC_PT1_PKSG_PT2_PKSK_T4_iiT6__param_9];
	ld.shared.u32 	%r1810, [%r118+24576];
	setp.eq.s32 	%p303, %r1810, 2147483647;
	selp.b32 	%r1811, -2147483648, %r1810, %p303;
	shr.u32 	%r1812, %r1811, %r2082;
	and.b32  	%r1813, %r1812, %r171;
	shl.b32 	%r1814, %r1813, 3;
	add.s32 	%r1816, %r390, %r1814;
	ld.shared.u64 	%rd246, [%r1816+26112];
	setp.gt.s32 	%p304, %r1810, -1;
	selp.b32 	%r1817, -1, -2147483648, %p304;
	xor.b32  	%r1818, %r1817, %r1810;
	add.s64 	%rd247, %rd246, %rd9;
	shl.b64 	%rd248, %rd247, 2;
	add.s64 	%rd249, %rd22, %rd248;
	st.global.u32 	[%rd249+24576], %r1818;
$L__BB11_259:
	bar.warp.sync 	-1;
$L__BB11_260:
	ld.param.u32 	%r2083, [_ZN3cub18CUB_300001_SM_10006detail10radix_sort29DeviceRadixSortOnesweepKernelINS1_5radix10policy_hubIffyE10Policy1000ELNS0_9SortOrderE0EffyiiNS1_21identity_decomposer_tEEEvPT5_SB_PT3_PKSC_PT1_PKSG_PT2_PKSK_T4_iiT6__param_9];
	ld.param.u32 	%r2043, [_ZN3cub18CUB_300001_SM_10006detail10radix_sort29DeviceRadixSortOnesweepKernelINS1_5radix10policy_hubIffyE10Policy1000ELNS0_9SortOrderE0EffyiiNS1_21identity_decomposer_tEEEvPT5_SB_PT3_PKSC_PT1_PKSG_PT2_PKSK_T4_iiT6__param_8];
	setp.gt.s32 	%p305, %r299, %r2043;
	ld.shared.u32 	%r1819, [%r118];
	setp.eq.s32 	%p306, %r1819, 2147483647;
	selp.b32 	%r1820, -2147483648, %r1819, %p306;
	shr.u32 	%r1821, %r1820, %r2083;
	and.b32  	%r302, %r1821, %r171;
	ld.shared.u32 	%r1822, [%r118+1536];
	setp.eq.s32 	%p307, %r1822, 2147483647;
	selp.b32 	%r1823, -2147483648, %r1822, %p307;
	shr.u32 	%r1824, %r1823, %r2083;
	and.b32  	%r303, %r1824, %r171;
	ld.shared.u32 	%r1825, [%r118+3072];
	setp.eq.s32 	%p308, %r1825, 2147483647;
	selp.b32 	%r1826, -2147483648, %r1825, %p308;
	shr.u32 	%r1827, %r1826, %r2083;
	and.b32  	%r304, %r1827, %r171;
	ld.shared.u32 	%r1828, [%r118+4608];
	setp.eq.s32 	%p309, %r1828, 2147483647;
	selp.b32 	%r1829, -2147483648, %r1828, %p309;
	shr.u32 	%r1830, %r1829, %r2083;
	and.b32  	%r305, %r1830, %r171;
	ld.shared.u32 	%r1831, [%r118+6144];
	setp.eq.s32 	%p310, %r1831, 2147483647;
	selp.b32 	%r1832, -2147483648, %r1831, %p310;
	shr.u32 	%r1833, %r1832, %r2083;
	and.b32  	%r306, %r1833, %r171;
	ld.shared.u32 	%r1834, [%r118+7680];
	setp.eq.s32 	%p311, %r1834, 2147483647;
	selp.b32 	%r1835, -2147483648, %r1834, %p311;
	shr.u32 	%r1836, %r1835, %r2083;
	and.b32  	%r307, %r1836, %r171;
	ld.shared.u32 	%r1837, [%r118+9216];
	setp.eq.s32 	%p312, %r1837, 2147483647;
	selp.b32 	%r1838, -2147483648, %r1837, %p312;
	shr.u32 	%r1839, %r1838, %r2083;
	and.b32  	%r308, %r1839, %r171;
	ld.shared.u32 	%r1840, [%r118+10752];
	setp.eq.s32 	%p313, %r1840, 2147483647;
	selp.b32 	%r1841, -2147483648, %r1840, %p313;
	shr.u32 	%r1842, %r1841, %r2083;
	and.b32  	%r309, %r1842, %r171;
	ld.shared.u32 	%r1843, [%r118+12288];
	setp.eq.s32 	%p314, %r1843, 2147483647;
	selp.b32 	%r1844, -2147483648, %r1843, %p314;
	shr.u32 	%r1845, %r1844, %r2083;
	and.b32  	%r310, %r1845, %r171;
	ld.shared.u32 	%r1846, [%r118+13824];
	setp.eq.s32 	%p315, %r1846, 2147483647;
	selp.b32 	%r1847, -2147483648, %r1846, %p315;
	shr.u32 	%r1848, %r1847, %r2083;
	and.b32  	%r311, %r1848, %r171;
	ld.shared.u32 	%r1849, [%r118+15360];
	setp.eq.s32 	%p316, %r1849, 2147483647;
	selp.b32 	%r1850, -2147483648, %r1849, %p316;
	shr.u32 	%r1851, %r1850, %r2083;
	and.b32  	%r312, %r1851, %r171;
	ld.shared.u32 	%r1852, [%r118+16896];
	setp.eq.s32 	%p317, %r1852, 2147483647;
	selp.b32 	%r1853, -2147483648, %r1852, %p317;
	shr.u32 	%r1854, %r1853, %r2083;
	and.b32  	%r313, %r1854, %r171;
	ld.shared.u32 	%r1855, [%r118+18432];
	setp.eq.s32 	%p318, %r1855, 2147483647;
	selp.b32 	%r1856, -2147483648, %r1855, %p318;
	shr.u32 	%r1857, %r1856, %r2083;
	and.b32  	%r314, %r1857, %r171;
	ld.shared.u32 	%r1858, [%r118+19968];
	setp.eq.s32 	%p319, %r1858, 2147483647;
	selp.b32 	%r1859, -2147483648, %r1858, %p319;
	shr.u32 	%r1860, %r1859, %r2083;
	and.b32  	%r315, %r1860, %r171;
	ld.shared.u32 	%r1861, [%r118+21504];
	setp.eq.s32 	%p320, %r1861, 2147483647;
	selp.b32 	%r1862, -2147483648, %r1861, %p320;
	shr.u32 	%r1863, %r1862, %r2083;
	and.b32  	%r316, %r1863, %r171;
	ld.shared.u32 	%r1864, [%r118+23040];
	setp.eq.s32 	%p321, %r1864, 2147483647;
	selp.b32 	%r1865, -2147483648, %r1864, %p321;
	shr.u32 	%r1866, %r1865, %r2083;
	and.b32  	%r317, %r1866, %r171;
	ld.shared.u32 	%r1867, [%r118+24576];
	setp.eq.s32 	%p322, %r1867, 2147483647;
	selp.b32 	%r1868, -2147483648, %r1867, %p322;
	shr.u32 	%r1869, %r1868, %r2083;
	and.b32  	%r318, %r1869, %r171;
	@%p305 bra 	$L__BB11_262;
	ld.param.u64 	%rd443, [_ZN3cub18CUB_300001_SM_10006detail10radix_sort29DeviceRadixSortOnesweepKernelINS1_5radix10policy_hubIffyE10Policy1000ELNS0_9SortOrderE0EffyiiNS1_21identity_decomposer_tEEEvPT5_SB_PT3_PKSC_PT1_PKSG_PT2_PKSK_T4_iiT6__param_7];
	cvta.to.global.u64 	%rd250, %rd443;
	and.b32  	%r1873, %r1, 31;
	or.b32  	%r1874, %r547, %r1873;
	cvt.u64.u32 	%rd251, %r1874;
	mul.lo.s32 	%r1875, %r4, 6528;
	cvt.s64.s32 	%rd252, %r1875;
	add.s64 	%rd253, %rd251, %rd252;
	shl.b64 	%rd254, %rd253, 2;
	add.s64 	%rd255, %rd250, %rd254;
	ld.global.f32 	%f252, [%rd255];
	ld.global.f32 	%f253, [%rd255+128];
	ld.global.f32 	%f254, [%rd255+256];
	ld.global.f32 	%f255, [%rd255+384];
	ld.global.f32 	%f256, [%rd255+512];
	ld.global.f32 	%f257, [%rd255+640];
	ld.global.f32 	%f258, [%rd255+768];
	ld.global.f32 	%f259, [%rd255+896];
	ld.global.f32 	%f260, [%rd255+1024];
	ld.global.f32 	%f261, [%rd255+1152];
	ld.global.f32 	%f262, [%rd255+1280];
	ld.global.f32 	%f263, [%rd255+1408];
	ld.global.f32 	%f264, [%rd255+1536];
	ld.global.f32 	%f265, [%rd255+1664];
	ld.global.f32 	%f266, [%rd255+1792];
	ld.global.f32 	%f267, [%rd255+1920];
	ld.global.f32 	%f268, [%rd255+2048];
	bra.uni 	$L__BB11_296;
$L__BB11_262:
	ld.param.u32 	%r2044, [_ZN3cub18CUB_300001_SM_10006detail10radix_sort29DeviceRadixSortOnesweepKernelINS1_5radix10policy_hubIffyE10Policy1000ELNS0_9SortOrderE0EffyiiNS1_21identity_decomposer_tEEEvPT5_SB_PT3_PKSC_PT1_PKSG_PT2_PKSK_T4_iiT6__param_8];
	ld.param.u64 	%rd444, [_ZN3cub18CUB_300001_SM_10006detail10radix_sort29DeviceRadixSortOnesweepKernelINS1_5radix10policy_hubIffyE10Policy1000ELNS0_9SortOrderE0EffyiiNS1_21identity_decomposer_tEEEvPT5_SB_PT3_PKSC_PT1_PKSG_PT2_PKSK_T4_iiT6__param_7];
	cvta.to.global.u64 	%rd256, %rd444;
	cvt.s64.s32 	%rd257, %r328;
	add.s64 	%rd258, %rd7, %rd257;
	shl.b64 	%rd259, %rd258, 2;
	add.s64 	%rd23, %rd256, %rd259;
	cvt.u32.u64 	%r1877, %rd7;
	sub.s32 	%r319, %r2044, %r328;
	setp.ge.s32 	%p323, %r1877, %r319;
	@%p323 bra 	$L__BB11_264;
	ld.global.f32 	%f252, [%rd23];
$L__BB11_264:
	add.s32 	%r1879, %r1877, 32;
	setp.ge.s32 	%p324, %r1879, %r319;
	@%p324 bra 	$L__BB11_266;
	ld.global.f32 	%f253, [%rd23+128];
$L__BB11_266:
	add.s32 	%r1881, %r1877, 64;
	setp.ge.s32 	%p325, %r1881, %r319;
	@%p325 bra 	$L__BB11_268;
	ld.global.f32 	%f254, [%rd23+256];
$L__BB11_268:
	add.s32 	%r1883, %r1877, 96;
	setp.ge.s32 	%p326, %r1883, %r319;
	@%p326 bra 	$L__BB11_270;
	ld.global.f32 	%f255, [%rd23+384];
$L__BB11_270:
	add.s32 	%r1885, %r1877, 128;
	setp.ge.s32 	%p327, %r1885, %r319;
	@%p327 bra 	$L__BB11_272;
	ld.global.f32 	%f256, [%rd23+512];
$L__BB11_272:
	add.s32 	%r1887, %r1877, 160;
	setp.ge.s32 	%p328, %r1887, %r319;
	@%p328 bra 	$L__BB11_274;
	ld.global.f32 	%f257, [%rd23+640];
$L__BB11_274:
	add.s32 	%r1889, %r1877, 192;
	setp.ge.s32 	%p329, %r1889, %r319;
	@%p329 bra 	$L__BB11_276;
	ld.global.f32 	%f258, [%rd23+768];
$L__BB11_276:
	add.s32 	%r1891, %r1877, 224;
	setp.ge.s32 	%p330, %r1891, %r319;
	@%p330 bra 	$L__BB11_278;
	ld.param.u64 	%rd445, [_ZN3cub18CUB_300001_SM_10006detail10radix_sort29DeviceRadixSortOnesweepKernelINS1_5radix10policy_hubIffyE10Policy1000ELNS0_9SortOrderE0EffyiiNS1_21identity_decomposer_tEEEvPT5_SB_PT3_PKSC_PT1_PKSG_PT2_PKSK_T4_iiT6__param_7];
	cvta.to.global.u64 	%rd260, %rd445;
	add.s64 	%rd264, %rd260, %rd259;
	ld.global.f32 	%f259, [%rd264+896];
$L__BB11_278:
	add.s32 	%r1894, %r1877, 256;
	setp.ge.s32 	%p331, %r1894, %r319;
	@%p331 bra 	$L__BB11_280;
	ld.param.u64 	%rd446, [_ZN3cub18CUB_300001_SM_10006detail10radix_sort29DeviceRadixSortOnesweepKernelINS1_5radix10policy_hubIffyE10Policy1000ELNS0_9SortOrderE0EffyiiNS1_21identity_decomposer_tEEEvPT5_SB_PT3_PKSC_PT1_PKSG_PT2_PKSK_T4_iiT6__param_7];
	cvta.to.global.u64 	%rd265, %rd446;
	cvt.s64.s32 	%rd266, %r328;
	add.s64 	%rd267, %rd7, %rd266;
	shl.b64 	%rd268, %rd267, 2;
	add.s64 	%rd269, %rd265, %rd268;
	ld.global.f32 	%f260, [%rd269+1024];
$L__BB11_280:
	add.s32 	%r1897, %r1877, 288;
	setp.ge.s32 	%p332, %r1897, %r319;
	@%p332 bra 	$L__BB11_282;
	ld.param.u64 	%rd447, [_ZN3cub18CUB_300001_SM_10006detail10radix_sort29DeviceRadixSortOnesweepKernelINS1_5radix10policy_hubIffyE10Policy1000ELNS0_9SortOrderE0EffyiiNS1_21identity_decomposer_tEEEvPT5_SB_PT3_PKSC_PT1_PKSG_PT2_PKSK_T4_iiT6__param_7];
	cvta.to.global.u64 	%rd270, %rd447;
	cvt.s64.s32 	%rd271, %r328;
	add.s64 	%rd272, %rd7, %rd271;
	shl.b64 	%rd273, %rd272, 2;
	add.s64 	%rd274, %rd270, %rd273;
	ld.global.f32 	%f261, [%rd274+1152];
$L__BB11_282:
	add.s32 	%r1900, %r1877, 320;
	setp.ge.s32 	%p333, %r1900, %r319;
	@%p333 bra 	$L__BB11_284;
	ld.param.u64 	%rd448, [_ZN3cub18CUB_300001_SM_10006detail10radix_sort29DeviceRadixSortOnesweepKernelINS1_5radix10policy_hubIffyE10Policy1000ELNS0_9SortOrderE0EffyiiNS1_21identity_decomposer_tEEEvPT5_SB_PT3_PKSC_PT1_PKSG_PT2_PKSK_T4_iiT6__param_7];
	cvta.to.global.u64 	%rd275, %rd448;
	cvt.s64.s32 	%rd276, %r328;
	add.s64 	%rd277, %rd7, %rd276;
	shl.b64 	%rd278, %rd277, 2;
	add.s64 	%rd279, %rd275, %rd278;
	ld.global.f32 	%f262, [%rd279+1280];
$L__BB11_284:
	add.s32 	%r1903, %r1877, 352;
	setp.ge.s32 	%p334, %r1903, %r319;
	@%p334 bra 	$L__BB11_286;
	ld.param.u64 	%rd449, [_ZN3cub18CUB_300001_SM_10006detail10radix_sort29DeviceRadixSortOnesweepKernelINS1_5radix10policy_hubIffyE10Policy1000ELNS0_9SortOrderE0EffyiiNS1_21identity_decomposer_tEEEvPT5_SB_PT3_PKSC_PT1_PKSG_PT2_PKSK_T4_iiT6__param_7];
	cvta.to.global.u64 	%rd280, %rd449;
	mul.lo.s32 	%r1904, %r4, 6528;
	cvt.s64.s32 	%rd281, %r1904;
	add.s64 	%rd282, %rd7, %rd281;
	shl.b64 	%rd283, %rd282, 2;
	add.s64 	%rd284, %rd280, %rd283;
	ld.global.f32 	%f263, [%rd284+1408];
$L__BB11_286:
	add.s32 	%r1906, %r1877, 384;
	setp.ge.s32 	%p335, %r1906, %r319;
	@%p335 bra 	$L__BB11_288;
	ld.param.u64 	%rd450, [_ZN3cub18CUB_300001_SM_10006detail10radix_sort29DeviceRadixSortOnesweepKernelINS1_5radix10policy_hubIffyE10Policy1000ELNS0_9SortOrderE0EffyiiNS1_21identity_decomposer_tEEEvPT5_SB_PT3_PKSC_PT1_PKSG_PT2_PKSK_T4_iiT6__param_7];
	cvta.to.global.u64 	%rd285, %rd450;
	mul.lo.s32 	%r1907, %r4, 6528;
	cvt.s64.s32 	%rd286, %r1907;
	add.s64 	%rd287, %rd7, %rd286;
	shl.b64 	%rd288, %rd287, 2;
	add.s64 	%rd289, %rd285, %rd288;
	ld.global.f32 	%f264, [%rd289+1536];
$L__BB11_288:
	cvt.u32.u64 	%r1908, %rd7;
	add.s32 	%r1909, %r1908, 416;
	setp.ge.s32 	%p336, %r1909, %r319;
	@%p336 bra 	$L__BB11_290;
	ld.param.u64 	%rd451, [_ZN3cub18CUB_300001_SM_10006detail10radix_sort29DeviceRadixSortOnesweepKernelINS1_5radix10policy_hubIffyE10Policy1000ELNS0_9SortOrderE0EffyiiNS1_21identity_decomposer_tEEEvPT5_SB_PT3_PKSC_PT1_PKSG_PT2_PKSK_T4_iiT6__param_7];
	cvta.to.global.u64 	%rd290, %rd451;
	mul.lo.s32 	%r1910, %r4, 6528;
	cvt.s64.s32 	%rd291, %r1910;
	add.s64 	%rd292, %rd7, %rd291;
	shl.b64 	%rd293, %rd292, 2;
	add.s64 	%rd294, %rd290, %rd293;
	ld.global.f32 	%f265, [%rd294+1664];
$L__BB11_290:
	cvt.u32.u64 	%r1911, %rd7;
	add.s32 	%r1912, %r1911, 448;
	setp.ge.s32 	%p337, %r1912, %r319;
	@%p337 bra 	$L__BB11_292;
	ld.param.u64 	%rd452, [_ZN3cub18CUB_300001_SM_10006detail10radix_sort29DeviceRadixSortOnesweepKernelINS1_5radix10policy_hubIffyE10Policy1000ELNS0_9SortOrderE0EffyiiNS1_21identity_decomposer_tEEEvPT5_SB_PT3_PKSC_PT1_PKSG_PT2_PKSK_T4_iiT6__param_7];
	cvta.to.global.u64 	%rd295, %rd452;
	mul.lo.s32 	%r1913, %r4, 6528;
	cvt.s64.s32 	%rd296, %r1913;
	add.s64 	%rd297, %rd7, %rd296;
	shl.b64 	%rd298, %rd297, 2;
	add.s64 	%rd299, %rd295, %rd298;
	ld.global.f32 	%f266, [%rd299+1792];
$L__BB11_292:
	cvt.u32.u64 	%r1914, %rd7;
	add.s32 	%r1915, %r1914, 480;
	setp.ge.s32 	%p338, %r1915, %r319;
	@%p338 bra 	$L__BB11_294;
	ld.param.u64 	%rd453, [_ZN3cub18CUB_300001_SM_10006detail10radix_sort29DeviceRadixSortOnesweepKernelINS1_5radix10policy_hubIffyE10Policy1000ELNS0_9SortOrderE0EffyiiNS1_21identity_decomposer_tEEEvPT5_SB_PT3_PKSC_PT1_PKSG_PT2_PKSK_T4_iiT6__param_7];
	cvta.to.global.u64 	%rd300, %rd453;
	mul.lo.s32 	%r1916, %r4, 6528;
	cvt.s64.s32 	%rd301, %r1916;
	add.s64 	%rd302, %rd7, %rd301;
	shl.b64 	%rd303, %rd302, 2;
	add.s64 	%rd304, %rd300, %rd303;
	ld.global.f32 	%f267, [%rd304+1920];
$L__BB11_294:
	cvt.u32.u64 	%r1917, %rd7;
	add.s32 	%r1918, %r1917, 512;
	setp.ge.s32 	%p339, %r1918, %r319;
	@%p339 bra 	$L__BB11_296;
	ld.param.u64 	%rd454, [_ZN3cub18CUB_300001_SM_10006detail10radix_sort29DeviceRadixSortOnesweepKernelINS1_5radix10policy_hubIffyE10Policy1000ELNS0_9SortOrderE0EffyiiNS1_21identity_decomposer_tEEEvPT5_SB_PT3_PKSC_PT1_PKSG_PT2_PKSK_T4_iiT6__param_7];
	cvta.to.global.u64 	%rd305, %rd454;
	mov.u32 	%r1919, %tid.x;
	and.b32  	%r1920, %r1919, 992;
	mul.lo.s32 	%r1921, %r1920, 17;
	and.b32  	%r1922, %r1919, 31;
	or.b32  	%r1923, %r1921, %r1922;
	cvt.u64.u32 	%rd306, %r1923;
	mul.lo.s32 	%r1924, %r4, 6528;
	cvt.s64.s32 	%rd307, %r1924;
	add.s64 	%rd308, %rd306, %rd307;
	shl.b64 	%rd309, %rd308, 2;
	add.s64 	%rd310, %rd305, %rd309;
	ld.global.f32 	%f268, [%rd310+2048];
$L__BB11_296:
	ld.param.u32 	%r2045, [_ZN3cub18CUB_300001_SM_10006detail10radix_sort29DeviceRadixSortOnesweepKernelINS1_5radix10policy_hubIffyE10Policy1000ELNS0_9SortOrderE0EffyiiNS1_21identity_decomposer_tEEEvPT5_SB_PT3_PKSC_PT1_PKSG_PT2_PKSK_T4_iiT6__param_8];
	ld.param.u64 	%rd441, [_ZN3cub18CUB_300001_SM_10006detail10radix_sort29DeviceRadixSortOnesweepKernelINS1_5radix10policy_hubIffyE10Policy1000ELNS0_9SortOrderE0EffyiiNS1_21identity_decomposer_tEEEvPT5_SB_PT3_PKSC_PT1_PKSG_PT2_PKSK_T4_iiT6__param_6];
	cvta.to.global.u64 	%rd24, %rd441;
	mov.u32 	%r320, %tid.x;
	shl.b32 	%r1925, %r320, 2;
	mov.u32 	%r1926, _ZZN3cub18CUB_300001_SM_10006detail10radix_sort29DeviceRadixSortOnesweepKernelINS1_5radix10policy_hubIffyE10Policy1000ELNS0_9SortOrderE0EffyiiNS1_21identity_decomposer_tEEEvPT5_SB_PT3_PKSC_PT1_PKSG_PT2_PKSK_T4_iiT6_E1s;
	add.s32 	%r321, %r1926, %r1925;
	cvt.u64.u32 	%rd25, %r320;
	mad.lo.s32 	%r1927, %r4, 6528, 6528;
	setp.gt.s32 	%p340, %r1927, %r2045;
	bar.sync 	0;
	st.shared.f32 	[%r273+-4], %f252;
	st.shared.f32 	[%r274+-4], %f253;
	st.shared.f32 	[%r275+-4], %f254;
	st.shared.f32 	[%r276+-4], %f255;
	st.shared.f32 	[%r277+-4], %f256;
	st.shared.f32 	[%r278+-4], %f257;
	st.shared.f32 	[%r279+-4], %f258;
	st.shared.f32 	[%r280+-4], %f259;
	st.shared.f32 	[%r281+-4], %f260;
	st.shared.f32 	[%r282+-4], %f261;
	st.shared.f32 	[%r283+-4], %f262;
	st.shared.f32 	[%r284+-4], %f263;
	st.shared.f32 	[%r285+-4], %f264;
	st.shared.f32 	[%r286+-4], %f265;
	st.shared.f32 	[%r287+-4], %f266;
	st.shared.f32 	[%r288+-4], %f267;
	st.shared.f32 	[%r289+-4], %f268;
	bar.sync 	0;
	@%p340 bra 	$L__BB11_298;
	ld.shared.f32 	%f169, [%r321];
	shl.b32 	%r1928, %r302, 3;
	add.s32 	%r1930, %r1926, 26112;
	add.s32 	%r1931, %r1930, %r1928;
	ld.shared.u64 	%rd311, [%r1931];
	add.s64 	%rd312, %rd311, %rd25;
	shl.b64 	%rd313, %rd312, 2;
	add.s64 	%rd314, %rd24, %rd313;
	st.global.f32 	[%rd314], %f169;
	bar.warp.sync 	-1;
	ld.shared.f32 	%f170, [%r321+1536];
	shl.b32 	%r1932, %r303, 3;
	add.s32 	%r1933, %r1930, %r1932;
	ld.shared.u64 	%rd315, [%r1933];
	add.s64 	%rd316, %rd315, %rd25;
	shl.b64 	%rd317, %rd316, 2;
	add.s64 	%rd318, %rd24, %rd317;
	st.global.f32 	[%rd318+1536], %f170;
	bar.warp.sync 	-1;
	ld.shared.f32 	%f171, [%r321+3072];
	shl.b32 	%r1934, %r304, 3;
	add.s32 	%r1935, %r1930, %r1934;
	ld.shared.u64 	%rd319, [%r1935];
	add.s64 	%rd320, %rd319, %rd25;
	shl.b64 	%rd321, %rd320, 2;
	add.s64 	%rd322, %rd24, %rd321;
	st.global.f32 	[%rd322+3072], %f171;
	bar.warp.sync 	-1;
	ld.shared.f32 	%f172, [%r321+4608];
	shl.b32 	%r1936, %r305, 3;
	add.s32 	%r1937, %r1930, %r1936;
	ld.shared.u64 	%rd323, [%r1937];
	add.s64 	%rd324, %rd323, %rd25;
	shl.b64 	%rd325, %rd324, 2;
	add.s64 	%rd326, %rd24, %rd325;
	st.global.f32 	[%rd326+4608], %f172;
	bar.warp.sync 	-1;
	ld.shared.f32 	%f173, [%r321+6144];
	shl.b32 	%r1938, %r306, 3;
	add.s32 	%r1939, %r1930, %r1938;
	ld.shared.u64 	%rd327, [%r1939];
	add.s64 	%rd328, %rd327, %rd25;
	shl.b64 	%rd329, %rd328, 2;
	add.s64 	%rd330, %rd24, %rd329;
	st.global.f32 	[%rd330+6144], %f173;
	bar.warp.sync 	-1;
	ld.shared.f32 	%f174, [%r321+7680];
	shl.b32 	%r1940, %r307, 3;
	add.s32 	%r1941, %r1930, %r1940;
	ld.shared.u64 	%rd331, [%r1941];
	add.s64 	%rd332, %rd331, %rd25;
	shl.b64 	%rd333, %rd332, 2;
	add.s64 	%rd334, %rd24, %rd333;
	st.global.f32 	[%rd334+7680], %f174;
	bar.warp.sync 	-1;
	ld.shared.f32 	%f175, [%r321+9216];
	shl.b32 	%r1942, %r308, 3;
	add.s32 	%r1943, %r1930, %r1942;
	ld.shared.u64 	%rd335, [%r1943];
	add.s64 	%rd336, %rd335, %rd25;
	shl.b64 	%rd337, %rd336, 2;
	add.s64 	%rd338, %rd24, %rd337;
	st.global.f32 	[%rd338+9216], %f175;
	bar.warp.sync 	-1;
	ld.shared.f32 	%f176, [%r321+10752];
	shl.b32 	%r1944, %r309, 3;
	add.s32 	%r1945, %r1930, %r1944;
	ld.shared.u64 	%rd339, [%r1945];
	add.s64 	%rd340, %rd339, %rd25;
	shl.b64 	%rd341, %rd340, 2;
	add.s64 	%rd342, %rd24, %rd341;
	st.global.f32 	[%rd342+10752], %f176;
	bar.warp.sync 	-1;
	ld.shared.f32 	%f177, [%r321+12288];
	shl.b32 	%r1946, %r310, 3;
	add.s32 	%r1947, %r1930, %r1946;
	ld.shared.u64 	%rd343, [%r1947];
	add.s64 	%rd344, %rd343, %rd25;
	shl.b64 	%rd345, %rd344, 2;
	add.s64 	%rd346, %rd24, %rd345;
	st.global.f32 	[%rd346+12288], %f177;
	bar.warp.sync 	-1;
	ld.shared.f32 	%f178, [%r321+13824];
	shl.b32 	%r1948, %r311, 3;
	add.s32 	%r1949, %r1930, %r1948;
	ld.shared.u64 	%rd347, [%r1949];
	add.s64 	%rd348, %rd347, %rd25;
	shl.b64 	%rd349, %rd348, 2;
	add.s64 	%rd350, %rd24, %rd349;
	st.global.f32 	[%rd350+13824], %f178;
	bar.warp.sync 	-1;
	ld.shared.f32 	%f179, [%r321+15360];
	shl.b32 	%r1950, %r312, 3;
	add.s32 	%r1951, %r1930, %r1950;
	ld.shared.u64 	%rd351, [%r1951];
	add.s64 	%rd352, %rd351, %rd25;
	shl.b64 	%rd353, %rd352, 2;
	add.s64 	%rd354, %rd24, %rd353;
	st.global.f32 	[%rd354+15360], %f179;
	bar.warp.sync 	-1;
	ld.shared.f32 	%f180, [%r321+16896];
	shl.b32 	%r1952, %r313, 3;
	add.s32 	%r1953, %r1930, %r1952;
	ld.shared.u64 	%rd355, [%r1953];
	add.s64 	%rd356, %rd355, %rd25;
	shl.b64 	%rd357, %rd356, 2;
	add.s64 	%rd358, %rd24, %rd357;
	st.global.f32 	[%rd358+16896], %f180;
	bar.warp.sync 	-1;
	ld.shared.f32 	%f181, [%r321+18432];
	shl.b32 	%r1954, %r314, 3;
	add.s32 	%r1955, %r1930, %r1954;
	ld.shared.u64 	%rd359, [%r1955];
	add.s64 	%rd360, %rd359, %rd25;
	shl.b64 	%rd361, %rd360, 2;
	add.s64 	%rd362, %rd24, %rd361;
	st.global.f32 	[%rd362+18432], %f181;
	bar.warp.sync 	-1;
	ld.shared.f32 	%f182, [%r321+19968];
	shl.b32 	%r1956, %r315, 3;
	add.s32 	%r1957, %r1930, %r1956;
	ld.shared.u64 	%rd363, [%r1957];
	add.s64 	%rd364, %rd363, %rd25;
	shl.b64 	%rd365, %rd364, 2;
	add.s64 	%rd366, %rd24, %rd365;
	st.global.f32 	[%rd366+19968], %f182;
	bar.warp.sync 	-1;
	ld.shared.f32 	%f183, [%r321+21504];
	shl.b32 	%r1958, %r316, 3;
	add.s32 	%r1959, %r1930, %r1958;
	ld.shared.u64 	%rd367, [%r1959];
	add.s64 	%rd368, %rd367, %rd25;
	shl.b64 	%rd369, %rd368, 2;
	add.s64 	%rd370, %rd24, %rd369;
	st.global.f32 	[%rd370+21504], %f183;
	bar.warp.sync 	-1;
	ld.shared.f32 	%f184, [%r321+23040];
	shl.b32 	%r1960, %r317, 3;
	add.s32 	%r1961, %r1930, %r1960;
	ld.shared.u64 	%rd371, [%r1961];
	add.s64 	%rd372, %rd371, %rd25;
	shl.b64 	%rd373, %rd372, 2;
	add.s64 	%rd374, %rd24, %rd373;
	st.global.f32 	[%rd374+23040], %f184;
	bar.warp.sync 	-1;
	ld.shared.f32 	%f185, [%r321+24576];
	shl.b32 	%r1962, %r318, 3;
	add.s32 	%r1963, %r1930, %r1962;
	ld.shared.u64 	%rd375, [%r1963];
	add.s64 	%rd376, %rd375, %rd25;
	shl.b64 	%rd377, %rd376, 2;
	add.s64 	%rd378, %rd24, %rd377;
	st.global.f32 	[%rd378+24576], %f185;
	bar.warp.sync 	-1;
	bra.uni 	$L__BB11_333;
$L__BB11_298:
	ld.param.u32 	%r2046, [_ZN3cub18CUB_300001_SM_10006detail10radix_sort29DeviceRadixSortOnesweepKernelINS1_5radix10policy_hubIffyE10Policy1000ELNS0_9SortOrderE0EffyiiNS1_21identity_decomposer_tEEEvPT5_SB_PT3_PKSC_PT1_PKSG_PT2_PKSK_T4_iiT6__param_8];
	mad.lo.s32 	%r322, %r4, -6528, %r2046;
	shl.b32 	%r1964, %r302, 3;
	add.s32 	%r1966, %r1926, %r1964;
	ld.shared.u64 	%rd26, [%r1966+26112];
	setp.ge.s32 	%p341, %r320, %r322;
	@%p341 bra 	$L__BB11_300;
	ld.shared.f32 	%f186, [%r321];
	add.s64 	%rd379, %rd26, %rd25;
	shl.b64 	%rd380, %rd379, 2;
	add.s64 	%rd381, %rd24, %rd380;
	st.global.f32 	[%rd381], %f186;
$L__BB11_300:
	bar.warp.sync 	-1;
	shl.b32 	%r1967, %r303, 3;
	add.s32 	%r1969, %r1926, %r1967;
	ld.shared.u64 	%rd27, [%r1969+26112];
	add.s32 	%r1970, %r320, 384;
	setp.ge.s32 	%p342, %r1970, %r322;
	@%p342 bra 	$L__BB11_302;
	ld.shared.f32 	%f187, [%r321+1536];
	add.s64 	%rd382, %rd27, %rd25;
	shl.b64 	%rd383, %rd382, 2;
	add.s64 	%rd384, %rd24, %rd383;
	st.global.f32 	[%rd384+1536], %f187;
$L__BB11_302:
	bar.warp.sync 	-1;
	shl.b32 	%r1971, %r304, 3;
	add.s32 	%r1973, %r1926, %r1971;
	ld.shared.u64 	%rd28, [%r1973+26112];
	add.s32 	%r1974, %r320, 768;
	setp.ge.s32 	%p343, %r1974, %r322;
	@%p343 bra 	$L__BB11_304;
	ld.shared.f32 	%f188, [%r321+3072];
	add.s64 	%rd385, %rd28, %rd25;
	shl.b64 	%rd386, %rd385, 2;
	add.s64 	%rd387, %rd24, %rd386;
	st.global.f32 	[%rd387+3072], %f188;
$L__BB11_304:
	bar.warp.sync 	-1;
	shl.b32 	%r1975, %r305, 3;
	add.s32 	%r1977, %r1926, %r1975;
	ld.shared.u64 	%rd29, [%r1977+26112];
	add.s32 	%r1978, %r320, 1152;
	setp.ge.s32 	%p344, %r1978, %r322;
	@%p344 bra 	$L__BB11_306;
	ld.shared.f32 	%f189, [%r321+4608];
	add.s64 	%rd388, %rd29, %rd25;
	shl.b64 	%rd389, %rd388, 2;
	add.s64 	%rd390, %rd24, %rd389;
	st.global.f32 	[%rd390+4608], %f189;
$L__BB11_306:
	bar.warp.sync 	-1;
	shl.b32 	%r1979, %r306, 3;
	add.s32 	%r1981, %r1926, %r1979;
	ld.shared.u64 	%rd30, [%r1981+26112];
	add.s32 	%r1982, %r320, 1536;
	setp.ge.s32 	%p345, %r1982, %r322;
	@%p345 bra 	$L__BB11_308;
	ld.shared.f32 	%f190, [%r321+6144];
	add.s64 	%rd391, %rd30, %rd25;
	shl.b64 	%rd392, %rd391, 2;
	add.s64 	%rd393, %rd24, %rd392;
	st.global.f32 	[%rd393+6144], %f190;
$L__BB11_308:
	bar.warp.sync 	-1;
	shl.b32 	%r1983, %r307, 3;
	add.s32 	%r1985, %r1926, %r1983;
	ld.shared.u64 	%rd31, [%r1985+26112];
	add.s32 	%r1986, %r320, 1920;
	setp.ge.s32 	%p346, %r1986, %r322;
	@%p346 bra 	$L__BB11_310;
	ld.shared.f32 	%f191, [%r321+7680];
	add.s64 	%rd394, %rd31, %rd25;
	shl.b64 	%rd395, %rd394, 2;
	add.s64 	%rd396, %rd24, %rd395;
	st.global.f32 	[%rd396+7680], %f191;
$L__BB11_310:
	bar.warp.sync 	-1;
	shl.b32 	%r1987, %r308, 3;
	add.s32 	%r1989, %r1926, %r1987;
	ld.shared.u64 	%rd32, [%r1989+26112];
	add.s32 	%r1990, %r320, 2304;
	setp.ge.s32 	%p347, %r1990, %r322;
	@%p347 bra 	$L__BB11_312;
	ld.shared.f32 	%f192, [%r321+9216];
	add.s64 	%rd397, %rd32, %rd25;
	shl.b64 	%rd398, %rd397, 2;
	add.s64 	%rd399, %rd24, %rd398;
	st.global.f32 	[%rd399+9216], %f192;
$L__BB11_312:
	bar.warp.sync 	-1;
	shl.b32 	%r1991, %r309, 3;
	add.s32 	%r1993, %r1926, %r1991;
	ld.shared.u64 	%rd33, [%r1993+26112];
	add.s32 	%r1994, %r320, 2688;
	setp.ge.s32 	%p348, %r1994, %r322;
	@%p348 bra 	$L__BB11_314;
	ld.shared.f32 	%f193, [%r321+10752];
	add.s64 	%rd400, %rd33, %rd25;
	shl.b64 	%rd401, %rd400, 2;
	add.s64 	%rd402, %rd24, %rd401;
	st.global.f32 	[%rd402+10752], %f193;
$L__BB11_314:
	bar.warp.sync 	-1;
	shl.b32 	%r1995, %r310, 3;
	add.s32 	%r1997, %r1926, %r1995;
	ld.shared.u64 	%rd34, [%r1997+26112];
	or.b32  	%r1998, %r320, 3072;
	setp.ge.s32 	%p349, %r1998, %r322;
	@%p349 bra 	$L__BB11_316;
	ld.shared.f32 	%f194, [%r321+12288];
	add.s64 	%rd403, %rd34, %rd25;
	shl.b64 	%rd404, %rd403, 2;
	add.s64 	%rd405, %rd24, %rd404;
	st.global.f32 	[%rd405+12288], %f194;
$L__BB11_316:
	bar.warp.sync 	-1;
	shl.b32 	%r1999, %r311, 3;
	add.s32 	%r2001, %r1926, %r1999;
	ld.shared.u64 	%rd35, [%r2001+26112];
	add.s32 	%r2002, %r320, 3456;
	setp.ge.s32 	%p350, %r2002, %r322;
	@%p350 bra 	$L__BB11_318;
	ld.shared.f32 	%f195, [%r321+13824];
	add.s64 	%rd406, %rd35, %rd25;
	shl.b64 	%rd407, %rd406, 2;
	add.s64 	%rd408, %rd24, %rd407;
	st.global.f32 	[%rd408+13824], %f195;
$L__BB11_318:
	bar.warp.sync 	-1;
	shl.b32 	%r2003, %r312, 3;
	add.s32 	%r2005, %r1926, %r2003;
	ld.shared.u64 	%rd36, [%r2005+26112];
	add.s32 	%r2006, %r320, 3840;
	setp.ge.s32 	%p351, %r2006, %r322;
	@%p351 bra 	$L__BB11_320;
	ld.shared.f32 	%f196, [%r321+15360];
	add.s64 	%rd409, %rd36, %rd25;
	shl.b64 	%rd410, %rd409, 2;
	add.s64 	%rd411, %rd24, %rd410;
	st.global.f32 	[%rd411+15360], %f196;
$L__BB11_320:
	bar.warp.sync 	-1;
	shl.b32 	%r2007, %r313, 3;
	add.s32 	%r2009, %r1926, %r2007;
	ld.shared.u64 	%rd37, [%r2009+26112];
	add.s32 	%r2010, %r320, 4224;
	setp.ge.s32 	%p352, %r2010, %r322;
	@%p352 bra 	$L__BB11_322;
	ld.shared.f32 	%f197, [%r321+16896];
	add.s64 	%rd412, %rd37, %rd25;
	shl.b64 	%rd413, %rd412, 2;
	add.s64 	%rd414, %rd24, %rd413;
	st.global.f32 	[%rd414+16896], %f197;
$L__BB11_322:
	bar.warp.sync 	-1;
	shl.b32 	%r2011, %r314, 3;
	add.s32 	%r2013, %r1926, %r2011;
	ld.shared.u64 	%rd38, [%r2013+26112];
	add.s32 	%r2014, %r320, 4608;
	setp.ge.s32 	%p353, %r2014, %r322;
	@%p353 bra 	$L__BB11_324;
	ld.shared.f32 	%f198, [%r321+18432];
	add.s64 	%rd415, %rd38, %rd25;
	shl.b64 	%rd416, %rd415, 2;
	add.s64 	%rd417, %rd24, %rd416;
	st.global.f32 	[%rd417+18432], %f198;
$L__BB11_324:
	bar.warp.sync 	-1;
	shl.b32 	%r2015, %r315, 3;
	add.s32 	%r2017, %r1926, %r2015;
	ld.shared.u64 	%rd39, [%r2017+26112];
	add.s32 	%r2018, %r320, 4992;
	setp.ge.s32 	%p354, %r2018, %r322;
	@%p354 bra 	$L__BB11_326;
	ld.shared.f32 	%f199, [%r321+19968];
	add.s64 	%rd418, %rd39, %rd25;
	shl.b64 	%rd419, %rd418, 2;
	add.s64 	%rd420, %rd24, %rd419;
	st.global.f32 	[%rd420+19968], %f199;
$L__BB11_326:
	bar.warp.sync 	-1;
	shl.b32 	%r2019, %r316, 3;
	add.s32 	%r2021, %r1926, %r2019;
	ld.shared.u64 	%rd40, [%r2021+26112];
	add.s32 	%r2022, %r320, 5376;
	setp.ge.s32 	%p355, %r2022, %r322;
	@%p355 bra 	$L__BB11_328;
	ld.shared.f32 	%f200, [%r321+21504];
	add.s64 	%rd421, %rd40, %rd25;
	shl.b64 	%rd422, %rd421, 2;
	add.s64 	%rd423, %rd24, %rd422;
	st.global.f32 	[%rd423+21504], %f200;
$L__BB11_328:
	bar.warp.sync 	-1;
	shl.b32 	%r2023, %r317, 3;
	add.s32 	%r2025, %r1926, %r2023;
	ld.shared.u64 	%rd41, [%r2025+26112];
	add.s32 	%r2026, %r320, 5760;
	setp.ge.s32 	%p356, %r2026, %r322;
	@%p356 bra 	$L__BB11_330;
	ld.shared.f32 	%f201, [%r321+23040];
	add.s64 	%rd424, %rd41, %rd25;
	shl.b64 	%rd425, %rd424, 2;
	add.s64 	%rd426, %rd24, %rd425;
	st.global.f32 	[%rd426+23040], %f201;
$L__BB11_330:
	bar.warp.sync 	-1;
	shl.b32 	%r2027, %r318, 3;
	add.s32 	%r2029, %r1926, %r2027;
	ld.shared.u64 	%rd427, [%r2029+26112];
	add.s64 	%rd42, %rd427, %rd25;
	or.b32  	%r2030, %r320, 6144;
	setp.ge.s32 	%p357, %r2030, %r322;
	@%p357 bra 	$L__BB11_332;
	ld.shared.f32 	%f202, [%r321+24576];
	shl.b64 	%rd428, %rd42, 2;
	add.s64 	%rd429, %rd24, %rd428;
	st.global.f32 	[%rd429+24576], %f202;
$L__BB11_332:
	bar.warp.sync 	-1;
$L__BB11_333:
	ret;

}


// ===== COMPILED SASS (sm_100) =====

	.target	sm_100

	.elftype	@"ET_EXEC"


//--------------------- .note.nv.tkinfo           --------------------------
	.section	.note.nv.tkinfo,"",@"SHT_NOTE"
	.sectionflags	@"SHF_NOTE_NV_TKINFO"
	.tkinfo
        /*0018*/ 	.word	0x00000002
        /*0030*/ 	.string	""
        /*0030*/ 	.string	"ptxas"
        /*0030*/ 	.string	"Cuda compilation tools, release 13.0, V13.0.88"
        /*0030*/ 	.string	"Build cuda_13.0.r13.0/compiler.36424714_0"
        /*0030*/ 	.string	"-arch sm_100 -m 64 "



//--------------------- .note.nv.cuinfo           --------------------------
	.section	.note.nv.cuinfo,"",@"SHT_NOTE"
	.sectionflags	@"SHF_NOTE_NV_CUINFO"
        /*0018*/ 	.short	0x0002
        /*001a*/ 	.short	0x0064
        /*001c*/ 	.short	0x0082
	.zero		2


//--------------------- .nv.info                  --------------------------
	.section	.nv.info,"",@"SHT_CUDA_INFO"
	.align	4


	//----- nvinfo : EIATTR_REGCOUNT
	.align		4
        /*0000*/ 	.byte	0x04, 0x2f
        /*0002*/ 	.short	(.L_46 - .L_45)
	.align		4
.L_45:
        /*0004*/ 	.word	index@(_Z16computeDistancesPKfS0_Pfii)
        /*0008*/ 	.word	0x0000001f


	//----- nvinfo : EIATTR_FRAME_SIZE
	.align		4
.L_46:
        /*000c*/ 	.byte	0x04, 0x11
        /*000e*/ 	.short	(.L_48 - .L_47)
	.align		4
.L_47:
        /*0010*/ 	.word	index@(_Z16computeDistancesPKfS0_Pfii)
        /*0014*/ 	.word	0x00000000


	//----- nvinfo : EIATTR_REGCOUNT
	.align		4
.L_48:
        /*0018*/ 	.byte	0x04, 0x2f
        /*001a*/ 	.short	(.L_50 - .L_49)
	.align		4
.L_49:
        /*001c*/ 	.word	index@(_ZN3cub18CUB_300001_SM_10006detail11EmptyKernelIvEEvv)
        /*0020*/ 	.word	0x00000004


	//----- nvinfo : EIATTR_FRAME_SIZE
	.align		4
.L_50:
        /*0024*/ 	.byte	0x04, 0x11
        /*0026*/ 	.short	(.L_52 - .L_51)
	.align		4
.L_51:
        /*0028*/ 	.word	index@(_ZN3cub18CUB_300001_SM_10006detail11EmptyKernelIvEEvv)
        /*002c*/ 	.word	0x00000000


	//----- nvinfo : EIATTR_REGCOUNT
	.align		4
.L_52:
        /*0030*/ 	.byte	0x04, 0x2f
        /*0032*/ 	.short	(.L_54 - .L_53)
	.align		4
.L_53:
        /*0034*/ 	.word	index@(_ZN3cub18CUB_300001_SM_10006detail8for_each13static_kernelINS2_12policy_hub_t12policy_500_tEmN6thrust24THRUST_300001_SM_1000_NS8cuda_cub20__uninitialized_fill7functorINS7_10device_ptrIiEEiEEEEvT0_T1_)
        /*0038*/ 	.word	0x00000008


	//----- nvinfo : EIATTR_FRAME_SIZE
	.align		4
.L_54:
        /*003c*/ 	.byte	0x04, 0x11
        /*003e*/ 	.short	(.L_56 - .L_55)
	.align		4
.L_55:
        /*0040*/ 	.word	index@(_ZN3cub18CUB_300001_SM_10006detail8for_each13static_kernelINS2_12policy_hub_t12policy_500_tEmN6thrust24THRUST_300001_SM_1000_NS8cuda_cub20__uninitialized_fill7functorINS7_10device_ptrIiEEiEEEEvT0_T1_)
        /*0044*/ 	.word	0x00000000


	//----- nvinfo : EIATTR_REGCOUNT
	.align		4
.L_56:
        /*0048*/ 	.byte	0x04, 0x2f
        /*004a*/ 	.short	(.L_58 - .L_57)
	.align		4
.L_57:
        /*004c*/ 	.word	index@(_ZN3cub18CUB_300001_SM_10006detail8for_each13static_kernelINS2_12policy_hub_t12policy_500_tElN6thrust24THRUST_300001_SM_1000_NS8cuda_cub10__tabulate7functorINS7_6detail15normal_iteratorINS7_10device_ptrIiEEEENS7_6system6detail7generic6detail22compute_sequence_valueIivEElEEEEvT0_T1_)
        /*0050*/ 	.word	0x0000000a


	//----- nvinfo : EIATTR_FRAME_SIZE
	.align		4
.L_58:
        /*0054*/ 	.byte	0x04, 0x11
        /*0056*/ 	.short	(.L_60 - .L_59)
	.align		4
.L_59:
        /*0058*/ 	.word	index@(_ZN3cub18CUB_300001_SM_10006detail8for_each13static_kernelINS2_12policy_hub_t12policy_500_tElN6thrust24THRUST_300001_SM_1000_NS8cuda_cub10__tabulate7functorINS7_6detail15normal_iteratorINS7_10device_ptrIiEEEENS7_6system6detail7generic6detail22compute_sequence_valueIivEElEEEEvT0_T1_)
        /*005c*/ 	.word	0x00000000


	//----- nvinfo : EIATTR_REGCOUNT
	.align		4
.L_60:
        /*0060*/ 	.byte	0x04, 0x2f
        /*0062*/ 	.short	(.L_62 - .L_61)
	.align		4
.L_61:
        /*0064*/ 	.word	index@(_ZN3cub18CUB_300001_SM_10006detail10radix_sort31DeviceRadixSortSingleTileKernelINS1_5radix10policy_hubIfiyE10Policy1000ELNS0_9SortOrderE0EfiyNS1_21identity_decomposer_tEEEvPKT1_PSA_PKT2_PSE_T3_iiT4_)
        /*0068*/ 	.word	0x00000097


	//----- nvinfo : EIATTR_FRAME_SIZE
	.align		4
.L_62:
        /*006c*/ 	.byte	0x04, 0x11
        /*006e*/ 	.short	(.L_64 - .L_63)
	.align		4
.L_63:
        /*0070*/ 	.word	index@(_ZN3cub18CUB_300001_SM_10006detail10radix_sort31DeviceRadixSortSingleTileKernelINS1_5radix10policy_hubIfiyE10Policy1000ELNS0_9SortOrderE0EfiyNS1_21identity_decomposer_tEEEvPKT1_PSA_PKT2_PSE_T3_iiT4_)
        /*0074*/ 	.word	0x00000000


	//----- nvinfo : EIATTR_REGCOUNT
	.align		4
.L_64:
        /*0078*/ 	.byte	0x04, 0x2f
        /*007a*/ 	.short	(.L_66 - .L_65)
	.align		4
.L_65:
        /*007c*/ 	.word	index@(_ZN3cub18CUB_300001_SM_10006detail10radix_sort30DeviceRadixSortHistogramKernelINS1_5radix10policy_hubIfiyE10Policy1000ELNS0_9SortOrderE0EfyNS1_21identity_decomposer_tEEEvPT2_PKT1_SA_iiT3_)
        /*0080*/ 	.word	0x00000020


	//----- nvinfo : EIATTR_FRAME_SIZE
	.align		4
.L_66:
        /*0084*/ 	.byte	0x04, 0x11
        /*0086*/ 	.short	(.L_68 - .L_67)
	.align		4
.L_67:
        /*0088*/ 	.word	index@(_ZN3cub18CUB_300001_SM_10006detail10radix_sort30DeviceRadixSortHistogramKernelINS1_5radix10policy_hubIfiyE10Policy1000ELNS0_9SortOrderE0EfyNS1_21identity_decomposer_tEEEvPT2_PKT1_SA_iiT3_)
        /*008c*/ 	.word	0x00000000


	//----- nvinfo : EIATTR_REGCOUNT
	.align		4
.L_68:
        /*0090*/ 	.byte	0x04, 0x2f
        /*0092*/ 	.short	(.L_70 - .L_69)
	.align		4
.L_69:
        /*0094*/ 	.word	index@(_ZN3cub18CUB_300001_SM_10006detail10radix_sort33DeviceRadixSortExclusiveSumKernelINS1_5radix10policy_hubIfiyE10Policy1000EyEEvPT0_)
        /*0098*/ 	.word	0x00000020


	//----- nvinfo : EIATTR_FRAME_SIZE
	.align		4
.L_70:
        /*009c*/ 	.byte	0x04, 0x11
        /*009e*/ 	.short	(.L_72 - .L_71)
	.align		4
.L_71:
        /*00a0*/ 	.word	index@(_ZN3cub18CUB_300001_SM_10006detail10radix_sort33DeviceRadixSortExclusiveSumKernelINS1_5radix10policy_hubIfiyE10Policy1000EyEEvPT0_)
        /*00a4*/ 	.word	0x00000000


	//----- nvinfo : EIATTR_REGCOUNT
	.align		4
.L_72:
        /*00a8*/ 	.byte	0x04, 0x2f
        /*00aa*/ 	.short	(.L_74 - .L_73)
	.align		4
.L_73:
        /*00ac*/ 	.word	index@(_ZN3cub18CUB_300001_SM_10006detail10radix_sort29DeviceRadixSortOnesweepKernelINS1_5radix10policy_hubIfiyE10Policy1000ELNS0_9SortOrderE0EfiyiiNS1_21identity_decomposer_tEEEvPT5_SB_PT3_PKSC_PT1_PKSG_PT2_PKSK_T4_iiT6_)
        /*00b0*/ 	.word	0x0000004f


	//----- nvinfo : EIATTR_FRAME_SIZE
	.align		4
.L_74:
        /*00b4*/ 	.byte	0x04, 0x11
        /*00b6*/ 	.short	(.L_76 - .L_75)
	.align		4
.L_75:
        /*00b8*/ 	.word	index@(_ZN3cub18CUB_300001_SM_10006detail10radix_sort29DeviceRadixSortOnesweepKernelINS1_5radix10policy_hubIfiyE10Policy1000ELNS0_9SortOrderE0EfiyiiNS1_21identity_decomposer_tEEEvPT5_SB_PT3_PKSC_PT1_PKSG_PT2_PKSK_T4_iiT6_)
        /*00bc*/ 	.word	0x00000000


	//----- nvinfo : EIATTR_REGCOUNT
	.align		4
.L_76:
        /*00c0*/ 	.byte	0x04, 0x2f
        /*00c2*/ 	.short	(.L_78 - .L_77)
	.align		4
.L_77:
        /*00c4*/ 	.word	index@(_ZN3cub18CUB_300001_SM_10006detail10radix_sort31DeviceRadixSortSingleTileKernelINS1_5radix10policy_hubIffyE10Policy1000ELNS0_9SortOrderE0EffyNS1_21identity_decomposer_tEEEvPKT1_PSA_PKT2_PSE_T3_iiT4_)
        /*00c8*/ 	.word	0x00000097


	//----- nvinfo : EIATTR_FRAME_SIZE
	.align		4
.L_78:
        /*00cc*/ 	.byte	0x04, 0x11
        /*00ce*/ 	.short	(.L_80 - .L_79)
	.align		4
.L_79:
        /*00d0*/ 	.word	index@(_ZN3cub18CUB_300001_SM_10006detail10radix_sort31DeviceRadixSortSingleTileKernelINS1_5radix10policy_hubIffyE10Policy1000ELNS0_9SortOrderE0EffyNS1_21identity_decomposer_tEEEvPKT1_PSA_PKT2_PSE_T3_iiT4_)
        /*00d4*/ 	.word	0x00000000


	//----- nvinfo : EIATTR_REGCOUNT
	.align		4
.L_80:
        /*00d8*/ 	.byte	0x04, 0x2f
        /*00da*/ 	.short	(.L_82 - .L_81)
	.align		4
.L_81:
        /*00dc*/ 	.word	index@(_ZN3cub18CUB_300001_SM_10006detail10radix_sort30DeviceRadixSortHistogramKernelINS1_5radix10policy_hubIffyE10Policy1000ELNS0_9SortOrderE0EfyNS1_21identity_decomposer_tEEEvPT2_PKT1_SA_iiT3_)
        /*00e0*/ 	.word	0x00000020


	//----- nvinfo : EIATTR_FRAME_SIZE
	.align		4
.L_82:
        /*00e4*/ 	.byte	0x04, 0x11
        /*00e6*/ 	.short	(.L_84 - .L_83)
	.align		4
.L_83:
        /*00e8*/ 	.word	index@(_ZN3cub18CUB_300001_SM_10006detail10radix_sort30DeviceRadixSortHistogramKernelINS1_5radix10policy_hubIffyE10Policy1000ELNS0_9SortOrderE0EfyNS1_21identity_decomposer_tEEEvPT2_PKT1_SA_iiT3_)
        /*00ec*/ 	.word	0x00000000


	//----- nvinfo : EIATTR_REGCOUNT
	.align		4
.L_84:
        /*00f0*/ 	.byte	0x04, 0x2f
        /*00f2*/ 	.short	(.L_86 - .L_85)
	.align		4
.L_85:
        /*00f4*/ 	.word	index@(_ZN3cub18CUB_300001_SM_10006detail10radix_sort33DeviceRadixSortExclusiveSumKernelINS1_5radix10policy_hubIffyE10Policy1000EyEEvPT0_)
        /*00f8*/ 	.word	0x00000020


	//----- nvinfo : EIATTR_FRAME_SIZE
	.align		4
.L_86:
        /*00fc*/ 	.byte	0x04, 0x11
        /*00fe*/ 	.short	(.L_88 - .L_87)
	.align		4
.L_87:
        /*0100*/ 	.word	index@(_ZN3cub18CUB_300001_SM_10006detail10radix_sort33DeviceRadixSortExclusiveSumKernelINS1_5radix10policy_hubIffyE10Policy1000EyEEvPT0_)
        /*0104*/ 	.word	0x00000000


	//----- nvinfo : EIATTR_REGCOUNT
	.align		4
.L_88:
        /*0108*/ 	.byte	0x04, 0x2f
        /*010a*/ 	.short	(.L_90 - .L_89)
	.align		4
.L_89:
        /*010c*/ 	.word	index@(_ZN3cub18CUB_300001_SM_10006detail10radix_sort29DeviceRadixSortOnesweepKernelINS1_5radix10policy_hubIffyE10Policy1000ELNS0_9SortOrderE0EffyiiNS1_21identity_decomposer_tEEEvPT5_SB_PT3_PKSC_PT1_PKSG_PT2_PKSK_T4_iiT6_)
        /*0110*/ 	.word	0x0000004f


	//----- nvinfo : EIATTR_FRAME_SIZE
	.align		4
.L_90:
        /*0114*/ 	.byte	0x04, 0x11
        /*0116*/ 	.short	(.L_92 - .L_91)
	.align		4
.L_91:
        /*0118*/ 	.word	index@(_ZN3cub18CUB_300001_SM_10006detail10radix_sort29DeviceRadixSortOnesweepKernelINS1_5radix10policy_hubIffyE10Policy1000ELNS0_9SortOrderE0EffyiiNS1_21identity_decomposer_tEEEvPT5_SB_PT3_PKSC_PT1_PKSG_PT2_PKSK_T4_iiT6_)
        /*011c*/ 	.word	0x00000000


	//----- nvinfo : EIATTR_MIN_STACK_SIZE
	.align		4
.L_92:
        /*0120*/ 	.byte	0x04, 0x12
        /*0122*/ 	.short	(.L_94 - .L_93)
	.align		4
.L_93:
        /*0124*/ 	.word	index@(_ZN3cub18CUB_300001_SM_10006detail10radix_sort29DeviceRadixSortOnesweepKernelINS1_5radix10policy_hubIffyE10Policy1000ELNS0_9SortOrderE0EffyiiNS1_21identity_decomposer_tEEEvPT5_SB_PT3_PKSC_PT1_PKSG_PT2_PKSK_T4_iiT6_)
        /*0128*/ 	.word	0x00000000


	//----- nvinfo : EIATTR_MIN_STACK_SIZE
	.align		4
.L_94:
        /*012c*/ 	.byte	0x04, 0x12
        /*012e*/ 	.short	(.L_96 - .L_95)
	.align		4
.L_95:
        /*0130*/ 	.word	index@(_ZN3cub18CUB_300001_SM_10006detail10radix_sort33DeviceRadixSortExclusiveSumKernelINS1_5radix10policy_hubIffyE10Policy1000EyEEvPT0_)
        /*0134*/ 	.word	0x00000000


	//----- nvinfo : EIATTR_MIN_STACK_SIZE
	.align		4
.L_96:
        /*0138*/ 	.byte	0x04, 0x12
        /*013a*/ 	.short	(.L_98 - .L_97)
	.align		4
.L_97:
        /*013c*/ 	.word	index@(_ZN3cub18CUB_300001_SM_10006detail10radix_sort30DeviceRadixSortHistogramKernelINS1_5radix10policy_hubIffyE10Policy1000ELNS0_9SortOrderE0EfyNS1_21identity_decomposer_tEEEvPT2_PKT1_SA_iiT3_)
        /*0140*/ 	.word	0x00000000


	//----- nvinfo : EIATTR_MIN_STACK_SIZE
	.align		4
.L_98:
        /*0144*/ 	.byte	0x04, 0x12
        /*0146*/ 	.short	(.L_100 - .L_99)
	.align		4
.L_99:
        /*0148*/ 	.word	index@(_ZN3cub18CUB_300001_SM_10006detail10radix_sort31DeviceRadixSortSingleTileKernelINS1_5radix10policy_hubIffyE10Policy1000ELNS0_9SortOrderE0EffyNS1_21identity_decomposer_tEEEvPKT1_PSA_PKT2_PSE_T3_iiT4_)
        /*014c*/ 	.word	0x00000000


	//----- nvinfo : EIATTR_MIN_STACK_SIZE
	.align		4
.L_100:
        /*0150*/ 	.byte	0x04, 0x12
        /*0152*/ 	.short	(.L_102 - .L_101)
	.align		4
.L_101:
        /*0154*/ 	.word	index@(_ZN3cub18CUB_300001_SM_10006detail10radix_sort29DeviceRadixSortOnesweepKernelINS1_5radix10policy_hubIfiyE10Policy1000ELNS0_9SortOrderE0EfiyiiNS1_21identity_decomposer_tEEEvPT5_SB_PT3_PKSC_PT1_PKSG_PT2_PKSK_T4_iiT6_)
        /*0158*/ 	.word	0x00000000


	//----- nvinfo : EIATTR_MIN_STACK_SIZE
	.align		4
.L_102:
        /*015c*/ 	.byte	0x04, 0x12
        /*015e*/ 	.short	(.L_104 - .L_103)
	.align		4
.L_103:
        /*0160*/ 	.word	index@(_ZN3cub18CUB_300001_SM_10006detail10radix_sort33DeviceRadixSortExclusiveSumKernelINS1_5radix10policy_hubIfiyE10Policy1000EyEEvPT0_)
        /*0164*/ 	.word	0x00000000


	//----- nvinfo : EIATTR_MIN_STACK_SIZE
	.align		4
.L_104:
        /*0168*/ 	.byte	0x04, 0x12
        /*016a*/ 	.short	(.L_106 - .L_105)
	.align		4
.L_105:
        /*016c*/ 	.word	index@(_ZN3cub18CUB_300001_SM_10006detail10radix_sort30DeviceRadixSortHistogramKernelINS1_5radix10policy_hubIfiyE10Policy1000ELNS0_9SortOrderE0EfyNS1_21identity_decomposer_tEEEvPT2_PKT1_SA_iiT3_)
        /*0170*/ 	.word	0x00000000


	//----- nvinfo : EIATTR_MIN_STACK_SIZE
	.align		4
.L_106:
        /*0174*/ 	.byte	0x04, 0x12
        /*0176*/ 	.short	(.L_108 - .L_107)
	.align		4
.L_107:
        /*0178*/ 	.word	index@(_ZN3cub18CUB_300001_SM_10006detail10radix_sort31DeviceRadixSortSingleTileKernelINS1_5radix10policy_hubIfiyE10Policy1000ELNS0_9SortOrderE0EfiyNS1_21identity_decomposer_tEEEvPKT1_PSA_PKT2_PSE_T3_iiT4_)
        /*017c*/ 	.word	0x00000000


	//----- nvinfo : EIATTR_MIN_STACK_SIZE
	.align		4
.L_108:
        /*0180*/ 	.byte	0x04, 0x12
        /*0182*/ 	.short	(.L_110 - .L_109)
	.align		4
.L_109:
        /*0184*/ 	.word	index@(_ZN3cub18CUB_300001_SM_10006detail8for_each13static_kernelINS2_12policy_hub_t12policy_500_tElN6thrust24THRUST_300001_SM_1000_NS8cuda_cub10__tabulate7functorINS7_6detail15normal_iteratorINS7_10device_ptrIiEEEENS7_6system6detail7generic6detail22compute_sequence_valueIivEElEEEEvT0_T1_)
        /*0188*/ 	.word	0x00000000


	//----- nvinfo : EIATTR_MIN_STACK_SIZE
	.align		4
.L_110:
        /*018c*/ 	.byte	0x04, 0x12
        /*018e*/ 	.short	(.L_112 - .L_111)
	.align		4
.L_111:
        /*0190*/ 	.word	index@(_ZN3cub18CUB_300001_SM_10006detail8for_each13static_kernelINS2_12policy_hub_t12policy_500_tEmN6thrust24THRUST_300001_SM_1000_NS8cuda_cub20__uninitialized_fill7functorINS7_10device_ptrIiEEiEEEEvT0_T1_)
        /*0194*/ 	.word	0x00000000


	//----- nvinfo : EIATTR_MIN_STACK_SIZE
	.align		4
.L_112:
        /*0198*/ 	.byte	0x04, 0x12
        /*019a*/ 	.short	(.L_114 - .L_113)
	.align		4
.L_113:
        /*019c*/ 	.word	index@(_ZN3cub18CUB_300001_SM_10006detail11EmptyKernelIvEEvv)
        /*01a0*/ 	.word	0x00000000


	//----- nvinfo : EIATTR_MIN_STACK_SIZE
	.align		4
.L_114:
        /*01a4*/ 	.byte	0x04, 0x12
        /*01a6*/ 	.short	(.L_116 - .L_115)
	.align		4
.L_115:
        /*01a8*/ 	.word	index@(_Z16computeDistancesPKfS0_Pfii)
        /*01ac*/ 	.word	0x00000000
.L_116:


//--------------------- .nv.compat                --------------------------
	.section	.nv.compat,"",@"SHT_CUDA_COMPAT_INFO"
	.align	4
        /*0000*/ 	.byte	0x02, 0x09, 0x00, 0x00, 0x02, 0x02, 0x01, 0x00, 0x02, 0x05, 0x05, 0x00, 0x03, 0x07, 0x01, 0x01
        /*0010*/ 	.byte	0x02, 0x03, 0x00, 0x00, 0x02, 0x06, 0x01, 0x00, 0x04, 0x0b, 0x08, 0x00, 0x09, 0x00, 0x00, 0x00
        /*0020*/ 	.byte	0x00, 0x00, 0x00, 0x00


//--------------------- .nv.info._ZN3cub18CUB_300001_SM_10006detail10radix_sort29DeviceRadixSortOnesweepKernelINS1_5radix10policy_hubIffyE10Policy1000ELNS0_9SortOrderE0EffyiiNS1_21identity_decomposer_tEEEvPT5_SB_PT3_PKSC_PT1_PKSG_PT2_PKSK_T4_iiT6_ --------------------------
	.section	.nv.info._ZN3cub18CUB_300001_SM_10006detail10radix_sort29DeviceRadixSortOnesweepKernelINS1_5radix10policy_hubIffyE10Policy1000ELNS0_9SortOrderE0EffyiiNS1_21identity_decomposer_tEEEvPT5_SB_PT3_PKSC_PT1_PKSG_PT2_PKSK_T4_iiT6_,"",@"SHT_CUDA_INFO"
	.sectionflags	@""
	.align	4


	//----- nvinfo : EIATTR_CUDA_API_VERSION
	.align		4
        /*0000*/ 	.byte	0x04, 0x37
        /*0002*/ 	.short	(.L_118 - .L_117)
.L_117:
        /*0004*/ 	.word	0x00000082


	//----- nvinfo : EIATTR_KPARAM_INFO
	.align		4
.L_118:
        /*0008*/ 	.byte	0x04, 0x17
        /*000a*/ 	.short	(.L_120 - .L_119)
.L_119:
        /*000c*/ 	.word	0x00000000
        /*0010*/ 	.short	0x000b
        /*0012*/ 	.short	0x004c
        /*0014*/ 	.byte	0x00, 0xf0, 0x05, 0x00


	//----- nvinfo : EIATTR_KPARAM_INFO
	.align		4
.L_120:
        /*0018*/ 	.byte	0x04, 0x17
        /*001a*/ 	.short	(.L_122 - .L_121)
.L_121:
        /*001c*/ 	.word	0x00000000
        /*0020*/ 	.short	0x000a
        /*0022*/ 	.short	0x0048
        /*0024*/ 	.byte	0x00, 0xf0, 0x11, 0x00


	//----- nvinfo : EIATTR_KPARAM_INFO
	.align		4
.L_122:
        /*0028*/ 	.byte	0x04, 0x17
        /*002a*/ 	.short	(.L_124 - .L_123)
.L_123:
        /*002c*/ 	.word	0x00000000
        /*0030*/ 	.short	0x0009
        /*0032*/ 	.short	0x0044
        /*0034*/ 	.byte	0x00, 0xf0, 0x11, 0x00


	//----- nvinfo : EIATTR_KPARAM_INFO
	.align		4
.L_124:
        /*0038*/ 	.byte	0x04, 0x17
        /*003a*/ 	.short	(.L_126 - .L_125)
.L_125:
        /*003c*/ 	.word	0x00000000
        /*0040*/ 	.short	0x0008
        /*0042*/ 	.short	0x0040
        /*0044*/ 	.byte	0x00, 0xf0, 0x11, 0x00


	//----- nvinfo : EIATTR_KPARAM_INFO
	.align		4
.L_126:
        /*0048*/ 	.byte	0x04, 0x17
        /*004a*/ 	.short	(.L_128 - .L_127)
.L_127:
        /*004c*/ 	.word	0x00000000
        /*0050*/ 	.short	0x0007
        /*0052*/ 	.short	0x0038
        /*0054*/ 	.byte	0x00, 0xf5, 0x21, 0x00


	//----- nvinfo : EIATTR_KPARAM_INFO
	.align		4
.L_128:
        /*0058*/ 	.byte	0x04, 0x17
        /*005a*/ 	.short	(.L_130 - .L_129)
.L_129:
        /*005c*/ 	.word	0x00000000
        /*0060*/ 	.short	0x0006
        /*0062*/ 	.short	0x0030
        /*0064*/ 	.byte	0x00, 0xf5, 0x21, 0x00


	//----- nvinfo : EIATTR_KPARAM_INFO
	.align		4
.L_130:
        /*0068*/ 	.byte	0x04, 0x17
        /*006a*/ 	.short	(.L_132 - .L_131)
.L_131:
        /*006c*/ 	.word	0x00000000
        /*0070*/ 	.short	0x0005
        /*0072*/ 	.short	0x0028
        /*0074*/ 	.byte	0x00, 0xf5, 0x21, 0x00


	//----- nvinfo : EIATTR_KPARAM_INFO
	.align		4
.L_132:
        /*0078*/ 	.byte	0x04, 0x17
        /*007a*/ 	.short	(.L_134 - .L_133)
.L_133:
        /*007c*/ 	.word	0x00000000
        /*0080*/ 	.short	0x0004
        /*0082*/ 	.short	0x0020
        /*0084*/ 	.byte	0x00, 0xf5, 0x21, 0x00


	//----- nvinfo : EIATTR_KPARAM_INFO
	.align		4
.L_134:
        /*0088*/ 	.byte	0x04, 0x17
        /*008a*/ 	.short	(.L_136 - .L_135)
.L_135:
        /*008c*/ 	.word	0x00000000
        /*0090*/ 	.short	0x0003
        /*0092*/ 	.short	0x0018
        /*0094*/ 	.byte	0x00, 0xf5, 0x21, 0x00


	//----- nvinfo : EIATTR_KPARAM_INFO
	.align		4
.L_136:
        /*0098*/ 	.byte	0x04, 0x17
        /*009a*/ 	.short	(.L_138 - .L_137)
.L_137:
        /*009c*/ 	.word	0x00000000
        /*00a0*/ 	.short	0x0002
        /*00a2*/ 	.short	0x0010
        /*00a4*/ 	.byte	0x00, 0xf5, 0x21, 0x00


	//----- nvinfo : EIATTR_KPARAM_INFO
	.align		4
.L_138:
        /*00a8*/ 	.byte	0x04, 0x17
        /*00aa*/ 	.short	(.L_140 - .L_139)
.L_139:
        /*00ac*/ 	.word	0x00000000
        /*00b0*/ 	.short	0x0001
        /*00b2*/ 	.short	0x0008
        /*00b4*/ 	.byte	0x00, 0xf5, 0x21, 0x00


	//----- nvinfo : EIATTR_KPARAM_INFO
	.align		4
.L_140:
        /*00b8*/ 	.byte	0x04, 0x17
        /*00ba*/ 	.short	(.L_142 - .L_141)
.L_141:
        /*00bc*/ 	.word	0x00000000
        /*00c0*/ 	.short	0x0000
        /*00c2*/ 	.short	0x0000
        /*00c4*/ 	.byte	0x00, 0xf5, 0x21, 0x00


	//----- nvinfo : EIATTR_SPARSE_MMA_MASK
	.align		4
.L_142:
        /*00c8*/ 	.byte	0x03, 0x50
        /*00ca*/ 	.short	0x0000


	//----- nvinfo : EIATTR_MAXREG_COUNT
	.align		4
        /*00cc*/ 	.byte	0x03, 0x1b
        /*00ce*/ 	.short	0x00a8


	//----- nvinfo : EIATTR_NUM_BARRIERS
	.align		4
        /*00d0*/ 	.byte	0x02, 0x4c
        /*00d2*/ 	.byte	0x01
	.zero		1


	//----- nvinfo : EIATTR_MERCURY_ISA_VERSION
	.align		4
        /*00d4*/ 	.byte	0x03, 0x5f
        /*00d6*/ 	.short	0x0101


	//----- nvinfo : EIATTR_COOP_GROUP_MASK_REGIDS
	.align		4
        /*00d8*/ 	.byte	0x04, 0x29
        /*00da*/ 	.short	(.L_144 - .L_143)


	//   ....[0]....
.L_143:
        /*00dc*/ 	.word	0xffffffff


	//   ....[1]....
        /*00e0*/ 	.word	0x05000000


	//   ....[2]....
        /*00e4*/ 	.word	0xffffffff


	//   ....[3]....
        /*00e8*/ 	.word	0xffffffff


	//   ....[4]....
        /*00ec*/ 	.word	0xffffffff


	//   ....[5]....
        /*00f0*/ 	.word	0xffffffff


	//   ....[6]....
        /*00f4*/ 	.word	0xffffffff


	//   ....[7]....
        /*00f8*/ 	.word	0xffffffff


	//   ....[8]....
        /*00fc*/ 	.word	0xffffffff


	//   ....[9]....
        /*0100*/ 	.word	0xffffffff


	//   ....[10]....
        /*0104*/ 	.word	0xffffffff


	//   ....[11]....
        /*0108*/ 	.word	0xffffffff


	//   ....[12]....
        /*010c*/ 	.word	0xffffffff


	//   ....[13]....
        /*0110*/ 	.word	0xffffffff


	//   ....[14]....
        /*0114*/ 	.word	0xffffffff


	//   ....[15]....
        /*0118*/ 	.word	0xffffffff


	//   ....[16]....
        /*011c*/ 	.word	0xffffffff


	//   ....[17]....
        /*0120*/ 	.word	0xffffffff


	//   ....[18]....
        /*0124*/ 	.word	0xffffffff


	//   ....[19]....
        /*0128*/ 	.word	0xffffffff


	//   ....[20]....
        /*012c*/ 	.word	0xffffffff


	//   ....[21]....
        /*0130*/ 	.word	0xffffffff


	//   ....[22]....
        /*0134*/ 	.word	0xffffffff


	//   ....[23]....
        /*0138*/ 	.word	0xffffffff


	//   ....[24]....
        /*013c*/ 	.word	0xffffffff


	//   ....[25]....
        /*0140*/ 	.word	0xffffffff


	//   ....[26]....
        /*0144*/ 	.word	0xffffffff


	//   ....[27]....
        /*0148*/ 	.word	0xffffffff


	//   ....[28]....
        /*014c*/ 	.word	0xffffffff


	//   ....[29]....
        /*0150*/ 	.word	0xffffffff


	//   ....[30]....
        /*0154*/ 	.word	0xffffffff


	//   ....[31]....
        /*0158*/ 	.word	0xffffffff


	//   ....[32]....
        /*015c*/ 	.word	0xffffffff


	//   ....[33]....
        /*0160*/ 	.word	0xffffffff


	//   ....[34]....
        /*0164*/ 	.word	0xffffffff


	//   ....[35]....
        /*0168*/ 	.word	0xffffffff


	//   ....[36]....
        /*016c*/ 	.word	0xffffffff


	//   ....[37]....
        /*0170*/ 	.word	0xffffffff


	//   ....[38]....
        /*0174*/ 	.word	0xffffffff


	//   ....[39]....
        /*0178*/ 	.word	0xffffffff


	//   ....[40]....
        /*017c*/ 	.word	0xffffffff


	//   ....[41]....
        /*0180*/ 	.word	0xffffffff


	//   ....[42]....
        /*0184*/ 	.word	0xffffffff


	//   ....[43]....
        /*0188*/ 	.word	0xffffffff


	//   ....[44]....
        /*018c*/ 	.word	0xffffffff


	//   ....[45]....
        /*0190*/ 	.word	0xffffffff


	//   ....[46]....
        /*0194*/ 	.word	0xffffffff


	//   ....[47]....
        /*0198*/ 	.word	0xffffffff


	//   ....[48]....
        /*019c*/ 	.word	0xffffffff


	//   ....[49]....
        /*01a0*/ 	.word	0xffffffff


	//   ....[50]....
        /*01a4*/ 	.word	0xffffffff


	//   ....[51]....
        /*01a8*/ 	.word	0xffffffff


	//   ....[52]....
        /*01ac*/ 	.word	0xffffffff


	//   ....[53]....
        /*01b0*/ 	.word	0xffffffff


	//   ....[54]....
        /*01b4*/ 	.word	0xffffffff


	//   ....[55]....
        /*01b8*/ 	.word	0xffffffff


	//   ....[56]....
        /*01bc*/ 	.word	0xffffffff


	//   ....[57]....
        /*01c0*/ 	.word	0xffffffff


	//   ....[58]....
        /*01c4*/ 	.word	0xffffffff


	//   ....[59]....
        /*01c8*/ 	.word	0xffffffff


	//   ....[60]....
        /*01cc*/ 	.word	0xffffffff


	//   ....[61]....
        /*01d0*/ 	.word	0xffffffff


	//   ....[62]....
        /*01d4*/ 	.word	0xffffffff


	//   ....[63]....
        /*01d8*/ 	.word	0xffffffff


	//   ....[64]....
        /*01dc*/ 	.word	0xffffffff


	//   ....[65]....
        /*01e0*/ 	.word	0xffffffff


	//   ....[66]....
        /*01e4*/ 	.word	0xffffffff


	//   ....[67]....
        /*01e8*/ 	.word	0xffffffff


	//   ....[68]....
        /*01ec*/ 	.word	0xffffffff


	//   ....[69]....
        /*01f0*/ 	.word	0xffffffff


	//   ....[70]....
        /*01f4*/ 	.word	0xffffffff


	//   ....[71]....
        /*01f8*/ 	.word	0xffffffff


	//   ....[72]....
        /*01fc*/ 	.word	0xffffffff


	//   ....[73]....
        /*0200*/ 	.word	0xffffffff


	//   ....[74]....
        /*0204*/ 	.word	0xffffffff


	//   ....[75]....
        /*0208*/ 	.word	0xffffffff


	//   ....[76]....
        /*020c*/ 	.word	0xffffffff


	//   ....[77]....
        /*0210*/ 	.word	0xffffffff


	//   ....[78]....
        /*0214*/ 	.word	0xffffffff


	//   ....[79]....
        /*0218*/ 	.word	0xffffffff


	//   ....[80]....
        /*021c*/ 	.word	0xffffffff


	//   ....[81]....
        /*0220*/ 	.word	0xffffffff


	//   ....[82]....
        /*0224*/ 	.word	0xffffffff


	//   ....[83]....
        /*0228*/ 	.word	0xffffffff


	//   ....[84]....
        /*022c*/ 	.word	0xffffffff


	//   ....[85]....
        /*0230*/ 	.word	0xffffffff


	//   ....[86]....
        /*0234*/ 	.word	0xffffffff


	//   ....[87]....
        /*0238*/ 	.word	0xffffffff


	//   ....[88]....
        /*023c*/ 	.word	0xffffffff


	//   ....[89]....
        /*0240*/ 	.word	0xffffffff


	//   ....[90]....
        /*0244*/ 	.word	0xffffffff


	//   ....[91]....
        /*0248*/ 	.word	0xffffffff


	//   ....[92]....
        /*024c*/ 	.word	0xffffffff


	//   ....[93]....
        /*0250*/ 	.word	0xffffffff


	//   ....[94]....
        /*0254*/ 	.word	0xffffffff


	//   ....[95]....
        /*0258*/ 	.word	0xffffffff


	//   ....[96]....
        /*025c*/ 	.word	0xffffffff


	//   ....[97]....
        /*0260*/ 	.word	0xffffffff


	//   ....[98]....
        /*0264*/ 	.word	0xffffffff


	//   ....[99]....
        /*0268*/ 	.word	0xffffffff


	//   ....[100]....
        /*026c*/ 	.word	0xffffffff


	//   ....[101]....
        /*0270*/ 	.word	0xffffffff


	//   ....[102]....
        /*0274*/ 	.word	0xffffffff


	//   ....[103]....
        /*0278*/ 	.word	0xffffffff


	//   ....[104]....
        /*027c*/ 	.word	0xffffffff


	//   ....[105]....
        /*0280*/ 	.word	0xffffffff


	//   ....[106]....
        /*0284*/ 	.word	0xffffffff


	//   ....[107]....
        /*0288*/ 	.word	0xffffffff


	//   ....[108]....
        /*028c*/ 	.word	0xffffffff


	//   ....[109]....
        /*0290*/ 	.word	0xffffffff


	//   ....[110]....
        /*0294*/ 	.word	0xffffffff


	//   ....[111]....
        /*0298*/ 	.word	0xffffffff


	//   ....[112]....
        /*029c*/ 	.word	0xffffffff


	//   ....[113]....
        /*02a0*/ 	.word	0xffffffff


	//   ....[114]....
        /*02a4*/ 	.word	0xffffffff


	//   ....[115]....
        /*02a8*/ 	.word	0xffffffff


	//   ....[116]....
        /*02ac*/ 	.word	0xffffffff


	//   ....[117]....
        /*02b0*/ 	.word	0xffffffff


	//   ....[118]....
        /*02b4*/ 	.word	0xffffffff


	//   ....[119]....
        /*02b8*/ 	.word	0xffffffff


	//   ....[120]....
        /*02bc*/ 	.word	0xffffffff


	//   ....[121]....
        /*02c0*/ 	.word	0xffffffff


	//   ....[122]....
        /*02c4*/ 	.word	0xffffffff


	//   ....[123]....
        /*02c8*/ 	.word	0xffffffff


	//   ....[124]....
        /*02cc*/ 	.word	0xffffffff


	//   ....[125]....
        /*02d0*/ 	.word	0xffffffff


	//   ....[126]....
        /*02d4*/ 	.word	0xffffffff


	//   ....[127]....
        /*02d8*/ 	.word	0xffffffff


	//   ....[128]....
        /*02dc*/ 	.word	0xffffffff


	//   ....[129]....
        /*02e0*/ 	.word	0xffffffff


	//   ....[130]....
        /*02e4*/ 	.word	0xffffffff


	//   ....[131]....
        /*02e8*/ 	.word	0xffffffff


	//   ....[132]....
        /*02ec*/ 	.word	0xffffffff


	//   ....[133]....
        /*02f0*/ 	.word	0xffffffff


	//   ....[134]....
        /*02f4*/ 	.word	0xffffffff


	//   ....[135]....
        /*02f8*/ 	.word	0xffffffff


	//   ....[136]....
        /*02fc*/ 	.word	0xffffffff


	//   ....[137]....
        /*0300*/ 	.word	0xffffffff


	//   ....[138]....
        /*0304*/ 	.word	0xffffffff


	//   ....[139]....
        /*0308*/ 	.word	0xffffffff


	//   ....[140]....
        /*030c*/ 	.word	0xffffffff


	//   ....[141]....
        /*0310*/ 	.word	0xffffffff


	//   ....[142]....
        /*0314*/ 	.word	0xffffffff


	//   ....[143]....
        /*0318*/ 	.word	0xffffffff


	//   ....[144]....
        /*031c*/ 	.word	0xffffffff


	//   ....[145]....
        /*0320*/ 	.word	0xffffffff


	//   ....[146]....
        /*0324*/ 	.word	0xffffffff


	//   ....[147]....
        /*0328*/ 	.word	0xffffffff


	//   ....[148]....
        /*032c*/ 	.word	0xffffffff


	//   ....[149]....
        /*0330*/ 	.word	0xffffffff


	//   ....[150]....
        /*0334*/ 	.word	0xffffffff


	//   ....[151]....
        /*0338*/ 	.word	0xffffffff


	//   ....[152]....
        /*033c*/ 	.word	0xffffffff


	//   ....[153]....
        /*0340*/ 	.word	0xffffffff


	//   ....[154]....
        /*0344*/ 	.word	0xffffffff


	//   ....[155]....
        /*0348*/ 	.word	0xffffffff


	//   ....[156]....
        /*034c*/ 	.word	0xffffffff


	//   ....[157]....
        /*0350*/ 	.word	0xffffffff


	//   ....[158]....
        /*0354*/ 	.word	0xffffffff


	//   ....[159]....
        /*0358*/ 	.word	0xffffffff


	//   ....[160]....
        /*035c*/ 	.word	0x0500001c


	//   ....[161]....
        /*0360*/ 	.word	0xffffffff


	//   ....[162]....
        /*0364*/ 	.word	0xffffffff


	//   ....[163]....
        /*0368*/ 	.word	0xffffffff


	//   ....[164]....
        /*036c*/ 	.word	0xffffffff


	//   ....[165]....
        /*0370*/ 	.word	0xffffffff


	//   ....[166]....
        /*0374*/ 	.word	0xffffffff


	//   ....[167]....
        /*0378*/ 	.word	0xffffffff


	//   ....[168]....
        /*037c*/ 	.word	0xffffffff


	//   ....[169]....
        /*0380*/ 	.word	0xffffffff


	//   ....[170]....
        /*0384*/ 	.word	0xffffffff


	//   ....[171]....
        /*0388*/ 	.word	0xffffffff


	//   ....[172]....
        /*038c*/ 	.word	0xffffffff


	//   ....[173]....
        /*0390*/ 	.word	0xffffffff


	//   ....[174]....
        /*0394*/ 	.word	0xffffffff


	//   ....[175]....
        /*0398*/ 	.word	0xffffffff


	//   ....[176]....
        /*039c*/ 	.word	0xffffffff


	//   ....[177]....
        /*03a0*/ 	.word	0xffffffff


	//   ....[178]....
        /*03a4*/ 	.word	0xffffffff


	//   ....[179]....
        /*03a8*/ 	.word	0xffffffff


	//   ....[180]....
        /*03ac*/ 	.word	0xffffffff


	//   ....[181]....
        /*03b0*/ 	.word	0xffffffff


	//   ....[182]....
        /*03b4*/ 	.word	0xffffffff


	//   ....[183]....
        /*03b8*/ 	.word	0xffffffff


	//   ....[184]....
        /*03bc*/ 	.word	0xffffffff


	//   ....[185]....
        /*03c0*/ 	.word	0xffffffff


	//   ....[186]....
        /*03c4*/ 	.word	0xffffffff


	//   ....[187]....
        /*03c8*/ 	.word	0xffffffff


	//   ....[188]....
        /*03cc*/ 	.word	0xffffffff


	//   ....[189]....
        /*03d0*/ 	.word	0xffffffff


	//   ....[190]....
        /*03d4*/ 	.word	0xffffffff


	//   ....[191]....
        /*03d8*/ 	.word	0xffffffff


	//   ....[192]....
        /*03dc*/ 	.word	0xffffffff


	//   ....[193]....
        /*03e0*/ 	.word	0xffffffff


	//   ....[194]....
        /*03e4*/ 	.word	0xffffffff


	//   ....[195]....
        /*03e8*/ 	.word	0xffffffff


	//   ....[196]....
        /*03ec*/ 	.word	0xffffffff


	//   ....[197]....
        /*03f0*/ 	.word	0xffffffff


	//   ....[198]....
        /*03f4*/ 	.word	0xffffffff


	//   ....[199]....
        /*03f8*/ 	.word	0xffffffff


	//   ....[200]....
        /*03fc*/ 	.word	0xffffffff


	//   ....[201]....
        /*0400*/ 	.word	0xffffffff


	//   ....[202]....
        /*0404*/ 	.word	0xffffffff


	//   ....[203]....
        /*0408*/ 	.word	0xffffffff


	//   ....[204]....
        /*040c*/ 	.word	0xffffffff


	//   ....[205]....
        /*0410*/ 	.word	0xffffffff


	//   ....[206]....
        /*0414*/ 	.word	0xffffffff


	//   ....[207]....
        /*0418*/ 	.word	0xffffffff


	//   ....[208]....
        /*041c*/ 	.word	0xffffffff


	//   ....[209]....
        /*0420*/ 	.word	0xffffffff


	//   ....[210]....
        /*0424*/ 	.word	0xffffffff


	//   ....[211]....
        /*0428*/ 	.word	0xffffffff


	//   ....[212]....
        /*042c*/ 	.word	0xffffffff


	//   ....[213]....
        /*0430*/ 	.word	0xffffffff


	//   ....[214]....
        /*0434*/ 	.word	0xffffffff


	//   ....[215]....
        /*0438*/ 	.word	0xffffffff


	//   ....[216]....
        /*043c*/ 	.word	0xffffffff


	//   ....[217]....
        /*0440*/ 	.word	0xffffffff


	//   ....[218]....
        /*0444*/ 	.word	0xffffffff


	//   ....[219]....
        /*0448*/ 	.word	0xffffffff


	//   ....[220]....
        /*044c*/ 	.word	0xffffffff


	//   ....[221]....
        /*0450*/ 	.word	0xffffffff


	//   ....[222]....
        /*0454*/ 	.word	0xffffffff


	//   ....[223]....
        /*0458*/ 	.word	0xffffffff


	//   ....[224]....
        /*045c*/ 	.word	0xffffffff


	//   ....[225]....
        /*0460*/ 	.word	0xffffffff


	//   ....[226]....
        /*0464*/ 	.word	0xffffffff


	//   ....[227]....
        /*0468*/ 	.word	0xffffffff


	//   ....[228]....
        /*046c*/ 	.word	0xffffffff


	//   ....[229]....
        /*0470*/ 	.word	0x0500003f


	//   ....[230]....
        /*0474*/ 	.word	0x0500003f


	//   ....[231]....
        /*0478*/ 	.word	0x0500003f


	//   ....[232]....
        /*047c*/ 	.word	0x0500003f


	//   ....[233]....
        /*0480*/ 	.word	0x0500003f


	//----- nvinfo : EIATTR_COOP_GROUP_INSTR_OFFSETS
	.align		4
.L_144:
        /*0484*/ 	.byte	0x04, 0x28
        /*0486*/ 	.short	(.L_146 - .L_145)


	//   ....[0]....
.L_145:
        /*0488*/ 	.word	0x00001180


	//   ....[1]....
        /*048c*/ 	.word	0x00001ca0


	//   ....[2]....
        /*0490*/ 	.word	0x00003220


	//   ....[3]....
        /*0494*/ 	.word	0x00003240


	//   ....[4]....
        /*0498*/ 	.word	0x00003260


	//   ....[5]....
        /*049c*/ 	.word	0x00003280


	//   ....[6]....
        /*04a0*/ 	.word	0x000032a0


	//   ....[7]....
        /*04a4*/ 	.word	0x00003730


	//   ....[8]....
        /*04a8*/ 	.word	0x00003740


	//   ....[9]....
        /*04ac*/ 	.word	0x00003760


	//   ....[10]....
        /*04b0*/ 	.word	0x00003780


	//   ....[11]....
        /*04b4*/ 	.word	0x000037d0


	//   ....[12]....
        /*04b8*/ 	.word	0x00003800


	//   ....[13]....
        /*04bc*/ 	.word	0x00003850


	//   ....[14]....
        /*04c0*/ 	.word	0x00003890


	//   ....[15]....
        /*04c4*/ 	.word	0x00003980


	//   ....[16]....
        /*04c8*/ 	.word	0x000039a0


	//   ....[17]....
        /*04cc*/ 	.word	0x000039b0


	//   ....[18]....
        /*04d0*/ 	.word	0x000039d0


	//   ....[19]....
        /*04d4*/ 	.word	0x00003a10


	//   ....[20]....
        /*04d8*/ 	.word	0x00003a40


	//   ....[21]....
        /*04dc*/ 	.word	0x00003a80


	//   ....[22]....
        /*04e0*/ 	.word	0x00003aa0


	//   ....[23]....
        /*04e4*/ 	.word	0x00003ac0


	//   ....[24]....
        /*04e8*/ 	.word	0x00003bc0


	//   ....[25]....
        /*04ec*/ 	.word	0x00003bf0


	//   ....[26]....
        /*04f0*/ 	.word	0x00003c00


	//   ....[27]....
        /*04f4*/ 	.word	0x00003c30


	//   ....[28]....
        /*04f8*/ 	.word	0x00003c50


	//   ....[29]....
        /*04fc*/ 	.word	0x00003ca0


	//   ....[30]....
        /*0500*/ 	.word	0x00003cc0


	//   ....[31]....
        /*0504*/ 	.word	0x00003d00


	//   ....[32]....
        /*0508*/ 	.word	0x00003d20


	//   ....[33]....
        /*050c*/ 	.word	0x00003e00


	//   ....[34]....
        /*0510*/ 	.word	0x00003e20


	//   ....[35]....
        /*0514*/ 	.word	0x00003e30


	//   ....[36]....
        /*0518*/ 	.word	0x00003e60


	//   ....[37]....
        /*051c*/ 	.word	0x00003e90


	//   ....[38]....
        /*0520*/ 	.word	0x00003ee0


	//   ....[39]....
        /*0524*/ 	.word	0x00003ef0


	//   ....[40]....
        /*0528*/ 	.word	0x00003f30


	//   ....[41]....
        /*052c*/ 	.word	0x00003f60


	//   ....[42]....
        /*0530*/ 	.word	0x00004040


	//   ....[43]....
        /*0534*/ 	.word	0x00004060


	//   ....[44]....
        /*0538*/ 	.word	0x00004070


	//   ....[45]....
        /*053c*/ 	.word	0x000040c0


	//   ....[46]....
        /*0540*/ 	.word	0x000040f0


	//   ....[47]....
        /*0544*/ 	.word	0x00004120


	//   ....[48]....
        /*0548*/ 	.word	0x00004150


	//   ....[49]....
        /*054c*/ 	.word	0x00004180


	//   ....[50]....
        /*0550*/ 	.word	0x000041b0


	//   ....[51]....
        /*0554*/ 	.word	0x00004280


	//   ....[52]....
        /*0558*/ 	.word	0x000042b0


	//   ....[53]....
        /*055c*/ 	.word	0x000042c0


	//   ....[54]....
        /*0560*/ 	.word	0x00004310


	//   ....[55]....
        /*0564*/ 	.word	0x00004340


	//   ....[56]....
        /*0568*/ 	.word	0x00004370


	//   ....[57]....
        /*056c*/ 	.word	0x000043a0


	//   ....[58]....
        /*0570*/ 	.word	0x000043d0


	//   ....[59]....
        /*0574*/ 	.word	0x00004400


	//   ....[60]....
        /*0578*/ 	.word	0x000044e0


	//   ....[61]....
        /*057c*/ 	.word	0x000044f0


	//   ....[62]....
        /*0580*/ 	.word	0x00004540


	//   ....[63]....
        /*0584*/ 	.word	0x00004570


	//   ....[64]....
        /*0588*/ 	.word	0x000045a0


	//   ....[65]....
        /*058c*/ 	.word	0x000045d0


	//   ....[66]....
        /*0590*/ 	.word	0x00004600


	//   ....[67]....
        /*0594*/ 	.word	0x00004630


	//   ....[68]....
        /*0598*/ 	.word	0x00004660


	//   ....[69]....
        /*059c*/ 	.word	0x00004720


	//   ....[70]....
        /*05a0*/ 	.word	0x00004730


	//   ....[71]....
        /*05a4*/ 	.word	0x00004780


	//   ....[72]....
        /*05a8*/ 	.word	0x000047b0


	//   ....[73]....
        /*05ac*/ 	.word	0x000047e0


	//   ....[74]....
        /*05b0*/ 	.word	0x00004810


	//   ....[75]....
        /*05b4*/ 	.word	0x00004840


	//   ....[76]....
        /*05b8*/ 	.word	0x00004870


	//   ....[77]....
        /*05bc*/ 	.word	0x000048a0


	//   ....[78]....
        /*05c0*/ 	.word	0x00004970


	//   ....[79]....
        /*05c4*/ 	.word	0x00004980


	//   ....[80]....
        /*05c8*/ 	.word	0x000049d0


	//   ....[81]....
        /*05cc*/ 	.word	0x00004a00


	//   ....[82]....
        /*05d0*/ 	.word	0x00004a30


	//   ....[83]....
        /*05d4*/ 	.word	0x00004a60


	//   ....[84]....
        /*05d8*/ 	.word	0x00004a90


	//   ....[85]....
        /*05dc*/ 	.word	0x00004ac0


	//   ....[86]....
        /*05e0*/ 	.word	0x00004af0


	//   ....[87]....
        /*05e4*/ 	.word	0x00004bc0


	//   ....[88]....
        /*05e8*/ 	.word	0x00004bd0


	//   ....[89]....
        /*05ec*/ 	.word	0x00004c20


	//   ....[90]....
        /*05f0*/ 	.word	0x00004c50


	//   ....[91]....
        /*05f4*/ 	.word	0x00004c80


	//   ....[92]....
        /*05f8*/ 	.word	0x00004cb0


	//   ....[93]....
        /*05fc*/ 	.word	0x00004ce0


	//   ....[94]....
        /*0600*/ 	.word	0x00004d10


	//   ....[95]....
        /*0604*/ 	.word	0x00004d40


	//   ....[96]....
        /*0608*/ 	.word	0x00004e00


	//   ....[97]....
        /*060c*/ 	.word	0x00004e10


	//   ....[98]....
        /*0610*/ 	.word	0x00004e40


	//   ....[99]....
        /*0614*/ 	.word	0x00004e70


	//   ....[100]....
        /*0618*/ 	.word	0x00004ea0


	//   ....[101]....
        /*061c*/ 	.word	0x00004ed0


	//   ....[102]....
        /*0620*/ 	.word	0x00004f00


	//   ....[103]....
        /*0624*/ 	.word	0x00004f30


	//   ....[104]....
        /*0628*/ 	.word	0x00004f60


	//   ....[105]....
        /*062c*/ 	.word	0x00005040


	//   ....[106]....
        /*0630*/ 	.word	0x00005070


	//   ....[107]....
        /*0634*/ 	.word	0x00005080


	//   ....[108]....
        /*0638*/ 	.word	0x000050d0


	//   ....[109]....
        /*063c*/ 	.word	0x00005100


	//   ....[110]....
        /*0640*/ 	.word	0x00005130


	//   ....[111]....
        /*0644*/ 	.word	0x00005160


	//   ....[112]....
        /*0648*/ 	.word	0x00005190


	//   ....[113]....
        /*064c*/ 	.word	0x000051c0


	//   ....[114]....
        /*0650*/ 	.word	0x00005290


	//   ....[115]....
        /*0654*/ 	.word	0x000052b0


	//   ....[116]....
        /*0658*/ 	.word	0x000052c0


	//   ....[117]....
        /*065c*/ 	.word	0x00005310


	//   ....[118]....
        /*0660*/ 	.word	0x00005340


	//   ....[119]....
        /*0664*/ 	.word	0x00005370


	//   ....[120]....
        /*0668*/ 	.word	0x000053a0


	//   ....[121]....
        /*066c*/ 	.word	0x000053d0


	//   ....[122]....
        /*0670*/ 	.word	0x00005400


	//   ....[123]....
        /*0674*/ 	.word	0x000054e0


	//   ....[124]....
        /*0678*/ 	.word	0x00005500


	//   ....[125]....
        /*067c*/ 	.word	0x00005510


	//   ....[126]....
        /*0680*/ 	.word	0x00005540


	//   ....[127]....
        /*0684*/ 	.word	0x000055a0


	//   ....[128]....
        /*0688*/ 	.word	0x000055d0


	//   ....[129]....
        /*068c*/ 	.word	0x00005600


	//   ....[130]....
        /*0690*/ 	.word	0x00005630


	//   ....[131]....
        /*0694*/ 	.word	0x00005660


	//   ....[132]....
        /*0698*/ 	.word	0x00005730


	//   ....[133]....
        /*069c*/ 	.word	0x00005760


	//   ....[134]....
        /*06a0*/ 	.word	0x00005770


	//   ....[135]....
        /*06a4*/ 	.word	0x000057c0


	//   ....[136]....
        /*06a8*/ 	.word	0x000057f0


	//   ....[137]....
        /*06ac*/ 	.word	0x00005820


	//   ....[138]....
        /*06b0*/ 	.word	0x00005850


	//   ....[139]....
        /*06b4*/ 	.word	0x00005880


	//   ....[140]....
        /*06b8*/ 	.word	0x000058b0


	//   ....[141]....
        /*06bc*/ 	.word	0x00005980


	//   ....[142]....
        /*06c0*/ 	.word	0x000059a0


	//   ....[143]....
        /*06c4*/ 	.word	0x000059b0


	//   ....[144]....
        /*06c8*/ 	.word	0x00005a00


	//   ....[145]....
        /*06cc*/ 	.word	0x00005a30


	//   ....[146]....
        /*06d0*/ 	.word	0x00005a60


	//   ....[147]....
        /*06d4*/ 	.word	0x00005a90


	//   ....[148]....
        /*06d8*/ 	.word	0x00005ac0


	//   ....[149]....
        /*06dc*/ 	.word	0x00005af0


	//   ....[150]....
        /*06e0*/ 	.word	0x00005bc0


	//   ....[151]....
        /*06e4*/ 	.word	0x00005be0


	//   ....[152]....
        /*06e8*/ 	.word	0x00005bf0


	//   ....[153]....
        /*06ec*/ 	.word	0x00005c40


	//   ....[154]....
        /*06f0*/ 	.word	0x00005c70


	//   ....[155]....
        /*06f4*/ 	.word	0x00005ca0


	//   ....[156]....
        /*06f8*/ 	.word	0x00005cd0


	//   ....[157]....
        /*06fc*/ 	.word	0x00005d00


	//   ....[158]....
        /*0700*/ 	.word	0x00005d30


	//   ....[159]....
        /*0704*/ 	.word	0x00005df0


	//   ....[160]....
        /*0708*/ 	.word	0x000062f0


	//   ....[161]....
        /*070c*/ 	.word	0x00006650


	//   ....[162]....
        /*0710*/ 	.word	0x00006750


	//   ....[163]....
        /*0714*/ 	.word	0x00006850


	//   ....[164]....
        /*0718*/ 	.word	0x00006950


	//   ....[165]....
        /*071c*/ 	.word	0x00006a50


	//   ....[166]....
        /*0720*/ 	.word	0x00006b50


	//   ....[167]....
        /*0724*/ 	.word	0x00006c50


	//   ....[168]....
        /*0728*/ 	.word	0x00006d50


	//   ....[169]....
        /*072c*/ 	.word	0x00006e50


	//   ....[170]....
        /*0730*/ 	.word	0x00006f50


	//   ....[171]....
        /*0734*/ 	.word	0x00007050


	//   ....[172]....
        /*0738*/ 	.word	0x00007150


	//   ....[173]....
        /*073c*/ 	.word	0x00007250


	//   ....[174]....
        /*0740*/ 	.word	0x00007350


	//   ....[175]....
        /*0744*/ 	.word	0x00007450


	//   ....[176]....
        /*0748*/ 	.word	0x00007550


	//   ....[177]....
        /*074c*/ 	.word	0x00007650


	//   ....[178]....
        /*0750*/ 	.word	0x00007870


	//   ....[179]....
        /*0754*/ 	.word	0x000079f0


	//   ....[180]....
        /*0758*/ 	.word	0x00007b70


	//   ....[181]....
        /*075c*/ 	.word	0x00007cf0


	//   ....[182]....
        /*0760*/ 	.word	0x00007e70


	//   ....[183]....
        /*0764*/ 	.word	0x00007ff0


	//   ....[184]....
        /*0768*/ 	.word	0x00008170


	//   ....[185]....
        /*076c*/ 	.word	0x000082f0


	//   ....[186]....
        /*0770*/ 	.word	0x00008470


	//   ....[187]....
        /*0774*/ 	.word	0x000085f0


	//   ....[188]....
        /*0778*/ 	.word	0x00008770


	//   ....[189]....
        /*077c*/ 	.word	0x000088f0


	//   ....[190]....
        /*0780*/ 	.word	0x00008a60


	//   ....[191]....
        /*0784*/ 	.word	0x00008bc0


	//   ....[192]....
        /*0788*/ 	.word	0x00008d20


	//   ....[193]....
        /*078c*/ 	.word	0x00008e80


	//   ....[194]....
        /*0790*/ 	.word	0x00008fe0


	//   ....[195]....
        /*0794*/ 	.word	0x00009f40


	//   ....[196]....
        /*0798*/ 	.word	0x00009fc0


	//   ....[197]....
        /*079c*/ 	.word	0x0000a040


	//   ....[198]....
        /*07a0*/ 	.word	0x0000a0c0


	//   ....[199]....
        /*07a4*/ 	.word	0x0000a140


	//   ....[200]....
        /*07a8*/ 	.word	0x0000a1c0


	//   ....[201]....
        /*07ac*/ 	.word	0x0000a240


	//   ....[202]....
        /*07b0*/ 	.word	0x0000a2c0


	//   ....[203]....
        /*07b4*/ 	.word	0x0000a340


	//   ....[204]....
        /*07b8*/ 	.word	0x0000a3c0


	//   ....[205]....
        /*07bc*/ 	.word	0x0000a440


	//   ....[206]....
        /*07c0*/ 	.word	0x0000a4c0


	//   ....[207]....
        /*07c4*/ 	.word	0x0000a540


	//   ....[208]....
        /*07c8*/ 	.word	0x0000a5c0


	//   ....[209]....
        /*07cc*/ 	.word	0x0000a640


	//   ....[210]....
        /*07d0*/ 	.word	0x0000a6c0


	//   ....[211]....
        /*07d4*/ 	.word	0x0000a740


	//   ....[212]....
        /*07d8*/ 	.word	0x0000a8a0


	//   ....[213]....
        /*07dc*/ 	.word	0x0000a960


	//   ....[214]....
        /*07e0*/ 	.word	0x0000aa10


	//   ....[215]....
        /*07e4*/ 	.word	0x0000aad0


	//   ....[216]....
        /*07e8*/ 	.word	0x0000ab80


	//   ....[217]....
        /*07ec*/ 	.word	0x0000ac40


	//   ....[218]....
        /*07f0*/ 	.word	0x0000acf0


	//   ....[219]....
        /*07f4*/ 	.word	0x0000adb0


	//   ....[220]....
        /*07f8*/ 	.word	0x0000ae60


	//   ....[221]....
        /*07fc*/ 	.word	0x0000af20


	//   ....[222]....
        /*0800*/ 	.word	0x0000afd0


	//   ....[223]....
        /*0804*/ 	.word	0x0000b090


	//   ....[224]....
        /*0808*/ 	.word	0x0000b140


	//   ....[225]....
        /*080c*/ 	.word	0x0000b200


	//   ....[226]....
        /*0810*/ 	.word	0x0000b2b0


	//   ....[227]....
        /*0814*/ 	.word	0x0000b370


	//   ....[228]....
        /*0818*/ 	.word	0x0000b410


	//   ....[229]....
        /*081c*/ 	.word	0x0000b480


	//   ....[230]....
        /*0820*/ 	.word	0x0000b4f0


	//   ....[231]....
        /*0824*/ 	.word	0x0000b560


	//   ....[232]....
        /*0828*/ 	.word	0x0000b5d0


	//   ....[233]....
        /*082c*/ 	.word	0x0000b640


	//----- nvinfo : EIATTR_VRC_CTA_INIT_COUNT
	.align		4
.L_146:
        /*0830*/ 	.byte	0x02, 0x4a
	.zero		1
	.zero		1


	//----- nvinfo : EIATTR_EXIT_INSTR_OFFSETS
	.align		4
        /*0834*/ 	.byte	0x04, 0x1c
        /*0836*/ 	.short	(.L_148 - .L_147)


	//   ....[0]....
.L_147:
        /*0838*/ 	.word	0x00002cc0


	//   ....[1]....
        /*083c*/ 	.word	0x00003020


	//   ....[2]....
        /*0840*/ 	.word	0x00003040


	//   ....[3]....
        /*0844*/ 	.word	0x0000a750


	//   ....[4]....
        /*0848*/ 	.word	0x0000b420


	//----- nvinfo : EIATTR_MAX_THREADS
	.align		4
.L_148:
        /*084c*/ 	.byte	0x04, 0x05
        /*084e*/ 	.short	(.L_150 - .L_149)
.L_149:
        /*0850*/ 	.word	0x00000180
        /*0854*/ 	.word	0x00000001
        /*0858*/ 	.word	0x00000001


	//----- nvinfo : EIATTR_CRS_STACK_SIZE
	.align		4
.L_150:
        /*085c*/ 	.byte	0x04, 0x1e
        /*085e*/ 	.short	(.L_152 - .L_151)
.L_151:
        /*0860*/ 	.word	0x00000000


	//----- nvinfo : EIATTR_CBANK_PARAM_SIZE
	.align		4
.L_152:
        /*0864*/ 	.byte	0x03, 0x19
        /*0866*/ 	.short	0x004d


	//----- nvinfo : EIATTR_PARAM_CBANK
	.align		4
        /*0868*/ 	.byte	0x04, 0x0a
        /*086a*/ 	.short	(.L_154 - .L_153)
	.align		4
.L_153:
        /*086c*/ 	.word	index@(.nv.constant0._ZN3cub18CUB_300001_SM_10006detail10radix_sort29DeviceRadixSortOnesweepKernelINS1_5radix10policy_hubIffyE10Policy1000ELNS0_9SortOrderE0EffyiiNS1_21identity_decomposer_tEEEvPT5_SB_PT3_PKSC_PT1_PKSG_PT2_PKSK_T4_iiT6_)
        /*0870*/ 	.short	0x0380
        /*0872*/ 	.short	0x004d


	//----- nvinfo : EIATTR_SW_WAR
	.align		4
.L_154:
        /*0874*/ 	.byte	0x04, 0x36
        /*0876*/ 	.short	(.L_156 - .L_155)
.L_155:
        /*0878*/ 	.word	0x00000008
.L_156:


//--------------------- .nv.info._ZN3cub18CUB_300001_SM_10006detail10radix_sort33DeviceRadixSortExclusiveSumKernelINS1_5radix10policy_hubIffyE10Policy1000EyEEvPT0_ --------------------------
	.section	.nv.info._ZN3cub18CUB_300001_SM_10006detail10radix_sort33DeviceRadixSortExclusiveSumKernelINS1_5radix10policy_hubIffyE10Policy1000EyEEvPT0_,"",@"SHT_CUDA_INFO"
	.sectionflags	@""
	.align	4


	//----- nvinfo : EIATTR_CUDA_API_VERSION
	.align		4
        /*0000*/ 	.byte	0x04, 0x37
        /*0002*/ 	.short	(.L_158 - .L_157)
.L_157:
        /*0004*/ 	.word	0x00000082


	//----- nvinfo : EIATTR_KPARAM_INFO
	.align		4
.L_158:
        /*0008*/ 	.byte	0x04, 0x17
        /*000a*/ 	.short	(.L_160 - .L_159)
.L_159:
        /*000c*/ 	.word	0x00000000
        /*0010*/ 	.short	0x0000
        /*0012*/ 	.short	0x0000
        /*0014*/ 	.byte	0x00, 0xf5, 0x21, 0x00


	//----- nvinfo : EIATTR_SPARSE_MMA_MASK
	.align		4
.L_160:
        /*0018*/ 	.byte	0x03, 0x50
        /*001a*/ 	.short	0x0000


	//----- nvinfo : EIATTR_MAXREG_COUNT
	.align		4
        /*001c*/ 	.byte	0x03, 0x1b
        /*001e*/ 	.short	0x00ff


	//----- nvinfo : EIATTR_NUM_BARRIERS
	.align		4
        /*0020*/ 	.byte	0x02, 0x4c
        /*0022*/ 	.byte	0x01
	.zero		1


	//----- nvinfo : EIATTR_MERCURY_ISA_VERSION
	.align		4
        /*0024*/ 	.byte	0x03, 0x5f
        /*0026*/ 	.short	0x0101


	//----- nvinfo : EIATTR_COOP_GROUP_MASK_REGIDS
	.align		4
        /*0028*/ 	.byte	0x04, 0x29
        /*002a*/ 	.short	(.L_162 - .L_161)


	//   ....[0]....
.L_161:
        /*002c*/ 	.word	0xffffffff


	//   ....[1]....
        /*0030*/ 	.word	0xffffffff


	//   ....[2]....
        /*0034*/ 	.word	0xffffffff


	//   ....[3]....
        /*0038*/ 	.word	0xffffffff


	//   ....[4]....
        /*003c*/ 	.word	0xffffffff


	//   ....[5]....
        /*0040*/ 	.word	0xffffffff


	//   ....[6]....
        /*0044*/ 	.word	0xffffffff


	//   ....[7]....
        /*0048*/ 	.word	0xffffffff


	//   ....[8]....
        /*004c*/ 	.word	0xffffffff


	//   ....[9]....
        /*0050*/ 	.word	0xffffffff


	//   ....[10]....
        /*0054*/ 	.word	0x05000015


	//   ....[11]....
        /*0058*/ 	.word	0x05000015


	//   ....[12]....
        /*005c*/ 	.word	0x05000015


	//   ....[13]....
        /*0060*/ 	.word	0x05000015


	//   ....[14]....
        /*0064*/ 	.word	0x05000015


	//   ....[15]....
        /*0068*/ 	.word	0x05000015


	//   ....[16]....
        /*006c*/ 	.word	0x05000015


	//   ....[17]....
        /*0070*/ 	.word	0x05000015


	//   ....[18]....
        /*0074*/ 	.word	0x05000015


	//   ....[19]....
        /*0078*/ 	.word	0x05000015


	//----- nvinfo : EIATTR_COOP_GROUP_INSTR_OFFSETS
	.align		4
.L_162:
        /*007c*/ 	.byte	0x04, 0x28
        /*007e*/ 	.short	(.L_164 - .L_163)


	//   ....[0]....
.L_163:
        /*0080*/ 	.word	0x00000250


	//   ....[1]....
        /*0084*/ 	.word	0x00000260


	//   ....[2]....
        /*0088*/ 	.word	0x000002a0


	//   ....[3]....
        /*008c*/ 	.word	0x000002c0


	//   ....[4]....
        /*0090*/ 	.word	0x00000310


	//   ....[5]....
        /*0094*/ 	.word	0x00000320


	//   ....[6]....
        /*0098*/ 	.word	0x00000360


	//   ....[7]....
        /*009c*/ 	.word	0x00000380


	//   ....[8]....
        /*00a0*/ 	.word	0x000003d0


	//   ....[9]....
        /*00a4*/ 	.word	0x000003e0


	//   ....[10]....
        /*00a8*/ 	.word	0x00000660


	//   ....[11]....
        /*00ac*/ 	.word	0x000006b0


	//   ....[12]....
        /*00b0*/ 	.word	0x00000740


	//   ....[13]....
        /*00b4*/ 	.word	0x00000790


	//   ....[14]....
        /*00b8*/ 	.word	0x00000820


	//   ....[15]....
        /*00bc*/ 	.word	0x00000870


	//   ....[16]....
        /*00c0*/ 	.word	0x00000900


	//   ....[17]....
        /*00c4*/ 	.word	0x00000950


	//   ....[18]....
        /*00c8*/ 	.word	0x000009e0


	//   ....[19]....
        /*00cc*/ 	.word	0x00000a30


	//----- nvinfo : EIATTR_VRC_CTA_INIT_COUNT
	.align		4
.L_164:
        /*00d0*/ 	.byte	0x02, 0x4a
	.zero		1
	.zero		1


	//----- nvinfo : EIATTR_EXIT_INSTR_OFFSETS
	.align		4
        /*00d4*/ 	.byte	0x04, 0x1c
        /*00d6*/ 	.short	(.L_166 - .L_165)


	//   ....[0]....
.L_165:
        /*00d8*/ 	.word	0x000005d0


	//   ....[1]....
        /*00dc*/ 	.word	0x00000600


	//----- nvinfo : EIATTR_CRS_STACK_SIZE
	.align		4
.L_166:
        /*00e0*/ 	.byte	0x04, 0x1e
        /*00e2*/ 	.short	(.L_168 - .L_167)
.L_167:
        /*00e4*/ 	.word	0x00000000


	//----- nvinfo : EIATTR_CBANK_PARAM_SIZE
	.align		4
.L_168:
        /*00e8*/ 	.byte	0x03, 0x19
        /*00ea*/ 	.short	0x0008


	//----- nvinfo : EIATTR_PARAM_CBANK
	.align		4
        /*00ec*/ 	.byte	0x04, 0x0a
        /*00ee*/ 	.short	(.L_170 - .L_169)
	.align		4
.L_169:
        /*00f0*/ 	.word	index@(.nv.constant0._ZN3cub18CUB_300001_SM_10006detail10radix_sort33DeviceRadixSortExclusiveSumKernelINS1_5radix10policy_hubIffyE10Policy1000EyEEvPT0_)
        /*00f4*/ 	.short	0x0380
        /*00f6*/ 	.short	0x0008


	//----- nvinfo : EIATTR_SW_WAR
	.align		4
.L_170:
        /*00f8*/ 	.byte	0x04, 0x36
        /*00fa*/ 	.short	(.L_172 - .L_171)
.L_171:
        /*00fc*/ 	.word	0x00000008
.L_172:


//--------------------- .nv.info._ZN3cub18CUB_300001_SM_10006detail10radix_sort30DeviceRadixSortHistogramKernelINS1_5radix10policy_hubIffyE10Policy1000ELNS0_9SortOrderE0EfyNS1_21identity_decomposer_tEEEvPT2_PKT1_SA_iiT3_ --------------------------
	.section	.nv.info._ZN3cub18CUB_300001_SM_10006detail10radix_sort30DeviceRadixSortHistogramKernelINS1_5radix10policy_hubIffyE10Policy1000ELNS0_9SortOrderE0EfyNS1_21identity_decomposer_tEEEvPT2_PKT1_SA_iiT3_,"",@"SHT_CUDA_INFO"
	.sectionflags	@""
	.align	4


	//----- nvinfo : EIATTR_CUDA_API_VERSION
	.align		4
        /*0000*/ 	.byte	0x04, 0x37
        /*0002*/ 	.short	(.L_174 - .L_173)
.L_173:
        /*0004*/ 	.word	0x00000082


	//----- nvinfo : EIATTR_KPARAM_INFO
	.align		4
.L_174:
        /*0008*/ 	.byte	0x04, 0x17
        /*000a*/ 	.short	(.L_176 - .L_175)
.L_175:
        /*000c*/ 	.word	0x00000000
        /*0010*/ 	.short	0x0005
        /*0012*/ 	.short	0x0020
        /*0014*/ 	.byte	0x00, 0xf0, 0x05, 0x00


	//----- nvinfo : EIATTR_KPARAM_INFO
	.align		4
.L_176:
        /*0018*/ 	.byte	0x04, 0x17
        /*001a*/ 	.short	(.L_178 - .L_177)
.L_177:
        /*001c*/ 	.word	0x00000000
        /*0020*/ 	.short	0x0004
        /*0022*/ 	.short	0x001c
        /*0024*/ 	.byte	0x00, 0xf0, 0x11, 0x00


	//----- nvinfo : EIATTR_KPARAM_INFO
	.align		4
.L_178:
        /*0028*/ 	.byte	0x04, 0x17
        /*002a*/ 	.short	(.L_180 - .L_179)
.L_179:
        /*002c*/ 	.word	0x00000000
        /*0030*/ 	.short	0x0003
        /*0032*/ 	.short	0x0018
        /*0034*/ 	.byte	0x00, 0xf0, 0x11, 0x00


	//----- nvinfo : EIATTR_KPARAM_INFO
	.align		4
.L_180:
        /*0038*/ 	.byte	0x04, 0x17
        /*003a*/ 	.short	(.L_182 - .L_181)
.L_181:
        /*003c*/ 	.word	0x00000000
        /*0040*/ 	.short	0x0002
        /*0042*/ 	.short	0x0010
        /*0044*/ 	.byte	0x00, 0xf0, 0x21, 0x00


	//----- nvinfo : EIATTR_KPARAM_INFO
	.align		4
.L_182:
        /*0048*/ 	.byte	0x04, 0x17
        /*004a*/ 	.short	(.L_184 - .L_183)
.L_183:
        /*004c*/ 	.word	0x00000000
        /*0050*/ 	.short	0x0001
        /*0052*/ 	.short	0x0008
        /*0054*/ 	.byte	0x00, 0xf5, 0x21, 0x00


	//----- nvinfo : EIATTR_KPARAM_INFO
	.align		4
.L_184:
        /*0058*/ 	.byte	0x04, 0x17
        /*005a*/ 	.short	(.L_186 - .L_185)
.L_185:
        /*005c*/ 	.word	0x00000000
        /*0060*/ 	.short	0x0000
        /*0062*/ 	.short	0x0000
        /*0064*/ 	.byte	0x00, 0xf5, 0x21, 0x00


	//----- nvinfo : EIATTR_SPARSE_MMA_MASK
	.align		4
.L_186:
        /*0068*/ 	.byte	0x03, 0x50
        /*006a*/ 	.short	0x0000


	//----- nvinfo : EIATTR_MAXREG_COUNT
	.align		4
        /*006c*/ 	.byte	0x03, 0x1b
        /*006e*/ 	.short	0x00ff


	//----- nvinfo : EIATTR_NUM_BARRIERS
	.align		4
        /*0070*/ 	.byte	0x02, 0x4c
        /*0072*/ 	.byte	0x01
	.zero		1


	//----- nvinfo : EIATTR_MERCURY_ISA_VERSION
	.align		4
        /*0074*/ 	.byte	0x03, 0x5f
        /*0076*/ 	.short	0x0101


	//----- nvinfo : EIATTR_VRC_CTA_INIT_COUNT
	.align		4
        /*0078*/ 	.byte	0x02, 0x4a
	.zero		1
	.zero		1


	//----- nvinfo : EIATTR_EXIT_INSTR_OFFSETS
	.align		4
        /*007c*/ 	.byte	0x04, 0x1c
        /*007e*/ 	.short	(.L_188 - .L_187)


	//   ....[0]....
.L_187:
        /*0080*/ 	.word	0x00000040


	//   ....[1]....
        /*0084*/ 	.word	0x00003310


	//----- nvinfo : EIATTR_MAX_THREADS
	.align		4
.L_188:
        /*0088*/ 	.byte	0x04, 0x05
        /*008a*/ 	.short	(.L_190 - .L_189)
.L_189:
        /*008c*/ 	.word	0x00000080
        /*0090*/ 	.word	0x00000001
        /*0094*/ 	.word	0x00000001


	//----- nvinfo : EIATTR_CRS_STACK_SIZE
	.align		4
.L_190:
        /*0098*/ 	.byte	0x04, 0x1e
        /*009a*/ 	.short	(.L_192 - .L_191)
.L_191:
        /*009c*/ 	.word	0x00000000


	//----- nvinfo : EIATTR_CBANK_PARAM_SIZE
	.align		4
.L_192:
        /*00a0*/ 	.byte	0x03, 0x19
        /*00a2*/ 	.short	0x0021


	//----- nvinfo : EIATTR_PARAM_CBANK
	.align		4
        /*00a4*/ 	.byte	0x04, 0x0a
        /*00a6*/ 	.short	(.L_194 - .L_193)
	.align		4
.L_193:
        /*00a8*/ 	.word	index@(.nv.constant0._ZN3cub18CUB_300001_SM_10006detail10radix_sort30DeviceRadixSortHistogramKernelINS1_5radix10policy_hubIffyE10Policy1000ELNS0_9SortOrderE0EfyNS1_21identity_decomposer_tEEEvPT2_PKT1_SA_iiT3_)
        /*00ac*/ 	.short	0x0380
        /*00ae*/ 	.short	0x0021


	//----- nvinfo : EIATTR_SW_WAR
	.align		4
.L_194:
        /*00b0*/ 	.byte	0x04, 0x36
        /*00b2*/ 	.short	(.L_196 - .L_195)
.L_195:
        /*00b4*/ 	.word	0x00000008
.L_196:


//--------------------- .nv.info._ZN3cub18CUB_300001_SM_10006detail10radix_sort31DeviceRadixSortSingleTileKernelINS1_5radix10policy_hubIffyE10Policy1000ELNS0_9SortOrderE0EffyNS1_21identity_decomposer_tEEEvPKT1_PSA_PKT2_PSE_T3_iiT4_ --------------------------
	.section	.nv.info._ZN3cub18CUB_300001_SM_10006detail10radix_sort31DeviceRadixSortSingleTileKernelINS1_5radix10policy_hubIffyE10Policy1000ELNS0_9SortOrderE0EffyNS1_21identity_decomposer_tEEEvPKT1_PSA_PKT2_PSE_T3_iiT4_,"",@"SHT_CUDA_INFO"
	.sectionflags	@""
	.align	4


	//----- nvinfo : EIATTR_CUDA_API_VERSION
	.align		4
        /*0000*/ 	.byte	0x04, 0x37
        /*0002*/ 	.short	(.L_198 - .L_197)
.L_197:
        /*0004*/ 	.word	0x00000082


	//----- nvinfo : EIATTR_KPARAM_INFO
	.align		4
.L_198:
        /*0008*/ 	.byte	0x04, 0x17
        /*000a*/ 	.short	(.L_200 - .L_199)
.L_199:
        /*000c*/ 	.word	0x00000000
        /*0010*/ 	.short	0x0007
        /*0012*/ 	.short	0x0030
        /*0014*/ 	.byte	0x00, 0xf0, 0x05, 0x00


	//----- nvinfo : EIATTR_KPARAM_INFO
	.align		4
.L_200:
        /*0018*/ 	.byte	0x04, 0x17
        /*001a*/ 	.short	(.L_202 - .L_201)
.L_201:
        /*001c*/ 	.word	0x00000000
        /*0020*/ 	.short	0x0006
        /*0022*/ 	.short	0x002c
        /*0024*/ 	.byte	0x00, 0xf0, 0x11, 0x00


	//----- nvinfo : EIATTR_KPARAM_INFO
	.align		4
.L_202:
        /*0028*/ 	.byte	0x04, 0x17
        /*002a*/ 	.short	(.L_204 - .L_203)
.L_203:
        /*002c*/ 	.word	0x00000000
        /*0030*/ 	.short	0x0005
        /*0032*/ 	.short	0x0028
        /*0034*/ 	.byte	0x00, 0xf0, 0x11, 0x00


	//----- nvinfo : EIATTR_KPARAM_INFO
	.align		4
.L_204:
        /*0038*/ 	.byte	0x04, 0x17
        /*003a*/ 	.short	(.L_206 - .L_205)
.L_205:
        /*003c*/ 	.word	0x00000000
        /*0040*/ 	.short	0x0004
        /*0042*/ 	.short	0x0020
        /*0044*/ 	.byte	0x00, 0xf0, 0x21, 0x00


	//----- nvinfo : EIATTR_KPARAM_INFO
	.align		4
.L_206:
        /*0048*/ 	.byte	0x04, 0x17
        /*004a*/ 	.short	(.L_208 - .L_207)
.L_207:
        /*004c*/ 	.word	0x00000000
        /*0050*/ 	.short	0x0003
        /*0052*/ 	.short	0x0018
        /*0054*/ 	.byte	0x00, 0xf5, 0x21, 0x00


	//----- nvinfo : EIATTR_KPARAM_INFO
	.align		4
.L_208:
        /*0058*/ 	.byte	0x04, 0x17
        /*005a*/ 	.short	(.L_210 - .L_209)
.L_209:
        /*005c*/ 	.word	0x00000000
        /*0060*/ 	.short	0x0002
        /*0062*/ 	.short	0x0010
        /*0064*/ 	.byte	0x00, 0xf5, 0x21, 0x00


	//----- nvinfo : EIATTR_KPARAM_INFO
	.align		4
.L_210:
        /*0068*/ 	.byte	0x04, 0x17
        /*006a*/ 	.short	(.L_212 - .L_211)
.L_211:
        /*006c*/ 	.word	0x00000000
        /*0070*/ 	.short	0x0001
        /*0072*/ 	.short	0x0008
        /*0074*/ 	.byte	0x00, 0xf5, 0x21, 0x00


	//----- nvinfo : EIATTR_KPARAM_INFO
	.align		4
.L_212:
        /*0078*/ 	.byte	0x04, 0x17
        /*007a*/ 	.short	(.L_214 - .L_213)
.L_213:
        /*007c*/ 	.word	0x00000000
        /*0080*/ 	.short	0x0000
        /*0082*/ 	.short	0x0000
        /*0084*/ 	.byte	0x00, 0xf5, 0x21, 0x00


	//----- nvinfo : EIATTR_SPARSE_MMA_MASK
	.align		4
.L_214:
        /*0088*/ 	.byte	0x03, 0x50
        /*008a*/ 	.short	0x0000


	//----- nvinfo : EIATTR_MAXREG_COUNT
	.align		4
        /*008c*/ 	.byte	0x03, 0x1b
        /*008e*/ 	.short	0x00ff


	//----- nvinfo : EIATTR_NUM_BARRIERS
	.align		4
        /*0090*/ 	.byte	0x02, 0x4c
        /*0092*/ 	.byte	0x01
	.zero		1


	//----- nvinfo : EIATTR_MERCURY_ISA_VERSION
	.align		4
        /*0094*/ 	.byte	0x03, 0x5f
        /*0096*/ 	.short	0x0101


	//----- nvinfo : EIATTR_COOP_GROUP_MASK_REGIDS
	.align		4
        /*0098*/ 	.byte	0x04, 0x29
        /*009a*/ 	.short	(.L_216 - .L_215)


	//   ....[0]....
.L_215:
        /*009c*/ 	.word	0xffffffff


	//   ....[1]....
        /*00a0*/ 	.word	0xffffffff


	//   ....[2]....
        /*00a4*/ 	.word	0xffffffff


	//   ....[3]....
        /*00a8*/ 	.word	0xffffffff


	//   ....[4]....
        /*00ac*/ 	.word	0xffffffff


	//----- nvinfo : EIATTR_COOP_GROUP_INSTR_OFFSETS
	.align		4
.L_216:
        /*00b0*/ 	.byte	0x04, 0x28
        /*00b2*/ 	.short	(.L_218 - .L_217)


	//   ....[0]....
.L_217:
        /*00b4*/ 	.word	0x00002310


	//   ....[1]....
        /*00b8*/ 	.word	0x00002330


	//   ....[2]....
        /*00bc*/ 	.word	0x00002350


	//   ....[3]....
        /*00c0*/ 	.word	0x00002370


	//   ....[4]....
        /*00c4*/ 	.word	0x00002390


	//----- nvinfo : EIATTR_VRC_CTA_INIT_COUNT
	.align		4
.L_218:
        /*00c8*/ 	.byte	0x02, 0x4a
	.zero		1
	.zero		1


	//----- nvinfo : EIATTR_EXIT_INSTR_OFFSETS
	.align		4
        /*00cc*/ 	.byte	0x04, 0x1c
        /*00ce*/ 	.short	(.L_220 - .L_219)


	//   ....[0]....
.L_219:
        /*00d0*/ 	.word	0x00004460


	//   ....[1]....
        /*00d4*/ 	.word	0x000044e0


	//----- nvinfo : EIATTR_MAX_THREADS
	.align		4
.L_220:
        /*00d8*/ 	.byte	0x04, 0x05
        /*00da*/ 	.short	(.L_222 - .L_221)
.L_221:
        /*00dc*/ 	.word	0x00000100
        /*00e0*/ 	.word	0x00000001
        /*00e4*/ 	.word	0x00000001


	//----- nvinfo : EIATTR_CBANK_PARAM_SIZE
	.align		4
.L_222:
        /*00e8*/ 	.byte	0x03, 0x19
        /*00ea*/ 	.short	0x0031


	//----- nvinfo : EIATTR_PARAM_CBANK
	.align		4
        /*00ec*/ 	.byte	0x04, 0x0a
        /*00ee*/ 	.short	(.L_224 - .L_223)
	.align		4
.L_223:
        /*00f0*/ 	.word	index@(.nv.constant0._ZN3cub18CUB_300001_SM_10006detail10radix_sort31DeviceRadixSortSingleTileKernelINS1_5radix10policy_hubIffyE10Policy1000ELNS0_9SortOrderE0EffyNS1_21identity_decomposer_tEEEvPKT1_PSA_PKT2_PSE_T3_iiT4_)
        /*00f4*/ 	.short	0x0380
        /*00f6*/ 	.short	0x0031


	//----- nvinfo : EIATTR_SW_WAR
	.align		4
.L_224:
        /*00f8*/ 	.byte	0x04, 0x36
        /*00fa*/ 	.short	(.L_226 - .L_225)
.L_225:
        /*00fc*/ 	.word	0x00000008
.L_226:


//--------------------- .nv.info._ZN3cub18CUB_300001_SM_10006detail10radix_sort29DeviceRadixSortOnesweepKernelINS1_5radix10policy_hubIfiyE10Policy1000ELNS0_9SortOrderE0EfiyiiNS1_21identity_decomposer_tEEEvPT5_SB_PT3_PKSC_PT1_PKSG_PT2_PKSK_T4_iiT6_ --------------------------
	.section	.nv.info._ZN3cub18CUB_300001_SM_10006detail10radix_sort29DeviceRadixSortOnesweepKernelINS1_5radix10policy_hubIfiyE10Policy1000ELNS0_9SortOrderE0EfiyiiNS1_21identity_decomposer_tEEEvPT5_SB_PT3_PKSC_PT1_PKSG_PT2_PKSK_T4_iiT6_,"",@"SHT_CUDA_INFO"
	.sectionflags	@""
	.align	4


	//----- nvinfo : EIATTR_CUDA_API_VERSION
	.align		4
        /*0000*/ 	.byte	0x04, 0x37
        /*0002*/ 	.short	(.L_228 - .L_227)
.L_227:
        /*0004*/ 	.word	0x00000082


	//----- nvinfo : EIATTR_KPARAM_INFO
	.align		4
.L_228:
        /*0008*/ 	.byte	0x04, 0x17
        /*000a*/ 	.short	(.L_230 - .L_229)
.L_229:
        /*000c*/ 	.word	0x00000000
        /*0010*/ 	.short	0x000b
        /*0012*/ 	.short	0x004c
        /*0014*/ 	.byte	0x00, 0xf0, 0x05, 0x00


	//----- nvinfo : EIATTR_KPARAM_INFO
	.align		4
.L_230:
        /*0018*/ 	.byte	0x04, 0x17
        /*001a*/ 	.short	(.L_232 - .L_231)
.L_231:
        /*001c*/ 	.word	0x00000000
        /*0020*/ 	.short	0x000a
        /*0022*/ 	.short	0x0048
        /*0024*/ 	.byte	0x00, 0xf0, 0x11, 0x00


	//----- nvinfo : EIATTR_KPARAM_INFO
	.align		4
.L_232:
        /*0028*/ 	.byte	0x04, 0x17
        /*002a*/ 	.short	(.L_234 - .L_233)
.L_233:
        /*002c*/ 	.word	0x00000000
        /*0030*/ 	.short	0x0009
        /*0032*/ 	.short	0x0044
        /*0034*/ 	.byte	0x00, 0xf0, 0x11, 0x00


	//----- nvinfo : EIATTR_KPARAM_INFO
	.align		4
.L_234:
        /*0038*/ 	.byte	0x04, 0x17
        /*003a*/ 	.short	(.L_236 - .L_235)
.L_235:
        /*003c*/ 	.word	0x00000000
        /*0040*/ 	.short	0x0008
        /*0042*/ 	.short	0x0040
        /*0044*/ 	.byte	0x00, 0xf0, 0x11, 0x00


	//----- nvinfo : EIATTR_KPARAM_INFO
	.align		4
.L_236:
        /*0048*/ 	.byte	0x04, 0x17
        /*004a*/ 	.short	(.L_238 - .L_237)
.L_237:
        /*004c*/ 	.word	0x00000000
        /*0050*/ 	.short	0x0007
        /*0052*/ 	.short	0x0038
        /*0054*/ 	.byte	0x00, 0xf5, 0x21, 0x00


	//----- nvinfo : EIATTR_KPARAM_INFO
	.align		4
.L_238:
        /*0058*/ 	.byte	0x04, 0x17
        /*005a*/ 	.short	(.L_240 - .L_239)
.L_239:
        /*005c*/ 	.word	0x00000000
        /*0060*/ 	.short	0x0006
        /*0062*/ 	.short	0x0030
        /*0064*/ 	.byte	0x00, 0xf5, 0x21, 0x00


	//----- nvinfo : EIATTR_KPARAM_INFO
	.align		4
.L_240:
        /*0068*/ 	.byte	0x04, 0x17
        /*006a*/ 	.short	(.L_242 - .L_241)
.L_241:
        /*006c*/ 	.word	0x00000000
        /*0070*/ 	.short	0x0005
        /*0072*/ 	.short	0x0028
        /*0074*/ 	.byte	0x00, 0xf5, 0x21, 0x00


	//----- nvinfo : EIATTR_KPARAM_INFO
	.align		4
.L_242:
        /*0078*/ 	.byte	0x04, 0x17
        /*007a*/ 	.short	(.L_244 - .L_243)
.L_243:
        /*007c*/ 	.word	0x00000000
        /*0080*/ 	.short	0x0004
        /*0082*/ 	.short	0x0020
        /*0084*/ 	.byte	0x00, 0xf5, 0x21, 0x00


	//----- nvinfo : EIATTR_KPARAM_INFO
	.align		4
.L_244:
        /*0088*/ 	.byte	0x04, 0x17
        /*008a*/ 	.short	(.L_246 - .L_245)
.L_245:
        /*008c*/ 	.word	0x00000000
        /*0090*/ 	.short	0x0003
        /*0092*/ 	.short	0x0018
        /*0094*/ 	.byte	0x00, 0xf5, 0x21, 0x00


	//----- nvinfo : EIATTR_KPARAM_INFO
	.align		4
.L_246:
        /*0098*/ 	.byte	0x04, 0x17
        /*009a*/ 	.short	(.L_248 - .L_247)
.L_247:
        /*009c*/ 	.word	0x00000000
        /*00a0*/ 	.short	0x0002
        /*00a2*/ 	.short	0x0010
        /*00a4*/ 	.byte	0x00, 0xf5, 0x21, 0x00


	//----- nvinfo : EIATTR_KPARAM_INFO
	.align		4
.L_248:
        /*00a8*/ 	.byte	0x04, 0x17
        /*00aa*/ 	.short	(.L_250 - .L_249)
.L_249:
        /*00ac*/ 	.word	0x00000000
        /*00b0*/ 	.short	0x0001
        /*00b2*/ 	.short	0x0008
        /*00b4*/ 	.byte	0x00, 0xf5, 0x21, 0x00


	//----- nvinfo : EIATTR_KPARAM_INFO
	.align		4
.L_250:
        /*00b8*/ 	.byte	0x04, 0x17
        /*00ba*/ 	.short	(.L_252 - .L_251)
.L_251:
        /*00bc*/ 	.word	0x00000000
        /*00c0*/ 	.short	0x0000
        /*00c2*/ 	.short	0x0000
        /*00c4*/ 	.byte	0x00, 0xf5, 0x21, 0x00


	//----- nvinfo : EIATTR_SPARSE_MMA_MASK
	.align		4
.L_252:
        /*00c8*/ 	.byte	0x03, 0x50
        /*00ca*/ 	.short	0x0000


	//----- nvinfo : EIATTR_MAXREG_COUNT
	.align		4
        /*00cc*/ 	.byte	0x03, 0x1b
        /*00ce*/ 	.short	0x00a8


	//----- nvinfo : EIATTR_NUM_BARRIERS
	.align		4
        /*00d0*/ 	.byte	0x02, 0x4c
        /*00d2*/ 	.byte	0x01
	.zero		1


	//----- nvinfo : EIATTR_MERCURY_ISA_VERSION
	.align		4
        /*00d4*/ 	.byte	0x03, 0x5f
        /*00d6*/ 	.short	0x0101


	//----- nvinfo : EIATTR_COOP_GROUP_MASK_REGIDS
	.align		4
        /*00d8*/ 	.byte	0x04, 0x29
        /*00da*/ 	.short	(.L_254 - .L_253)


	//   ....[0]....
.L_253:
        /*00dc*/ 	.word	0xffffffff


	//   ....[1]....
        /*00e0*/ 	.word	0x05000000


	//   ....[2]....
        /*00e4*/ 	.word	0xffffffff


	//   ....[3]....
        /*00e8*/ 	.word	0xffffffff


	//   ....[4]....
        /*00ec*/ 	.word	0xffffffff


	//   ....[5]....
        /*00f0*/ 	.word	0xffffffff


	//   ....[6]....
        /*00f4*/ 	.word	0xffffffff


	//   ....[7]....
        /*00f8*/ 	.word	0xffffffff


	//   ....[8]....
        /*00fc*/ 	.word	0xffffffff


	//   ....[9]....
        /*0100*/ 	.word	0xffffffff


	//   ....[10]....
        /*0104*/ 	.word	0xffffffff


	//   ....[11]....
        /*0108*/ 	.word	0xffffffff


	//   ....[12]....
        /*010c*/ 	.word	0xffffffff


	//   ....[13]....
        /*0110*/ 	.word	0xffffffff


	//   ....[14]....
        /*0114*/ 	.word	0xffffffff


	//   ....[15]....
        /*0118*/ 	.word	0xffffffff


	//   ....[16]....
        /*011c*/ 	.word	0xffffffff


	//   ....[17]....
        /*0120*/ 	.word	0xffffffff


	//   ....[18]....
        /*0124*/ 	.word	0xffffffff


	//   ....[19]....
        /*0128*/ 	.word	0xffffffff


	//   ....[20]....
        /*012c*/ 	.word	0xffffffff


	//   ....[21]....
        /*0130*/ 	.word	0xffffffff


	//   ....[22]....
        /*0134*/ 	.word	0xffffffff


	//   ....[23]....
        /*0138*/ 	.word	0xffffffff


	//   ....[24]....
        /*013c*/ 	.word	0xffffffff


	//   ....[25]....
        /*0140*/ 	.word	0xffffffff


	//   ....[26]....
        /*0144*/ 	.word	0xffffffff


	//   ....[27]....
        /*0148*/ 	.word	0xffffffff


	//   ....[28]....
        /*014c*/ 	.word	0xffffffff


	//   ....[29]....
        /*0150*/ 	.word	0xffffffff


	//   ....[30]....
        /*0154*/ 	.word	0xffffffff


	//   ....[31]....
        /*0158*/ 	.word	0xffffffff


	//   ....[32]....
        /*015c*/ 	.word	0xffffffff


	//   ....[33]....
        /*0160*/ 	.word	0xffffffff


	//   ....[34]....
        /*0164*/ 	.word	0xffffffff


	//   ....[35]....
        /*0168*/ 	.word	0xffffffff


	//   ....[36]....
        /*016c*/ 	.word	0xffffffff


	//   ....[37]....
        /*0170*/ 	.word	0xffffffff


	//   ....[38]....
        /*0174*/ 	.word	0xffffffff


	//   ....[39]....
        /*0178*/ 	.word	0xffffffff


	//   ....[40]....
        /*017c*/ 	.word	0xffffffff


	//   ....[41]....
        /*0180*/ 	.word	0xffffffff


	//   ....[42]....
        /*0184*/ 	.word	0xffffffff


	//   ....[43]....
        /*0188*/ 	.word	0xffffffff


	//   ....[44]....
        /*018c*/ 	.word	0xffffffff


	//   ....[45]....
        /*0190*/ 	.word	0xffffffff


	//   ....[46]....
        /*0194*/ 	.word	0xffffffff


	//   ....[47]....
        /*0198*/ 	.word	0xffffffff


	//   ....[48]....
        /*019c*/ 	.word	0xffffffff


	//   ....[49]....
        /*01a0*/ 	.word	0xffffffff


	//   ....[50]....
        /*01a4*/ 	.word	0xffffffff


	//   ....[51]....
        /*01a8*/ 	.word	0xffffffff


	//   ....[52]....
        /*01ac*/ 	.word	0xffffffff


	//   ....[53]....
        /*01b0*/ 	.word	0xffffffff


	//   ....[54]....
        /*01b4*/ 	.word	0xffffffff


	//   ....[55]....
        /*01b8*/ 	.word	0xffffffff


	//   ....[56]....
        /*01bc*/ 	.word	0xffffffff


	//   ....[57]....
        /*01c0*/ 	.word	0xffffffff


	//   ....[58]....
        /*01c4*/ 	.word	0xffffffff


	//   ....[59]....
        /*01c8*/ 	.word	0xffffffff


	//   ....[60]....
        /*01cc*/ 	.word	0xffffffff


	//   ....[61]....
        /*01d0*/ 	.word	0xffffffff


	//   ....[62]....
        /*01d4*/ 	.word	0xffffffff


	//   ....[63]....
        /*01d8*/ 	.word	0xffffffff


	//   ....[64]....
        /*01dc*/ 	.word	0xffffffff


	//   ....[65]....
        /*01e0*/ 	.word	0xffffffff


	//   ....[66]....
        /*01e4*/ 	.word	0xffffffff


	//   ....[67]....
        /*01e8*/ 	.word	0xffffffff


	//   ....[68]....
        /*01ec*/ 	.word	0xffffffff


	//   ....[69]....
        /*01f0*/ 	.word	0xffffffff


	//   ....[70]....
        /*01f4*/ 	.word	0xffffffff


	//   ....[71]....
        /*01f8*/ 	.word	0xffffffff


	//   ....[72]....
        /*01fc*/ 	.word	0xffffffff


	//   ....[73]....
        /*0200*/ 	.word	0xffffffff


	//   ....[74]....
        /*0204*/ 	.word	0xffffffff


	//   ....[75]....
        /*0208*/ 	.word	0xffffffff


	//   ....[76]....
        /*020c*/ 	.word	0xffffffff


	//   ....[77]....
        /*0210*/ 	.word	0xffffffff


	//   ....[78]....
        /*0214*/ 	.word	0xffffffff


	//   ....[79]....
        /*0218*/ 	.word	0xffffffff


	//   ....[80]....
        /*021c*/ 	.word	0xffffffff


	//   ....[81]....
        /*0220*/ 	.word	0xffffffff


	//   ....[82]....
        /*0224*/ 	.word	0xffffffff


	//   ....[83]....
        /*0228*/ 	.word	0xffffffff


	//   ....[84]....
        /*022c*/ 	.word	0xffffffff


	//   ....[85]....
        /*0230*/ 	.word	0xffffffff


	//   ....[86]....
        /*0234*/ 	.word	0xffffffff


	//   ....[87]....
        /*0238*/ 	.word	0xffffffff


	//   ....[88]....
        /*023c*/ 	.word	0xffffffff


	//   ....[89]....
        /*0240*/ 	.word	0xffffffff


	//   ....[90]....
        /*0244*/ 	.word	0xffffffff


	//   ....[91]....
        /*0248*/ 	.word	0xffffffff


	//   ....[92]....
        /*024c*/ 	.word	0xffffffff


	//   ....[93]....
        /*0250*/ 	.word	0xffffffff


	//   ....[94]....
        /*0254*/ 	.word	0xffffffff


	//   ....[95]....
        /*0258*/ 	.word	0xffffffff


	//   ....[96]....
        /*025c*/ 	.word	0xffffffff


	//   ....[97]....
        /*0260*/ 	.word	0xffffffff


	//   ....[98]....
        /*0264*/ 	.word	0xffffffff


	//   ....[99]....
        /*0268*/ 	.word	0xffffffff


	//   ....[100]....
        /*026c*/ 	.word	0xffffffff


	//   ....[101]....
        /*0270*/ 	.word	0xffffffff


	//   ....[102]....
        /*0274*/ 	.word	0xffffffff


	//   ....[103]....
        /*0278*/ 	.word	0xffffffff


	//   ....[104]....
        /*027c*/ 	.word	0xffffffff


	//   ....[105]....
        /*0280*/ 	.word	0xffffffff


	//   ....[106]....
        /*0284*/ 	.word	0xffffffff


	//   ....[107]....
        /*0288*/ 	.word	0xffffffff


	//   ....[108]....
        /*028c*/ 	.word	0xffffffff


	//   ....[109]....
        /*0290*/ 	.word	0xffffffff


	//   ....[110]....
        /*0294*/ 	.word	0xffffffff


	//   ....[111]....
        /*0298*/ 	.word	0xffffffff


	//   ....[112]....
        /*029c*/ 	.word	0xffffffff


	//   ....[113]....
        /*02a0*/ 	.word	0xffffffff


	//   ....[114]....
        /*02a4*/ 	.word	0xffffffff


	//   ....[115]....
        /*02a8*/ 	.word	0xffffffff


	//   ....[116]....
        /*02ac*/ 	.word	0xffffffff


	//   ....[117]....
        /*02b0*/ 	.word	0xffffffff


	//   ....[118]....
        /*02b4*/ 	.word	0xffffffff


	//   ....[119]....
        /*02b8*/ 	.word	0xffffffff


	//   ....[120]....
        /*02bc*/ 	.word	0xffffffff


	//   ....[121]....
        /*02c0*/ 	.word	0xffffffff


	//   ....[122]....
        /*02c4*/ 	.word	0xffffffff


	//   ....[123]....
        /*02c8*/ 	.word	0xffffffff


	//   ....[124]....
        /*02cc*/ 	.word	0xffffffff


	//   ....[125]....
        /*02d0*/ 	.word	0xffffffff


	//   ....[126]....
        /*02d4*/ 	.word	0xffffffff


	//   ....[127]....
        /*02d8*/ 	.word	0xffffffff


	//   ....[128]....
        /*02dc*/ 	.word	0xffffffff


	//   ....[129]....
        /*02e0*/ 	.word	0xffffffff


	//   ....[130]....
        /*02e4*/ 	.word	0xffffffff


	//   ....[131]....
        /*02e8*/ 	.word	0xffffffff


	//   ....[132]....
        /*02ec*/ 	.word	0xffffffff


	//   ....[133]....
        /*02f0*/ 	.word	0xffffffff


	//   ....[134]....
        /*02f4*/ 	.word	0xffffffff


	//   ....[135]....
        /*02f8*/ 	.word	0xffffffff


	//   ....[136]....
        /*02fc*/ 	.word	0xffffffff


	//   ....[137]....
        /*0300*/ 	.word	0xffffffff


	//   ....[138]....
        /*0304*/ 	.word	0xffffffff


	//   ....[139]....
        /*0308*/ 	.word	0xffffffff


	//   ....[140]....
        /*030c*/ 	.word	0xffffffff


	//   ....[141]....
        /*0310*/ 	.word	0xffffffff


	//   ....[142]....
        /*0314*/ 	.word	0xffffffff


	//   ....[143]....
        /*0318*/ 	.word	0xffffffff


	//   ....[144]....
        /*031c*/ 	.word	0xffffffff


	//   ....[145]....
        /*0320*/ 	.word	0xffffffff


	//   ....[146]....
        /*0324*/ 	.word	0xffffffff


	//   ....[147]....
        /*0328*/ 	.word	0xffffffff


	//   ....[148]....
        /*032c*/ 	.word	0xffffffff


	//   ....[149]....
        /*0330*/ 	.word	0xffffffff


	//   ....[150]....
        /*0334*/ 	.word	0xffffffff


	//   ....[151]....
        /*0338*/ 	.word	0xffffffff


	//   ....[152]....
        /*033c*/ 	.word	0xffffffff


	//   ....[153]....
        /*0340*/ 	.word	0xffffffff


	//   ....[154]....
        /*0344*/ 	.word	0xffffffff


	//   ....[155]....
        /*0348*/ 	.word	0xffffffff


	//   ....[156]....
        /*034c*/ 	.word	0xffffffff


	//   ....[157]....
        /*0350*/ 	.word	0xffffffff


	//   ....[158]....
        /*0354*/ 	.word	0xffffffff


	//   ....[159]....
        /*0358*/ 	.word	0xffffffff


	//   ....[160]....
        /*035c*/ 	.word	0x0500001c


	//   ....[161]....
        /*0360*/ 	.word	0xffffffff


	//   ....[162]....
        /*0364*/ 	.word	0xffffffff


	//   ....[163]....
        /*0368*/ 	.word	0xffffffff


	//   ....[164]....
        /*036c*/ 	.word	0xffffffff


	//   ....[165]....
        /*0370*/ 	.word	0xffffffff


	//   ....[166]....
        /*0374*/ 	.word	0xffffffff


	//   ....[167]....
        /*0378*/ 	.word	0xffffffff


	//   ....[168]....
        /*037c*/ 	.word	0xffffffff


	//   ....[169]....
        /*0380*/ 	.word	0xffffffff


	//   ....[170]....
        /*0384*/ 	.word	0xffffffff


	//   ....[171]....
        /*0388*/ 	.word	0xffffffff


	//   ....[172]....
        /*038c*/ 	.word	0xffffffff


	//   ....[173]....
        /*0390*/ 	.word	0xffffffff


	//   ....[174]....
        /*0394*/ 	.word	0xffffffff


	//   ....[175]....
        /*0398*/ 	.word	0xffffffff


	//   ....[176]....
        /*039c*/ 	.word	0xffffffff


	//   ....[177]....
        /*03a0*/ 	.word	0xffffffff


	//   ....[178]....
        /*03a4*/ 	.word	0xffffffff


	//   ....[179]....
        /*03a8*/ 	.word	0xffffffff


	//   ....[180]....
        /*03ac*/ 	.word	0xffffffff


	//   ....[181]....
        /*03b0*/ 	.word	0xffffffff


	//   ....[182]....
        /*03b4*/ 	.word	0xffffffff


	//   ....[183]....
        /*03b8*/ 	.word	0xffffffff


	//   ....[184]....
        /*03bc*/ 	.word	0xffffffff


	//   ....[185]....
        /*03c0*/ 	.word	0xffffffff


	//   ....[186]....
        /*03c4*/ 	.word	0xffffffff


	//   ....[187]....
        /*03c8*/ 	.word	0xffffffff


	//   ....[188]....
        /*03cc*/ 	.word	0xffffffff


	//   ....[189]....
        /*03d0*/ 	.word	0xffffffff


	//   ....[190]....
        /*03d4*/ 	.word	0xffffffff


	//   ....[191]....
        /*03d8*/ 	.word	0xffffffff


	//   ....[192]....
        /*03dc*/ 	.word	0xffffffff


	//   ....[193]....
        /*03e0*/ 	.word	0xffffffff


	//   ....[194]....
        /*03e4*/ 	.word	0xffffffff


	//   ....[195]....
        /*03e8*/ 	.word	0xffffffff


	//   ....[196]....
        /*03ec*/ 	.word	0xffffffff


	//   ....[197]....
        /*03f0*/ 	.word	0xffffffff


	//   ....[198]....
        /*03f4*/ 	.word	0xffffffff


	//   ....[199]....
        /*03f8*/ 	.word	0xffffffff


	//   ....[200]....
        /*03fc*/ 	.word	0xffffffff


	//   ....[201]....
        /*0400*/ 	.word	0xffffffff


	//   ....[202]....
        /*0404*/ 	.word	0xffffffff


	//   ....[203]....
        /*0408*/ 	.word	0xffffffff


	//   ....[204]....
        /*040c*/ 	.word	0xffffffff


	//   ....[205]....
        /*0410*/ 	.word	0xffffffff


	//   ....[206]....
        /*0414*/ 	.word	0xffffffff


	//   ....[207]....
        /*0418*/ 	.word	0xffffffff


	//   ....[208]....
        /*041c*/ 	.word	0xffffffff


	//   ....[209]....
        /*0420*/ 	.word	0xffffffff


	//   ....[210]....
        /*0424*/ 	.word	0xffffffff


	//   ....[211]....
        /*0428*/ 	.word	0xffffffff


	//   ....[212]....
        /*042c*/ 	.word	0xffffffff


	//   ....[213]....
        /*0430*/ 	.word	0xffffffff


	//   ....[214]....
        /*0434*/ 	.word	0xffffffff


	//   ....[215]....
        /*0438*/ 	.word	0xffffffff


	//   ....[216]....
        /*043c*/ 	.word	0xffffffff


	//   ....[217]....
        /*0440*/ 	.word	0xffffffff


	//   ....[218]....
        /*0444*/ 	.word	0xffffffff


	//   ....[219]....
        /*0448*/ 	.word	0xffffffff


	//   ....[220]....
        /*044c*/ 	.word	0xffffffff


	//   ....[221]....
        /*0450*/ 	.word	0xffffffff


	//   ....[222]....
        /*0454*/ 	.word	0xffffffff


	//   ....[223]....
        /*0458*/ 	.word	0xffffffff


	//   ....[224]....
        /*045c*/ 	.word	0xffffffff


	//   ....[225]....
        /*0460*/ 	.word	0xffffffff


	//   ....[226]....
        /*0464*/ 	.word	0xffffffff


	//   ....[227]....
        /*0468*/ 	.word	0xffffffff


	//   ....[228]....
        /*046c*/ 	.word	0xffffffff


	//   ....[229]....
        /*0470*/ 	.word	0x0500003f


	//   ....[230]....
        /*0474*/ 	.word	0x0500003f


	//   ....[231]....
        /*0478*/ 	.word	0x0500003f


	//   ....[232]....
        /*047c*/ 	.word	0x0500003f


	//   ....[233]....
        /*0480*/ 	.word	0x0500003f


	//----- nvinfo : EIATTR_COOP_GROUP_INSTR_OFFSETS
	.align		4
.L_254:
        /*0484*/ 	.byte	0x04, 0x28
        /*0486*/ 	.short	(.L_256 - .L_255)


	//   ....[0]....
.L_255:
        /*0488*/ 	.word	0x00001180


	//   ....[1]....
        /*048c*/ 	.word	0x00001ca0


	//   ....[2]....
        /*0490*/ 	.word	0x00003220


	//   ....[3]....
        /*0494*/ 	.word	0x00003240


	//   ....[4]....
        /*0498*/ 	.word	0x00003260


	//   ....[5]....
        /*049c*/ 	.word	0x00003280


	//   ....[6]....
        /*04a0*/ 	.word	0x000032a0


	//   ....[7]....
        /*04a4*/ 	.word	0x00003730


	//   ....[8]....
        /*04a8*/ 	.word	0x00003740


	//   ....[9]....
        /*04ac*/ 	.word	0x00003760


	//   ....[10]....
        /*04b0*/ 	.word	0x00003780


	//   ....[11]....
        /*04b4*/ 	.word	0x000037d0


	//   ....[12]....
        /*04b8*/ 	.word	0x00003800


	//   ....[13]....
        /*04bc*/ 	.word	0x00003850


	//   ....[14]....
        /*04c0*/ 	.word	0x00003890


	//   ....[15]....
        /*04c4*/ 	.word	0x00003980


	//   ....[16]....
        /*04c8*/ 	.word	0x000039a0


	//   ....[17]....
        /*04cc*/ 	.word	0x000039b0


	//   ....[18]....
        /*04d0*/ 	.word	0x000039d0


	//   ....[19]....
        /*04d4*/ 	.word	0x00003a10


	//   ....[20]....
        /*04d8*/ 	.word	0x00003a40


	//   ....[21]....
        /*04dc*/ 	.word	0x00003a80


	//   ....[22]....
        /*04e0*/ 	.word	0x00003aa0


	//   ....[23]....
        /*04e4*/ 	.word	0x00003ac0


	//   ....[24]....
        /*04e8*/ 	.word	0x00003bc0


	//   ....[25]....
        /*04ec*/ 	.word	0x00003bf0


	//   ....[26]....
        /*04f0*/ 	.word	0x00003c00


	//   ....[27]....
        /*04f4*/ 	.word	0x00003c30


	//   ....[28]....
        /*04f8*/ 	.word	0x00003c50


	//   ....[29]....
        /*04fc*/ 	.word	0x00003ca0


	//   ....[30]....
        /*0500*/ 	.word	0x00003cc0


	//   ....[31]....
        /*0504*/ 	.word	0x00003d00


	//   ....[32]....
        /*0508*/ 	.word	0x00003d20


	//   ....[33]....
        /*050c*/ 	.word	0x00003e00


	//   ....[34]....
        /*0510*/ 	.word	0x00003e20


	//   ....[35]....
        /*0514*/ 	.word	0x00003e30


	//   ....[36]....
        /*0518*/ 	.word	0x00003e60


	//   ....[37]....
        /*051c*/ 	.word	0x00003e90


	//   ....[38]....
        /*0520*/ 	.word	0x00003ee0


	//   ....[39]....
        /*0524*/ 	.word	0x00003ef0


	//   ....[40]....
        /*0528*/ 	.word	0x00003f30


	//   ....[41]....
        /*052c*/ 	.word	0x00003f60


	//   ....[42]....
        /*0530*/ 	.word	0x00004040


	//   ....[43]....
        /*0534*/ 	.word	0x00004060


	//   ....[44]....
        /*0538*/ 	.word	0x00004070


	//   ....[45]....
        /*053c*/ 	.word	0x000040c0


	//   ....[46]....
        /*0540*/ 	.word	0x000040f0


	//   ....[47]....
        /*0544*/ 	.word	0x00004120


	//   ....[48]....
        /*0548*/ 	.word	0x00004150


	//   ....[49]....
        /*054c*/ 	.word	0x00004180


	//   ....[50]....
        /*0550*/ 	.word	0x000041b0


	//   ....[51]....
        /*0554*/ 	.word	0x00004280


	//   ....[52]....
        /*0558*/ 	.word	0x000042b0


	//   ....[53]....
        /*055c*/ 	.word	0x000042c0


	//   ....[54]....
        /*0560*/ 	.word	0x00004310


	//   ....[55]....
        /*0564*/ 	.word	0x00004340


	//   ....[56]....
        /*0568*/ 	.word	0x00004370


	//   ....[57]....
        /*056c*/ 	.word	0x000043a0


	//   ....[58]....
        /*0570*/ 	.word	0x000043d0


	//   ....[59]....
        /*0574*/ 	.word	0x00004400


	//   ....[60]....
        /*0578*/ 	.word	0x000044e0


	//   ....[61]....
        /*057c*/ 	.word	0x000044f0


	//   ....[62]....
        /*0580*/ 	.word	0x00004540


	//   ....[63]....
        /*0584*/ 	.word	0x00004570


	//   ....[64]....
        /*0588*/ 	.word	0x000045a0


	//   ....[65]....
        /*058c*/ 	.word	0x000045d0


	//   ....[66]....
        /*0590*/ 	.word	0x00004600


	//   ....[67]....
        /*0594*/ 	.word	0x00004630


	//   ....[68]....
        /*0598*/ 	.word	0x00004660


	//   ....[69]....
        /*059c*/ 	.word	0x00004720


	//   ....[70]....
        /*05a0*/ 	.word	0x00004730


	//   ....[71]....
        /*05a4*/ 	.word	0x00004780


	//   ....[72]....
        /*05a8*/ 	.word	0x000047b0


	//   ....[73]....
        /*05ac*/ 	.word	0x000047e0


	//   ....[74]....
        /*05b0*/ 	.word	0x00004810


	//   ....[75]....
        /*05b4*/ 	.word	0x00004840


	//   ....[76]....
        /*05b8*/ 	.word	0x00004870


	//   ....[77]....
        /*05bc*/ 	.word	0x000048a0


	//   ....[78]....
        /*05c0*/ 	.word	0x00004970


	//   ....[79]....
        /*05c4*/ 	.word	0x00004980


	//   ....[80]....
        /*05c8*/ 	.word	0x000049d0


	//   ....[81]....
        /*05cc*/ 	.word	0x00004a00


	//   ....[82]....
        /*05d0*/ 	.word	0x00004a30


	//   ....[83]....
        /*05d4*/ 	.word	0x00004a60


	//   ....[84]....
        /*05d8*/ 	.word	0x00004a90


	//   ....[85]....
        /*05dc*/ 	.word	0x00004ac0


	//   ....[86]....
        /*05e0*/ 	.word	0x00004af0


	//   ....[87]....
        /*05e4*/ 	.word	0x00004bc0


	//   ....[88]....
        /*05e8*/ 	.word	0x00004bd0


	//   ....[89]....
        /*05ec*/ 	.word	0x00004c20


	//   ....[90]....
        /*05f0*/ 	.word	0x00004c50


	//   ....[91]....
        /*05f4*/ 	.word	0x00004c80


	//   ....[92]....
        /*05f8*/ 	.word	0x00004cb0


	//   ....[93]....
        /*05fc*/ 	.word	0x00004ce0


	//   ....[94]....
        /*0600*/ 	.word	0x00004d10


	//   ....[95]....
        /*0604*/ 	.word	0x00004d40


	//   ....[96]....
        /*0608*/ 	.word	0x00004e00


	//   ....[97]....
        /*060c*/ 	.word	0x00004e10


	//   ....[98]....
        /*0610*/ 	.word	0x00004e40


	//   ....[99]....
        /*0614*/ 	.word	0x00004e70


	//   ....[100]....
        /*0618*/ 	.word	0x00004ea0


	//   ....[101]....
        /*061c*/ 	.word	0x00004ed0


	//   ....[102]....
        /*0620*/ 	.word	0x00004f00


	//   ....[103]....
        /*0624*/ 	.word	0x00004f30


	//   ....[104]....
        /*0628*/ 	.word	0x00004f60


	//   ....[105]....
        /*062c*/ 	.word	0x00005040


	//   ....[106]....
        /*0630*/ 	.word	0x00005070


	//   ....[107]....
        /*0634*/ 	.word	0x00005080


	//   ....[108]....
        /*0638*/ 	.word	0x000050d0


	//   ....[109]....
        /*063c*/ 	.word	0x00005100


	//   ....[110]....
        /*0640*/ 	.word	0x00005130


	//   ....[111]....
        /*0644*/ 	.word	0x00005160


	//   ....[112]....
        /*0648*/ 	.word	0x00005190


	//   ....[113]....
        /*064c*/ 	.word	0x000051c0


	//   ....[114]....
        /*0650*/ 	.word	0x00005290


	//   ....[115]....
        /*0654*/ 	.word	0x000052b0


	//   ....[116]....
        /*0658*/ 	.word	0x000052c0


	//   ....[117]....
        /*065c*/ 	.word	0x00005310


	//   ....[118]....
        /*0660*/ 	.word	0x00005340


	//   ....[119]....
        /*0664*/ 	.word	0x00005370


	//   ....[120]....
        /*0668*/ 	.word	0x000053a0


	//   ....[121]....
        /*066c*/ 	.word	0x000053d0


	//   ....[122]....
        /*0670*/ 	.word	0x00005400


	//   ....[123]....
        /*0674*/ 	.word	0x000054e0


	//   ....[124]....
        /*0678*/ 	.word	0x00005500


	//   ....[125]....
        /*067c*/ 	.word	0x00005510


	//   ....[126]....
        /*0680*/ 	.word	0x00005540


	//   ....[127]....
        /*0684*/ 	.word	0x000055a0


	//   ....[128]....
        /*0688*/ 	.word	0x000055d0


	//   ....[129]....
        /*068c*/ 	.word	0x00005600


	//   ....[130]....
        /*0690*/ 	.word	0x00005630


	//   ....[131]....
        /*0694*/ 	.word	0x00005660


	//   ....[132]....
        /*0698*/ 	.word	0x00005730


	//   ....[133]....
        /*069c*/ 	.word	0x00005760


	//   ....[134]....
        /*06a0*/ 	.word	0x00005770


	//   ....[135]....
        /*06a4*/ 	.word	0x000057c0


	//   ....[136]....
        /*06a8*/ 	.word	0x000057f0


	//   ....[137]....
        /*06ac*/ 	.word	0x00005820


	//   ....[138]....
        /*06b0*/ 	.word	0x00005850


	//   ....[139]....
        /*06b4*/ 	.word	0x00005880


	//   ....[140]....
        /*06b8*/ 	.word	0x000058b0


	//   ....[141]....
        /*06bc*/ 	.word	0x00005980


	//   ....[142]....
        /*06c0*/ 	.word	0x000059a0


	//   ....[143]....
        /*06c4*/ 	.word	0x000059b0


	//   ....[144]....
        /*06c8*/ 	.word	0x00005a00


	//   ....[145]....
        /*06cc*/ 	.word	0x00005a30


	//   ....[146]....
        /*06d0*/ 	.word	0x00005a60


	//   ....[147]....
        /*06d4*/ 	.word	0x00005a90


	//   ....[148]....
        /*06d8*/ 	.word	0x00005ac0


	//   ....[149]....
        /*06dc*/ 	.word	0x00005af0


	//   ....[150]....
        /*06e0*/ 	.word	0x00005bc0


	//   ....[151]....
        /*06e4*/ 	.word	0x00005be0


	//   ....[152]....
        /*06e8*/ 	.word	0x00005bf0


	//   ....[153]....
        /*06ec*/ 	.word	0x00005c40


	//   ....[154]....
        /*06f0*/ 	.word	0x00005c70


	//   ....[155]....
        /*06f4*/ 	.word	0x00005ca0


	//   ....[156]....
        /*06f8*/ 	.word	0x00005cd0


	//   ....[157]....
        /*06fc*/ 	.word	0x00005d00


	//   ....[158]....
        /*0700*/ 	.word	0x00005d30


	//   ....[159]....
        /*0704*/ 	.word	0x00005df0


	//   ....[160]....
        /*0708*/ 	.word	0x000062f0


	//   ....[161]....
        /*070c*/ 	.word	0x00006650


	//   ....[162]....
        /*0710*/ 	.word	0x00006750


	//   ....[163]....
        /*0714*/ 	.word	0x00006850


	//   ....[164]....
        /*0718*/ 	.word	0x00006950


	//   ....[165]....
        /*071c*/ 	.word	0x00006a50


	//   ....[166]....
        /*0720*/ 	.word	0x00006b50


	//   ....[167]....
        /*0724*/ 	.word	0x00006c50


	//   ....[168]....
        /*0728*/ 	.word	0x00006d50


	//   ....[169]....
        /*072c*/ 	.word	0x00006e50


	//   ....[170]....
        /*0730*/ 	.word	0x00006f50


	//   ....[171]....
        /*0734*/ 	.word	0x00007050


	//   ....[172]....
        /*0738*/ 	.word	0x00007150


	//   ....[173]....
        /*073c*/ 	.word	0x00007250


	//   ....[174]....
        /*0740*/ 	.word	0x00007350


	//   ....[175]....
        /*0744*/ 	.word	0x00007450


	//   ....[176]....
        /*0748*/ 	.word	0x00007550


	//   ....[177]....
        /*074c*/ 	.word	0x00007650


	//   ....[178]....
        /*0750*/ 	.word	0x00007870


	//   ....[179]....
        /*0754*/ 	.word	0x000079f0


	//   ....[180]....
        /*0758*/ 	.word	0x00007b70


	//   ....[181]....
        /*075c*/ 	.word	0x00007cf0


	//   ....[182]....
        /*0760*/ 	.word	0x00007e70


	//   ....[183]....
        /*0764*/ 	.word	0x00007ff0


	//   ....[184]....
        /*0768*/ 	.word	0x00008170


	//   ....[185]....
        /*076c*/ 	.word	0x000082f0


	//   ....[186]....
        /*0770*/ 	.word	0x00008470


	//   ....[187]....
        /*0774*/ 	.word	0x000085f0


	//   ....[188]....
        /*0778*/ 	.word	0x00008770


	//   ....[189]....
        /*077c*/ 	.word	0x000088f0


	//   ....[190]....
        /*0780*/ 	.word	0x00008a60


	//   ....[191]....
        /*0784*/ 	.word	0x00008bc0


	//   ....[192]....
        /*0788*/ 	.word	0x00008d20


	//   ....[193]....
        /*078c*/ 	.word	0x00008e80


	//   ....[194]....
        /*0790*/ 	.word	0x00008fe0


	//   ....[195]....
        /*0794*/ 	.word	0x00009f40


	//   ....[196]....
        /*0798*/ 	.word	0x00009fc0


	//   ....[197]....
        /*079c*/ 	.word	0x0000a040


	//   ....[198]....
        /*07a0*/ 	.word	0x0000a0c0


	//   ....[199]....
        /*07a4*/ 	.word	0x0000a140


	//   ....[200]....
        /*07a8*/ 	.word	0x0000a1c0


	//   ....[201]....
        /*07ac*/ 	.word	0x0000a240


	//   ....[202]....
        /*07b0*/ 	.word	0x0000a2c0


	//   ....[203]....
        /*07b4*/ 	.word	0x0000a340


	//   ....[204]....
        /*07b8*/ 	.word	0x0000a3c0


	//   ....[205]....
        /*07bc*/ 	.word	0x0000a440


	//   ....[206]....
        /*07c0*/ 	.word	0x0000a4c0


	//   ....[207]....
        /*07c4*/ 	.word	0x0000a540


	//   ....[208]....
        /*07c8*/ 	.word	0x0000a5c0


	//   ....[209]....
        /*07cc*/ 	.word	0x0000a640


	//   ....[210]....
        /*07d0*/ 	.word	0x0000a6c0


	//   ....[211]....
        /*07d4*/ 	.word	0x0000a740


	//   ....[212]....
        /*07d8*/ 	.word	0x0000a8a0


	//   ....[213]....
        /*07dc*/ 	.word	0x0000a960


	//   ....[214]....
        /*07e0*/ 	.word	0x0000aa10


	//   ....[215]....
        /*07e4*/ 	.word	0x0000aad0


	//   ....[216]....
        /*07e8*/ 	.word	0x0000ab80


	//   ....[217]....
        /*07ec*/ 	.word	0x0000ac40


	//   ....[218]....
        /*07f0*/ 	.word	0x0000acf0


	//   ....[219]....
        /*07f4*/ 	.word	0x0000adb0


	//   ....[220]....
        /*07f8*/ 	.word	0x0000ae60


	//   ....[221]....
        /*07fc*/ 	.word	0x0000af20


	//   ....[222]....
        /*0800*/ 	.word	0x0000afd0


	//   ....[223]....
        /*0804*/ 	.word	0x0000b090


	//   ....[224]....
        /*0808*/ 	.word	0x0000b140


	//   ....[225]....
        /*080c*/ 	.word	0x0000b200


	//   ....[226]....
        /*0810*/ 	.word	0x0000b2b0


	//   ....[227]....
        /*0814*/ 	.word	0x0000b370


	//   ....[228]....
        /*0818*/ 	.word	0x0000b410


	//   ....[229]....
        /*081c*/ 	.word	0x0000b480


	//   ....[230]....
        /*0820*/ 	.word	0x0000b4f0


	//   ....[231]....
        /*0824*/ 	.word	0x0000b560


	//   ....[232]....
        /*0828*/ 	.word	0x0000b5d0


	//   ....[233]....
        /*082c*/ 	.word	0x0000b640


	//----- nvinfo : EIATTR_VRC_CTA_INIT_COUNT
	.align		4
.L_256:
        /*0830*/ 	.byte	0x02, 0x4a
	.zero		1
	.zero		1


	//----- nvinfo : EIATTR_EXIT_INSTR_OFFSETS
	.align		4
        /*0834*/ 	.byte	0x04, 0x1c
        /*0836*/ 	.short	(.L_258 - .L_257)


	//   ....[0]....
.L_257:
        /*0838*/ 	.word	0x00002cc0


	//   ....[1]....
        /*083c*/ 	.word	0x00003020


	//   ....[2]....
        /*0840*/ 	.word	0x00003040


	//   ....[3]....
        /*0844*/ 	.word	0x0000a750


	//   ....[4]....
        /*0848*/ 	.word	0x0000b420


	//----- nvinfo : EIATTR_MAX_THREADS
	.align		4
.L_258:
        /*084c*/ 	.byte	0x04, 0x05
        /*084e*/ 	.short	(.L_260 - .L_259)
.L_259:
        /*0850*/ 	.word	0x00000180
        /*0854*/ 	.word	0x00000001
        /*0858*/ 	.word	0x00000001


	//----- nvinfo : EIATTR_CRS_STACK_SIZE
	.align		4
.L_260:
        /*085c*/ 	.byte	0x04, 0x1e
        /*085e*/ 	.short	(.L_262 - .L_261)
.L_261:
        /*0860*/ 	.word	0x00000000


	//----- nvinfo : EIATTR_CBANK_PARAM_SIZE
	.align		4
.L_262:
        /*0864*/ 	.byte	0x03, 0x19
        /*0866*/ 	.short	0x004d


	//----- nvinfo : EIATTR_PARAM_CBANK
	.align		4
        /*0868*/ 	.byte	0x04, 0x0a
        /*086a*/ 	.short	(.L_264 - .L_263)
	.align		4
.L_263:
        /*086c*/ 	.word	index@(.nv.constant0._ZN3cub18CUB_300001_SM_10006detail10radix_sort29DeviceRadixSortOnesweepKernelINS1_5radix10policy_hubIfiyE10Policy1000ELNS0_9SortOrderE0EfiyiiNS1_21identity_decomposer_tEEEvPT5_SB_PT3_PKSC_PT1_PKSG_PT2_PKSK_T4_iiT6_)
        /*0870*/ 	.short	0x0380
        /*0872*/ 	.short	0x004d


	//----- nvinfo : EIATTR_SW_WAR
	.align		4
.L_264:
        /*0874*/ 	.byte	0x04, 0x36
        /*0876*/ 	.short	(.L_266 - .L_265)
.L_265:
        /*0878*/ 	.word	0x00000008
.L_266:


//--------------------- .nv.info._ZN3cub18CUB_300001_SM_10006detail10radix_sort33DeviceRadixSortExclusiveSumKernelINS1_5radix10policy_hubIfiyE10Policy1000EyEEvPT0_ --------------------------
	.section	.nv.info._ZN3cub18CUB_300001_SM_10006detail10radix_sort33DeviceRadixSortExclusiveSumKernelINS1_5radix10policy_hubIfiyE10Policy1000EyEEvPT0_,"",@"SHT_CUDA_INFO"
	.sectionflags	@""
	.align	4


	//----- nvinfo : EIATTR_CUDA_API_VERSION
	.align		4
        /*0000*/ 	.byte	0x04, 0x37
        /*0002*/ 	.short	(.L_268 - .L_267)
.L_267:
        /*0004*/ 	.word	0x00000082


	//----- nvinfo : EIATTR_KPARAM_INFO
	.align		4
.L_268:
        /*0008*/ 	.byte	0x04, 0x17
        /*000a*/ 	.short	(.L_270 - .L_269)
.L_269:
        /*000c*/ 	.word	0x00000000
        /*0010*/ 	.short	0x0000
        /*0012*/ 	.short	0x0000
        /*0014*/ 	.byte	0x00, 0xf5, 0x21, 0x00


	//----- nvinfo : EIATTR_SPARSE_MMA_MASK
	.align		4
.L_270:
        /*0018*/ 	.byte	0x03, 0x50
        /*001a*/ 	.short	0x0000


	//----- nvinfo : EIATTR_MAXREG_COUNT
	.align		4
        /*001c*/ 	.byte	0x03, 0x1b
        /*001e*/ 	.short	0x00ff


	//----- nvinfo : EIATTR_NUM_BARRIERS
	.align		4
        /*0020*/ 	.byte	0x02, 0x4c
        /*0022*/ 	.byte	0x01
	.zero		1


	//----- nvinfo : EIATTR_MERCURY_ISA_VERSION
	.align		4
        /*0024*/ 	.byte	0x03, 0x5f
        /*0026*/ 	.short	0x0101


	//----- nvinfo : EIATTR_COOP_GROUP_MASK_REGIDS
	.align		4
        /*0028*/ 	.byte	0x04, 0x29
        /*002a*/ 	.short	(.L_272 - .L_271)


	//   ....[0]....
.L_271:
        /*002c*/ 	.word	0xffffffff


	//   ....[1]....
        /*0030*/ 	.word	0xffffffff


	//   ....[2]....
        /*0034*/ 	.word	0xffffffff


	//   ....[3]....
        /*0038*/ 	.word	0xffffffff


	//   ....[4]....
        /*003c*/ 	.word	0xffffffff


	//   ....[5]....
        /*0040*/ 	.word	0xffffffff


	//   ....[6]....
        /*0044*/ 	.word	0xffffffff


	//   ....[7]....
        /*0048*/ 	.word	0xffffffff


	//   ....[8]....
        /*004c*/ 	.word	0xffffffff


	//   ....[9]....
        /*0050*/ 	.word	0xffffffff


	//   ....[10]....
        /*0054*/ 	.word	0x05000015


	//   ....[11]....
        /*0058*/ 	.word	0x05000015


	//   ....[12]....
        /*005c*/ 	.word	0x05000015


	//   ....[13]....
        /*0060*/ 	.word	0x05000015


	//   ....[14]....
        /*0064*/ 	.word	0x05000015


	//   ....[15]....
        /*0068*/ 	.word	0x05000015


	//   ....[16]....
        /*006c*/ 	.word	0x05000015


	//   ....[17]....
        /*0070*/ 	.word	0x05000015


	//   ....[18]....
        /*0074*/ 	.word	0x05000015


	//   ....[19]....
        /*0078*/ 	.word	0x05000015


	//----- nvinfo : EIATTR_COOP_GROUP_INSTR_OFFSETS
	.align		4
.L_272:
        /*007c*/ 	.byte	0x04, 0x28
        /*007e*/ 	.short	(.L_274 - .L_273)


	//   ....[0]....
.L_273:
        /*0080*/ 	.word	0x00000250


	//   ....[1]....
        /*0084*/ 	.word	0x00000260


	//   ....[2]....
        /*0088*/ 	.word	0x000002a0


	//   ....[3]....
        /*008c*/ 	.word	0x000002c0


	//   ....[4]....
        /*0090*/ 	.word	0x00000310


	//   ....[5]....
        /*0094*/ 	.word	0x00000320


	//   ....[6]....
        /*0098*/ 	.word	0x00000360


	//   ....[7]....
        /*009c*/ 	.word	0x00000380


	//   ....[8]....
        /*00a0*/ 	.word	0x000003d0


	//   ....[9]....
        /*00a4*/ 	.word	0x000003e0


	//   ....[10]....
        /*00a8*/ 	.word	0x00000660


	//   ....[11]....
        /*00ac*/ 	.word	0x000006b0


	//   ....[12]....
        /*00b0*/ 	.word	0x00000740


	//   ....[13]....
        /*00b4*/ 	.word	0x00000790


	//   ....[14]....
        /*00b8*/ 	.word	0x00000820


	//   ....[15]....
        /*00bc*/ 	.word	0x00000870


	//   ....[16]....
        /*00c0*/ 	.word	0x00000900


	//   ....[17]....
        /*00c4*/ 	.word	0x00000950


	//   ....[18]....
        /*00c8*/ 	.word	0x000009e0


	//   ....[19]....
        /*00cc*/ 	.word	0x00000a30


	//----- nvinfo : EIATTR_VRC_CTA_INIT_COUNT
	.align		4
.L_274:
        /*00d0*/ 	.byte	0x02, 0x4a
	.zero		1
	.zero		1


	//----- nvinfo : EIATTR_EXIT_INSTR_OFFSETS
	.align		4
        /*00d4*/ 	.byte	0x04, 0x1c
        /*00d6*/ 	.short	(.L_276 - .L_275)


	//   ....[0]....
.L_275:
        /*00d8*/ 	.word	0x000005d0


	//   ....[1]....
        /*00dc*/ 	.word	0x00000600


	//----- nvinfo : EIATTR_CRS_STACK_SIZE
	.align		4
.L_276:
        /*00e0*/ 	.byte	0x04, 0x1e
        /*00e2*/ 	.short	(.L_278 - .L_277)
.L_277:
        /*00e4*/ 	.word	0x00000000


	//----- nvinfo : EIATTR_CBANK_PARAM_SIZE
	.align		4
.L_278:
        /*00e8*/ 	.byte	0x03, 0x19
        /*00ea*/ 	.short	0x0008


	//----- nvinfo : EIATTR_PARAM_CBANK
	.align		4
        /*00ec*/ 	.byte	0x04, 0x0a
        /*00ee*/ 	.short	(.L_280 - .L_279)
	.align		4
.L_279:
        /*00f0*/ 	.word	index@(.nv.constant0._ZN3cub18CUB_300001_SM_10006detail10radix_sort33DeviceRadixSortExclusiveSumKernelINS1_5radix10policy_hubIfiyE10Policy1000EyEEvPT0_)
        /*00f4*/ 	.short	0x0380
        /*00f6*/ 	.short	0x0008


	//----- nvinfo : EIATTR_SW_WAR
	.align		4
.L_280:
        /*00f8*/ 	.byte	0x04, 0x36
        /*00fa*/ 	.short	(.L_282 - .L_281)
.L_281:
        /*00fc*/ 	.word	0x00000008
.L_282:


//--------------------- .nv.info._ZN3cub18CUB_300001_SM_10006detail10radix_sort30DeviceRadixSortHistogramKernelINS1_5radix10policy_hubIfiyE10Policy1000ELNS0_9SortOrderE0EfyNS1_21identity_decomposer_tEEEvPT2_PKT1_SA_iiT3_ --------------------------
	.section	.nv.info._ZN3cub18CUB_300001_SM_10006detail10radix_sort30DeviceRadixSortHistogramKernelINS1_5radix10policy_hubIfiyE10Policy1000ELNS0_9SortOrderE0EfyNS1_21identity_decomposer_tEEEvPT2_PKT1_SA_iiT3_,"",@"SHT_CUDA_INFO"
	.sectionflags	@""
	.align	4


	//----- nvinfo : EIATTR_CUDA_API_VERSION
	.align		4
        /*0000*/ 	.byte	0x04, 0x37
        /*0002*/ 	.short	(.L_284 - .L_283)
.L_283:
        /*0004*/ 	.word	0x00000082


	//----- nvinfo : EIATTR_KPARAM_INFO
	.align		4
.L_284:
        /*0008*/ 	.byte	0x04, 0x17
        /*000a*/ 	.short	(.L_286 - .L_285)
.L_285:
        /*000c*/ 	.word	0x00000000
        /*0010*/ 	.short	0x0005
        /*0012*/ 	.short	0x0020
        /*0014*/ 	.byte	0x00, 0xf0, 0x05, 0x00


	//----- nvinfo : EIATTR_KPARAM_INFO
	.align		4
.L_286:
        /*0018*/ 	.byte	0x04, 0x17
        /*001a*/ 	.short	(.L_288 - .L_287)
.L_287:
        /*001c*/ 	.word	0x00000000
        /*0020*/ 	.short	0x0004
        /*0022*/ 	.short	0x001c
        /*0024*/ 	.byte	0x00, 0xf0, 0x11, 0x00


	//----- nvinfo : EIATTR_KPARAM_INFO
	.align		4
.L_288:
        /*0028*/ 	.byte	0x04, 0x17
        /*002a*/ 	.short	(.L_290 - .L_289)
.L_289:
        /*002c*/ 	.word	0x00000000
        /*0030*/ 	.short	0x0003
        /*0032*/ 	.short	0x0018
        /*0034*/ 	.byte	0x00, 0xf0, 0x11, 0x00


	//----- nvinfo : EIATTR_KPARAM_INFO
	.align		4
.L_290:
        /*0038*/ 	.byte	0x04, 0x17
        /*003a*/ 	.short	(.L_292 - .L_291)
.L_291:
        /*003c*/ 	.word	0x00000000
        /*0040*/ 	.short	0x0002
        /*0042*/ 	.short	0x0010
        /*0044*/ 	.byte	0x00, 0xf0, 0x21, 0x00


	//----- nvinfo : EIATTR_KPARAM_INFO
	.align		4
.L_292:
        /*0048*/ 	.byte	0x04, 0x17
        /*004a*/ 	.short	(.L_294 - .L_293)
.L_293:
        /*004c*/ 	.word	0x00000000
        /*0050*/ 	.short	0x0001
        /*0052*/ 	.short	0x0008
        /*0054*/ 	.byte	0x00, 0xf5, 0x21, 0x00


	//----- nvinfo : EIATTR_KPARAM_INFO
	.align		4
.L_294:
        /*0058*/ 	.byte	0x04, 0x17
        /*005a*/ 	.short	(.L_296 - .L_295)
.L_295:
        /*005c*/ 	.word	0x00000000
        /*0060*/ 	.short	0x0000
        /*0062*/ 	.short	0x0000
        /*0064*/ 	.byte	0x00, 0xf5, 0x21, 0x00


	//----- nvinfo : EIATTR_SPARSE_MMA_MASK
	.align		4
.L_296:
        /*0068*/ 	.byte	0x03, 0x50
        /*006a*/ 	.short	0x0000


	//----- nvinfo : EIATTR_MAXREG_COUNT
	.align		4
        /*006c*/ 	.byte	0x03, 0x1b
        /*006e*/ 	.short	0x00ff


	//----- nvinfo : EIATTR_NUM_BARRIERS
	.align		4
        /*0070*/ 	.byte	0x02, 0x4c
        /*0072*/ 	.byte	0x01
	.zero		1


	//----- nvinfo : EIATTR_MERCURY_ISA_VERSION
	.align		4
        /*0074*/ 	.byte	0x03, 0x5f
        /*0076*/ 	.short	0x0101


	//----- nvinfo : EIATTR_VRC_CTA_INIT_COUNT
	.align		4
        /*0078*/ 	.byte	0x02, 0x4a
	.zero		1
	.zero		1


	//----- nvinfo : EIATTR_EXIT_INSTR_OFFSETS
	.align		4
        /*007c*/ 	.byte	0x04, 0x1c
        /*007e*/ 	.short	(.L_298 - .L_297)


	//   ....[0]....
.L_297:
        /*0080*/ 	.word	0x00000040


	//   ....[1]....
        /*0084*/ 	.word	0x00003310


	//----- nvinfo : EIATTR_MAX_THREADS
	.align		4
.L_298:
        /*0088*/ 	.byte	0x04, 0x05
        /*008a*/ 	.short	(.L_300 - .L_299)
.L_299:
        /*008c*/ 	.word	0x00000080
        /*0090*/ 	.word	0x00000001
        /*0094*/ 	.word	0x00000001


	//----- nvinfo : EIATTR_CRS_STACK_SIZE
	.align		4
.L_300:
        /*0098*/ 	.byte	0x04, 0x1e
        /*009a*/ 	.short	(.L_302 - .L_301)
.L_301:
        /*009c*/ 	.word	0x00000000


	//----- nvinfo : EIATTR_CBANK_PARAM_SIZE
	.align		4
.L_302:
        /*00a0*/ 	.byte	0x03, 0x19
        /*00a2*/ 	.short	0x0021


	//----- nvinfo : EIATTR_PARAM_CBANK
	.align		4
        /*00a4*/ 	.byte	0x04, 0x0a
        /*00a6*/ 	.short	(.L_304 - .L_303)
	.align		4
.L_303:
        /*00a8*/ 	.word	index@(.nv.constant0._ZN3cub18CUB_300001_SM_10006detail10radix_sort30DeviceRadixSortHistogramKernelINS1_5radix10policy_hubIfiyE10Policy1000ELNS0_9SortOrderE0EfyNS1_21identity_decomposer_tEEEvPT2_PKT1_SA_iiT3_)
        /*00ac*/ 	.short	0x0380
        /*00ae*/ 	.short	0x0021


	//----- nvinfo : EIATTR_SW_WAR
	.align		4
.L_304:
        /*00b0*/ 	.byte	0x04, 0x36
        /*00b2*/ 	.short	(.L_306 - .L_305)
.L_305:
        /*00b4*/ 	.word	0x00000008
.L_306:


//--------------------- .nv.info._ZN3cub18CUB_300001_SM_10006detail10radix_sort31DeviceRadixSortSingleTileKernelINS1_5radix10policy_hubIfiyE10Policy1000ELNS0_9SortOrderE0EfiyNS1_21identity_decomposer_tEEEvPKT1_PSA_PKT2_PSE_T3_iiT4_ --------------------------
	.section	.nv.info._ZN3cub18CUB_300001_SM_10006detail10radix_sort31DeviceRadixSortSingleTileKernelINS1_5radix10policy_hubIfiyE10Policy1000ELNS0_9SortOrderE0EfiyNS1_21identity_decomposer_tEEEvPKT1_PSA_PKT2_PSE_T3_iiT4_,"",@"SHT_CUDA_INFO"
	.sectionflags	@""
	.align	4


	//----- nvinfo : EIATTR_CUDA_API_VERSION
	.align		4
        /*0000*/ 	.byte	0x04, 0x37
        /*0002*/ 	.short	(.L_308 - .L_307)
.L_307:
        /*0004*/ 	.word	0x00000082


	//----- nvinfo : EIATTR_KPARAM_INFO
	.align		4
.L_308:
        /*0008*/ 	.byte	0x04, 0x17
        /*000a*/ 	.short	(.L_310 - .L_309)
.L_309:
        /*000c*/ 	.word	0x00000000
        /*0010*/ 	.short	0x0007
        /*0012*/ 	.short	0x0030
        /*0014*/ 	.byte	0x00, 0xf0, 0x05, 0x00


	//----- nvinfo : EIATTR_KPARAM_INFO
	.align		4
.L_310:
        /*0018*/ 	.byte	0x04, 0x17
        /*001a*/ 	.short	(.L_312 - .L_311)
.L_311:
        /*001c*/ 	.word	0x00000000
        /*0020*/ 	.short	0x0006
        /*0022*/ 	.short	0x002c
        /*0024*/ 	.byte	0x00, 0xf0, 0x11, 0x00


	//----- nvinfo : EIATTR_KPARAM_INFO
	.align		4
.L_312:
        /*0028*/ 	.byte	0x04, 0x17
        /*002a*/ 	.short	(.L_314 - .L_313)
.L_313:
        /*002c*/ 	.word	0x00000000
        /*0030*/ 	.short	0x0005
        /*0032*/ 	.short	0x0028
        /*0034*/ 	.byte	0x00, 0xf0, 0x11, 0x00


	//----- nvinfo : EIATTR_KPARAM_INFO
	.align		4
.L_314:
        /*0038*/ 	.byte	0x04, 0x17
        /*003a*/ 	.short	(.L_316 - .L_315)
.L_315:
        /*003c*/ 	.word	0x00000000
        /*0040*/ 	.short	0x0004
        /*0042*/ 	.short	0x0020
        /*0044*/ 	.byte	0x00, 0xf0, 0x21, 0x00


	//----- nvinfo : EIATTR_KPARAM_INFO
	.align		4
.L_316:
        /*0048*/ 	.byte	0x04, 0x17
        /*004a*/ 	.short	(.L_318 - .L_317)
.L_317:
        /*004c*/ 	.word	0x00000000
        /*0050*/ 	.short	0x0003
        /*0052*/ 	.short	0x0018
        /*0054*/ 	.byte	0x00, 0xf5, 0x21, 0x00


	//----- nvinfo : EIATTR_KPARAM_INFO
	.align		4
.L_318:
        /*0058*/ 	.byte	0x04, 0x17
        /*005a*/ 	.short	(.L_320 - .L_319)
.L_319:
        /*005c*/ 	.word	0x00000000
        /*0060*/ 	.short	0x0002
        /*0062*/ 	.short	0x0010
        /*0064*/ 	.byte	0x00, 0xf5, 0x21, 0x00


	//----- nvinfo : EIATTR_KPARAM_INFO
	.align		4
.L_320:
        /*0068*/ 	.byte	0x04, 0x17
        /*006a*/ 	.short	(.L_322 - .L_321)
.L_321:
        /*006c*/ 	.word	0x00000000
        /*0070*/ 	.short	0x0001
        /*0072*/ 	.short	0x0008
        /*0074*/ 	.byte	0x00, 0xf5, 0x21, 0x00


	//----- nvinfo : EIATTR_KPARAM_INFO
	.align		4
.L_322:
        /*0078*/ 	.byte	0x04, 0x17
        /*007a*/ 	.short	(.L_324 - .L_323)
.L_323:
        /*007c*/ 	.word	0x00000000
        /*0080*/ 	.short	0x0000
        /*0082*/ 	.short	0x0000
        /*0084*/ 	.byte	0x00, 0xf5, 0x21, 0x00


	//----- nvinfo : EIATTR_SPARSE_MMA_MASK
	.align		4
.L_324:
        /*0088*/ 	.byte	0x03, 0x50
        /*008a*/ 	.short	0x0000


	//----- nvinfo : EIATTR_MAXREG_COUNT
	.align		4
        /*008c*/ 	.byte	0x03, 0x1b
        /*008e*/ 	.short	0x00ff


	//----- nvinfo : EIATTR_NUM_BARRIERS
	.align		4
        /*0090*/ 	.byte	0x02, 0x4c
        /*0092*/ 	.byte	0x01
	.zero		1


	//----- nvinfo : EIATTR_MERCURY_ISA_VERSION
	.align		4
        /*0094*/ 	.byte	0x03, 0x5f
        /*0096*/ 	.short	0x0101


	//----- nvinfo : EIATTR_COOP_GROUP_MASK_REGIDS
	.align		4
        /*0098*/ 	.byte	0x04, 0x29
        /*009a*/ 	.short	(.L_326 - .L_325)


	//   ....[0]....
.L_325:
        /*009c*/ 	.word	0xffffffff


	//   ....[1]....
        /*00a0*/ 	.word	0xffffffff


	//   ....[2]....
        /*00a4*/ 	.word	0xffffffff


	//   ....[3]....
        /*00a8*/ 	.word	0xffffffff


	//   ....[4]....
        /*00ac*/ 	.word	0xffffffff


	//----- nvinfo : EIATTR_COOP_GROUP_INSTR_OFFSETS
	.align		4
.L_326:
        /*00b0*/ 	.byte	0x04, 0x28
        /*00b2*/ 	.short	(.L_328 - .L_327)


	//   ....[0]....
.L_327:
        /*00b4*/ 	.word	0x00002310


	//   ....[1]....
        /*00b8*/ 	.word	0x00002330


	//   ....[2]....
        /*00bc*/ 	.word	0x00002350


	//   ....[3]....
        /*00c0*/ 	.word	0x00002370


	//   ....[4]....
        /*00c4*/ 	.word	0x00002390


	//----- nvinfo : EIATTR_VRC_CTA_INIT_COUNT
	.align		4
.L_328:
        /*00c8*/ 	.byte	0x02, 0x4a
	.zero		1
	.zero		1


	//----- nvinfo : EIATTR_EXIT_INSTR_OFFSETS
	.align		4
        /*00cc*/ 	.byte	0x04, 0x1c
        /*00ce*/ 	.short	(.L_330 - .L_329)


	//   ....[0]....
.L_329:
        /*00d0*/ 	.word	0x00004460


	//   ....[1]....
        /*00d4*/ 	.word	0x000044e0


	//----- nvinfo : EIATTR_MAX_THREADS
	.align		4
.L_330:
        /*00d8*/ 	.byte	0x04, 0x05
        /*00da*/ 	.short	(.L_332 - .L_331)
.L_331:
        /*00dc*/ 	.word	0x00000100
        /*00e0*/ 	.word	0x00000001
        /*00e4*/ 	.word	0x00000001


	//----- nvinfo : EIATTR_CBANK_PARAM_SIZE
	.align		4
.L_332:
        /*00e8*/ 	.byte	0x03, 0x19
        /*00ea*/ 	.short	0x0031


	//----- nvinfo : EIATTR_PARAM_CBANK
	.align		4
        /*00ec*/ 	.byte	0x04, 0x0a
        /*00ee*/ 	.short	(.L_334 - .L_333)
	.align		4
.L_333:
        /*00f0*/ 	.word	index@(.nv.constant0._ZN3cub18CUB_300001_SM_10006detail10radix_sort31DeviceRadixSortSingleTileKernelINS1_5radix10policy_hubIfiyE10Policy1000ELNS0_9SortOrderE0EfiyNS1_21identity_decomposer_tEEEvPKT1_PSA_PKT2_PSE_T3_iiT4_)
        /*00f4*/ 	.short	0x0380
        /*00f6*/ 	.short	0x0031


	//----- nvinfo : EIATTR_SW_WAR
	.align		4
.L_334:
        /*00f8*/ 	.byte	0x04, 0x36
        /*00fa*/ 	.short	(.L_336 - .L_335)
.L_335:
        /*00fc*/ 	.word	0x00000008
.L_336:


//--------------------- .nv.info._ZN3cub18CUB_300001_SM_10006detail8for_each13static_kernelINS2_12policy_hub_t12policy_500_tElN6thrust24THRUST_300001_SM_1000_NS8cuda_cub10__tabulate7functorINS7_6detail15normal_iteratorINS7_10device_ptrIiEEEENS7_6system6detail7generic6detail22compute_sequence_valueIivEElEEEEvT0_T1_ --------------------------
	.section	.nv.info._ZN3cub18CUB_300001_SM_10006detail8for_each13static_kernelINS2_12policy_hub_t12policy_500_tElN6thrust24THRUST_300001_SM_1000_NS8cuda_cub10__tabulate7functorINS7_6detail15normal_iteratorINS7_10device_ptrIiEEEENS7_6system6detail7generic6detail22compute_sequence_valueIivEElEEEEvT0_T1_,"",@"SHT_CUDA_INFO"
	.sectionflags	@""
	.align	4


	//----- nvinfo : EIATTR_CUDA_API_VERSION
	.align		4
        /*0000*/ 	.byte	0x04, 0x37
        /*0002*/ 	.short	(.L_338 - .L_337)
.L_337:
        /*0004*/ 	.word	0x00000082


	//----- nvinfo : EIATTR_KPARAM_INFO
	.align		4
.L_338:
        /*0008*/ 	.byte	0x04, 0x17
        /*000a*/ 	.short	(.L_340 - .L_339)
.L_339:
        /*000c*/ 	.word	0x00000000
        /*0010*/ 	.short	0x0001
        /*0012*/ 	.short	0x0008
        /*0014*/ 	.byte	0x00, 0xf0, 0x41, 0x00


	//----- nvinfo : EIATTR_KPARAM_INFO
	.align		4
.L_340:
        /*0018*/ 	.byte	0x04, 0x17
        /*001a*/ 	.short	(.L_342 - .L_341)
.L_341:
        /*001c*/ 	.word	0x00000000
        /*0020*/ 	.short	0x0000
        /*0022*/ 	.short	0x0000
        /*0024*/ 	.byte	0x00, 0xf0, 0x21, 0x00


	//----- nvinfo : EIATTR_SPARSE_MMA_MASK
	.align		4
.L_342:
        /*0028*/ 	.byte	0x03, 0x50
        /*002a*/ 	.short	0x0000


	//----- nvinfo : EIATTR_MAXREG_COUNT
	.align		4
        /*002c*/ 	.byte	0x03, 0x1b
        /*002e*/ 	.short	0x00ff


	//----- nvinfo : EIATTR_MERCURY_ISA_VERSION
	.align		4
        /*0030*/ 	.byte	0x03, 0x5f
        /*0032*/ 	.short	0x0101


	//----- nvinfo : EIATTR_VRC_CTA_INIT_COUNT
	.align		4
        /*0034*/ 	.byte	0x02, 0x4a
	.zero		1
	.zero		1


	//----- nvinfo : EIATTR_EXIT_INSTR_OFFSETS
	.align		4
        /*0038*/ 	.byte	0x04, 0x1c
        /*003a*/ 	.short	(.L_344 - .L_343)


	//   ....[0]....
.L_343:
        /*003c*/ 	.word	0x00000160


	//   ....[1]....
        /*0040*/ 	.word	0x000002b0


	//   ....[2]....
        /*0044*/ 	.word	0x00000340


	//----- nvinfo : EIATTR_MAX_THREADS
	.align		4
.L_344:
        /*0048*/ 	.byte	0x04, 0x05
        /*004a*/ 	.short	(.L_346 - .L_345)
.L_345:
        /*004c*/ 	.word	0x00000100
        /*0050*/ 	.word	0x00000001
        /*0054*/ 	.word	0x00000001


	//----- nvinfo : EIATTR_CRS_STACK_SIZE
	.align		4
.L_346:
        /*0058*/ 	.byte	0x04, 0x1e
        /*005a*/ 	.short	(.L_348 - .L_347)
.L_347:
        /*005c*/ 	.word	0x00000000


	//----- nvinfo : EIATTR_CBANK_PARAM_SIZE
	.align		4
.L_348:
        /*0060*/ 	.byte	0x03, 0x19
        /*0062*/ 	.short	0x0018


	//----- nvinfo : EIATTR_PARAM_CBANK
	.align		4
        /*0064*/ 	.byte	0x04, 0x0a
        /*0066*/ 	.short	(.L_350 - .L_349)
	.align		4
.L_349:
        /*0068*/ 	.word	index@(.nv.constant0._ZN3cub18CUB_300001_SM_10006detail8for_each13static_kernelINS2_12policy_hub_t12policy_500_tElN6thrust24THRUST_300001_SM_1000_NS8cuda_cub10__tabulate7functorINS7_6detail15normal_iteratorINS7_10device_ptrIiEEEENS7_6system6detail7generic6detail22compute_sequence_valueIivEElEEEEvT0_T1_)
        /*006c*/ 	.short	0x0380
        /*006e*/ 	.short	0x0018


	//----- nvinfo : EIATTR_SW_WAR
	.align		4
.L_350:
        /*0070*/ 	.byte	0x04, 0x36
        /*0072*/ 	.short	(.L_352 - .L_351)
.L_351:
        /*0074*/ 	.word	0x00000008
.L_352:


//--------------------- .nv.info._ZN3cub18CUB_300001_SM_10006detail8for_each13static_kernelINS2_12policy_hub_t12policy_500_tEmN6thrust24THRUST_300001_SM_1000_NS8cuda_cub20__uninitialized_fill7functorINS7_10device_ptrIiEEiEEEEvT0_T1_ --------------------------
	.section	.nv.info._ZN3cub18CUB_300001_SM_10006detail8for_each13static_kernelINS2_12policy_hub_t12policy_500_tEmN6thrust24THRUST_300001_SM_1000_NS8cuda_cub20__uninitialized_fill7functorINS7_10device_ptrIiEEiEEEEvT0_T1_,"",@"SHT_CUDA_INFO"
	.sectionflags	@""
	.align	4


	//----- nvinfo : EIATTR_CUDA_API_VERSION
	.align		4
        /*0000*/ 	.byte	0x04, 0x37
        /*0002*/ 	.short	(.L_354 - .L_353)
.L_353:
        /*0004*/ 	.word	0x00000082


	//----- nvinfo : EIATTR_KPARAM_INFO
	.align		4
.L_354:
        /*0008*/ 	.byte	0x04, 0x17
        /*000a*/ 	.short	(.L_356 - .L_355)
.L_355:
        /*000c*/ 	.word	0x00000000
        /*0010*/ 	.short	0x0001
        /*0012*/ 	.short	0x0008
        /*0014*/ 	.byte	0x00, 0xf0, 0x41, 0x00


	//----- nvinfo : EIATTR_KPARAM_INFO
	.align		4
.L_356:
        /*0018*/ 	.byte	0x04, 0x17
        /*001a*/ 	.short	(.L_358 - .L_357)
.L_357:
        /*001c*/ 	.word	0x00000000
        /*0020*/ 	.short	0x0000
        /*0022*/ 	.short	0x0000
        /*0024*/ 	.byte	0x00, 0xf0, 0x21, 0x00


	//----- nvinfo : EIATTR_SPARSE_MMA_MASK
	.align		4
.L_358:
        /*0028*/ 	.byte	0x03, 0x50
        /*002a*/ 	.short	0x0000


	//----- nvinfo : EIATTR_MAXREG_COUNT
	.align		4
        /*002c*/ 	.byte	0x03, 0x1b
        /*002e*/ 	.short	0x00ff


	//----- nvinfo : EIATTR_MERCURY_ISA_VERSION
	.align		4
        /*0030*/ 	.byte	0x03, 0x5f
        /*0032*/ 	.short	0x0101


	//----- nvinfo : EIATTR_VRC_CTA_INIT_COUNT
	.align		4
        /*0034*/ 	.byte	0x02, 0x4a
	.zero		1
	.zero		1


	//----- nvinfo : EIATTR_EXIT_INSTR_OFFSETS
	.align		4
        /*0038*/ 	.byte	0x04, 0x1c
        /*003a*/ 	.short	(.L_360 - .L_359)


	//   ....[0]....
.L_359:
        /*003c*/ 	.word	0x00000130


	//   ....[1]....
        /*0040*/ 	.word	0x00000230


	//   ....[2]....
        /*0044*/ 	.word	0x00000260


	//----- nvinfo : EIATTR_MAX_THREADS
	.align		4
.L_360:
        /*0048*/ 	.byte	0x04, 0x05
        /*004a*/ 	.short	(.L_362 - .L_361)
.L_361:
        /*004c*/ 	.word	0x00000100
        /*0050*/ 	.word	0x00000001
        /*0054*/ 	.word	0x00000001


	//----- nvinfo : EIATTR_CBANK_PARAM_SIZE
	.align		4
.L_362:
        /*0058*/ 	.byte	0x03, 0x19
        /*005a*/ 	.short	0x0018


	//----- nvinfo : EIATTR_PARAM_CBANK
	.align		4
        /*005c*/ 	.byte	0x04, 0x0a
        /*005e*/ 	.short	(.L_364 - .L_363)
	.align		4
.L_363:
        /*0060*/ 	.word	index@(.nv.constant0._ZN3cub18CUB_300001_SM_10006detail8for_each13static_kernelINS2_12policy_hub_t12policy_500_tEmN6thrust24THRUST_300001_SM_1000_NS8cuda_cub20__uninitialized_fill7functorINS7_10device_ptrIiEEiEEEEvT0_T1_)
        /*0064*/ 	.short	0x0380
        /*0066*/ 	.short	0x0018


	//----- nvinfo : EIATTR_SW_WAR
	.align		4
.L_364:
        /*0068*/ 	.byte	0x04, 0x36
        /*006a*/ 	.short	(.L_366 - .L_365)
.L_365:
        /*006c*/ 	.word	0x00000008
.L_366:


//--------------------- .nv.info._ZN3cub18CUB_300001_SM_10006detail11EmptyKernelIvEEvv --------------------------
	.section	.nv.info._ZN3cub18CUB_300001_SM_10006detail11EmptyKernelIvEEvv,"",@"SHT_CUDA_INFO"
	.sectionflags	@""
	.align	4


	//----- nvinfo : EIATTR_CUDA_API_VERSION
	.align		4
        /*0000*/ 	.byte	0x04, 0x37
        /*0002*/ 	.short	(.L_368 - .L_367)
.L_367:
        /*0004*/ 	.word	0x00000082


	//----- nvinfo : EIATTR_SPARSE_MMA_MASK
	.align		4
.L_368:
        /*0008*/ 	.byte	0x03, 0x50
        /*000a*/ 	.short	0x0000


	//----- nvinfo : EIATTR_MAXREG_COUNT
	.align		4
        /*000c*/ 	.byte	0x03, 0x1b
        /*000e*/ 	.short	0x00ff


	//----- nvinfo : EIATTR_MERCURY_ISA_VERSION
	.align		4
        /*0010*/ 	.byte	0x03, 0x5f
        /*0012*/ 	.short	0x0101


	//----- nvinfo : EIATTR_VRC_CTA_INIT_COUNT
	.align		4
        /*0014*/ 	.byte	0x02, 0x4a
	.zero		1
	.zero		1


	//----- nvinfo : EIATTR_EXIT_INSTR_OFFSETS
	.align		4
        /*0018*/ 	.byte	0x04, 0x1c
        /*001a*/ 	.short	(.L_370 - .L_369)


	//   ....[0]....
.L_369:
        /*001c*/ 	.word	0x00000010


	//----- nvinfo : EIATTR_SW_WAR
	.align		4
.L_370:
        /*0020*/ 	.byte	0x04, 0x36
        /*0022*/ 	.short	(.L_372 - .L_371)
.L_371:
        /*0024*/ 	.word	0x00000008
.L_372:


//--------------------- .nv.info._Z16computeDistancesPKfS0_Pfii --------------------------
	.section	.nv.info._Z16computeDistancesPKfS0_Pfii,"",@"SHT_CUDA_INFO"
	.sectionflags	@""
	.align	4


	//----- nvinfo : EIATTR_CUDA_API_VERSION
	.align		4
        /*0000*/ 	.byte	0x04, 0x37
        /*0002*/ 	.short	(.L_374 - .L_373)
.L_373:
        /*0004*/ 	.word	0x00000082


	//----- nvinfo : EIATTR_KPARAM_INFO
	.align		4
.L_374:
        /*0008*/ 	.byte	0x04, 0x17
        /*000a*/ 	.short	(.L_376 - .L_375)
.L_375:
        /*000c*/ 	.word	0x00000000
        /*0010*/ 	.short	0x0004
        /*0012*/ 	.short	0x001c
        /*0014*/ 	.byte	0x00, 0xf0, 0x11, 0x00


	//----- nvinfo : EIATTR_KPARAM_INFO
	.align		4
.L_376:
        /*0018*/ 	.byte	0x04, 0x17
        /*001a*/ 	.short	(.L_378 - .L_377)
.L_377:
        /*001c*/ 	.word	0x00000000
        /*0020*/ 	.short	0x0003
        /*0022*/ 	.short	0x0018
        /*0024*/ 	.byte	0x00, 0xf0, 0x11, 0x00


	//----- nvinfo : EIATTR_KPARAM_INFO
	.align		4
.L_378:
        /*0028*/ 	.byte	0x04, 0x17
        /*002a*/ 	.short	(.L_380 - .L_379)
.L_379:
        /*002c*/ 	.word	0x00000000
        /*0030*/ 	.short	0x0002
        /*0032*/ 	.short	0x0010
        /*0034*/ 	.byte	0x00, 0xf5, 0x21, 0x00


	//----- nvinfo : EIATTR_KPARAM_INFO
	.align		4
.L_380:
        /*0038*/ 	.byte	0x04, 0x17
        /*003a*/ 	.short	(.L_382 - .L_381)
.L_381:
        /*003c*/ 	.word	0x00000000
        /*0040*/ 	.short	0x0001
        /*0042*/ 	.short	0x0008
        /*0044*/ 	.byte	0x00, 0xf5, 0x21, 0x00


	//----- nvinfo : EIATTR_KPARAM_INFO
	.align		4
.L_382:
        /*0048*/ 	.byte	0x04, 0x17
        /*004a*/ 	.short	(.L_384 - .L_383)
.L_383:
        /*004c*/ 	.word	0x00000000
        /*0050*/ 	.short	0x0000
        /*0052*/ 	.short	0x0000
        /*0054*/ 	.byte	0x00, 0xf5, 0x21, 0x00


	//----- nvinfo : EIATTR_SPARSE_MMA_MASK
	.align		4
.L_384:
        /*0058*/ 	.byte	0x03, 0x50
        /*005a*/ 	.short	0x0000


	//----- nvinfo : EIATTR_MAXREG_COUNT
	.align		4
        /*005c*/ 	.byte	0x03, 0x1b
        /*005e*/ 	.short	0x00ff


	//----- nvinfo : EIATTR_MERCURY_ISA_VERSION
	.align		4
        /*0060*/ 	.byte	0x03, 0x5f
        /*0062*/ 	.short	0x0101


	//----- nvinfo : EIATTR_VRC_CTA_INIT_COUNT
	.align		4
        /*0064*/ 	.byte	0x02, 0x4a
	.zero		1
	.zero		1


	//----- nvinfo : EIATTR_EXIT_INSTR_OFFSETS
	.align		4
        /*0068*/ 	.byte	0x04, 0x1c
        /*006a*/ 	.short	(.L_386 - .L_385)


	//   ....[0]....
.L_385:
        /*006c*/ 	.word	0x00000070


	//   ....[1]....
        /*0070*/ 	.word	0x00000c60


	//----- nvinfo : EIATTR_CBANK_PARAM_SIZE
	.align		4
.L_386:
        /*0074*/ 	.byte	0x03, 0x19
        /*0076*/ 	.short	0x0020


	//----- nvinfo : EIATTR_PARAM_CBANK
	.align		4
        /*0078*/ 	.byte	0x04, 0x0a
        /*007a*/ 	.short	(.L_388 - .L_387)
	.align		4
.L_387:
        /*007c*/ 	.word	index@(.nv.constant0._Z16computeDistancesPKfS0_Pfii)
        /*0080*/ 	.short	0x0380
        /*0082*/ 	.short	0x0020


	//----- nvinfo : EIATTR_SW_WAR
	.align		4
.L_388:
        /*0084*/ 	.byte	0x04, 0x36
        /*0086*/ 	.short	(.L_390 - .L_389)
.L_389:
        /*0088*/ 	.word	0x00000008
.L_390:


//--------------------- .nv.callgraph             --------------------------
	.section	.nv.callgraph,"",@"SHT_CUDA_CALLGRAPH"
	.align	4
	.sectionentsize	8
	.align		4
        /*0000*/ 	.word	0x00000000
	.align		4
        /*0004*/ 	.word	0xffffffff
	.align		4
        /*0008*/ 	.word	0x00000000
	.align		4
        /*000c*/ 	.word	0xfffffffe
	.align		4
        /*0010*/ 	.word	0x00000000
	.align		4
        /*0014*/ 	.word	0xfffffffd
	.align		4
        /*0018*/ 	.word	0x00000000
	.align		4
        /*001c*/ 	.word	0xfffffffc


//--------------------- .nv.constant4             --------------------------
	.section	.nv.constant4,"a",@progbits
	.align	8
	.align		8
.nv.constant4:
        /*0000*/ 	.dword	_ZN34_INTERNAL_b8c65cae_4_k_cu_222503394cuda3std3__45__cpo5beginE
	.align		8
        /*0008*/ 	.dword	_ZN34_INTERNAL_b8c65cae_4_k_cu_222503394cuda3std3__45__cpo3endE
	.align		8
        /*0010*/ 	.dword	_ZN34_INTERNAL_b8c65cae_4_k_cu_222503394cuda3std3__45__cpo6cbeginE
	.align		8
        /*0018*/ 	.dword	_ZN34_INTERNAL_b8c65cae_4_k_cu_222503394cuda3std3__45__cpo4cendE
	.align		8
        /*0020*/ 	.dword	_ZN34_INTERNAL_b8c65cae_4_k_cu_222503394cuda3std3__45__cpo6rbeginE
	.align		8
        /*0028*/ 	.dword	_ZN34_INTERNAL_b8c65cae_4_k_cu_222503394cuda3std3__45__cpo4rendE
	.align		8
        /*0030*/ 	.dword	_ZN34_INTERNAL_b8c65cae_4_k_cu_222503394cuda3std3__45__cpo7crbeginE
	.align		8
        /*0038*/ 	.dword	_ZN34_INTERNAL_b8c65cae_4_k_cu_222503394cuda3std3__45__cpo5crendE
	.align		8
        /*0040*/ 	.dword	_ZN34_INTERNAL_b8c65cae_4_k_cu_222503394cuda3std3__436_GLOBAL__N__b8c65cae_4_k_cu_222503396ignoreE
	.align		8
        /*0048*/ 	.dword	_ZN34_INTERNAL_b8c65cae_4_k_cu_222503394cuda3std3__419piecewise_constructE
	.align		8
        /*0050*/ 	.dword	_ZN34_INTERNAL_b8c65cae_4_k_cu_222503394cuda3std3__48in_placeE
	.align		8
        /*0058*/ 	.dword	_ZN34_INTERNAL_b8c65cae_4_k_cu_222503394cuda3std3__420unreachable_sentinelE
	.align		8
        /*0060*/ 	.dword	_ZN34_INTERNAL_b8c65cae_4_k_cu_222503394cuda3std3__47nulloptE
	.align		8
        /*0068*/ 	.dword	_ZN34_INTERNAL_b8c65cae_4_k_cu_222503394cuda3std3__48unexpectE
	.align		8
        /*0070*/ 	.dword	_ZN34_INTERNAL_b8c65cae_4_k_cu_222503394cuda3std6ranges3__45__cpo4swapE
	.align		8
        /*0078*/ 	.dword	_ZN34_INTERNAL_b8c65cae_4_k_cu_222503394cuda3std6ranges3__45__cpo9iter_moveE
	.align		8
        /*0080*/ 	.dword	_ZN34_INTERNAL_b8c65cae_4_k_cu_222503394cuda3std6ranges3__45__cpo5beginE
	.align		8
        /*0088*/ 	.dword	_ZN34_INTERNAL_b8c65cae_4_k_cu_222503394cuda3std6ranges3__45__cpo3endE
	.align		8
        /*0090*/ 	.dword	_ZN34_INTERNAL_b8c65cae_4_k_cu_222503394cuda3std6ranges3__45__cpo6cbeginE
	.align		8
        /*0098*/ 	.dword	_ZN34_INTERNAL_b8c65cae_4_k_cu_222503394cuda3std6ranges3__45__cpo4cendE
	.align		8
        /*00a0*/ 	.dword	_ZN34_INTERNAL_b8c65cae_4_k_cu_222503394cuda3std6ranges3__45__cpo7advanceE
	.align		8
        /*00a8*/ 	.dword	_ZN34_INTERNAL_b8c65cae_4_k_cu_222503394cuda3std6ranges3__45__cpo9iter_swapE
	.align		8
        /*00b0*/ 	.dword	_ZN34_INTERNAL_b8c65cae_4_k_cu_222503394cuda3std6ranges3__45__cpo4nextE
	.align		8
        /*00b8*/ 	.dword	_ZN34_INTERNAL_b8c65cae_4_k_cu_222503394cuda3std6ranges3__45__cpo4prevE
	.align		8
        /*00c0*/ 	.dword	_ZN34_INTERNAL_b8c65cae_4_k_cu_222503394cuda3std6ranges3__45__cpo4dataE
	.align		8
        /*00c8*/ 	.dword	_ZN34_INTERNAL_b8c65cae_4_k_cu_222503394cuda3std6ranges3__45__cpo5cdataE
	.align		8
        /*00d0*/ 	.dword	_ZN34_INTERNAL_b8c65cae_4_k_cu_222503394cuda3std6ranges3__45__cpo4sizeE
	.align		8
        /*00d8*/ 	.dword	_ZN34_INTERNAL_b8c65cae_4_k_cu_222503394cuda3std6ranges3__45__cpo5ssizeE
	.align		8
        /*00e0*/ 	.dword	_ZN34_INTERNAL_b8c65cae_4_k_cu_222503394cuda3std6ranges3__45__cpo8distanceE
	.align		8
        /*00e8*/ 	.dword	_ZN34_INTERNAL_b8c65cae_4_k_cu_222503396thrust24THRUST_300001_SM_1000_NS8cuda_cub3parE
	.align		8
        /*00f0*/ 	.dword	_ZN34_INTERNAL_b8c65cae_4_k_cu_222503396thrust24THRUST_300001_SM_1000_NS8cuda_cub10par_nosyncE
	.align		8
        /*00f8*/ 	.dword	_ZN34_INTERNAL_b8c65cae_4_k_cu_222503396thrust24THRUST_300001_SM_1000_NS6system6detail10sequential3seqE
	.align		8
        /*0100*/ 	.dword	_ZN34_INTERNAL_b8c65cae_4_k_cu_222503396thrust24THRUST_300001_SM_1000_NS6system3cpp3parE
	.align		8
        /*0108*/ 	.dword	_ZN34_INTERNAL_b8c65cae_4_k_cu_222503396thrust24THRUST_300001_SM_1000_NS12placeholders2_1E
	.align		8
        /*0110*/ 	.dword	_ZN34_INTERNAL_b8c65cae_4_k_cu_222503396thrust24THRUST_300001_SM_1000_NS12placeholders2_2E
	.align		8
        /*0118*/ 	.dword	_ZN34_INTERNAL_b8c65cae_4_k_cu_222503396thrust24THRUST_300001_SM_1000_NS12placeholders2_3E
	.align		8
        /*0120*/ 	.dword	_ZN34_INTERNAL_b8c65cae_4_k_cu_222503396thrust24THRUST_300001_SM_1000_NS12placeholders2_4E
	.align		8
        /*0128*/ 	.dword	_ZN34_INTERNAL_b8c65cae_4_k_cu_222503396thrust24THRUST_300001_SM_1000_NS12placeholders2_5E
	.align		8
        /*0130*/ 	.dword	_ZN34_INTERNAL_b8c65cae_4_k_cu_222503396thrust24THRUST_300001_SM_1000_NS12placeholders2_6E
	.align		8
        /*0138*/ 	.dword	_ZN34_INTERNAL_b8c65cae_4_k_cu_222503396thrust24THRUST_300001_SM_1000_NS12placeholders2_7E
	.align		8
        /*0140*/ 	.dword	_ZN34_INTERNAL_b8c65cae_4_k_cu_222503396thrust24THRUST_300001_SM_1000_NS12placeholders2_8E
	.align		8
        /*0148*/ 	.dword	_ZN34_INTERNAL_b8c65cae_4_k_cu_222503396thrust24THRUST_300001_SM_1000_NS12placeholders2_9E
	.align		8
        /*0150*/ 	.dword	_ZN34_INTERNAL_b8c65cae_4_k_cu_222503396thrust24THRUST_300001_SM_1000_NS12placeholders3_10E
	.align		8
        /*0158*/ 	.dword	_ZN34_INTERNAL_b8c65cae_4_k_cu_222503396thrust24THRUST_300001_SM_1000_NS3seqE
	.align		8
        /*0160*/ 	.dword	_ZN34_INTERNAL_b8c65cae_4_k_cu_222503396thrust24THRUST_300001_SM_1000_NS6deviceE


//--------------------- .text._ZN3cub18CUB_300001_SM_10006detail10radix_sort29DeviceRadixSortOnesweepKernelINS1_5radix10policy_hubIffyE10Policy1000ELNS0_9SortOrderE0EffyiiNS1_21identity_decomposer_tEEEvPT5_SB_PT3_PKSC_PT1_PKSG_PT2_PKSK_T4_iiT6_ --------------------------
	.section	.text._ZN3cub18CUB_300001_SM_10006detail10radix_sort29DeviceRadixSortOnesweepKernelINS1_5radix10policy_hubIffyE10Policy1000ELNS0_9SortOrderE0EffyiiNS1_21identity_decomposer_tEEEvPT5_SB_PT3_PKSC_PT1_PKSG_PT2_PKSK_T4_iiT6_,"ax",@progbits
	.align	128
        .global         _ZN3cub18CUB_300001_SM_10006detail10radix_sort29DeviceRadixSortOnesweepKernelINS1_5radix10policy_hubIffyE10Policy1000ELNS0_9SortOrderE0EffyiiNS1_21identity_decomposer_tEEEvPT5_SB_PT3_PKSC_PT1_PKSG_PT2_PKSK_T4_iiT6_
        .type           _ZN3cub18CUB_300001_SM_10006detail10radix_sort29DeviceRadixSortOnesweepKernelINS1_5radix10policy_hubIffyE10Policy1000ELNS0_9SortOrderE0EffyiiNS1_21identity_decomposer_tEEEvPT5_SB_PT3_PKSC_PT1_PKSG_PT2_PKSK_T4_iiT6_,@function
        .size           _ZN3cub18CUB_300001_SM_10006detail10radix_sort29DeviceRadixSortOnesweepKernelINS1_5radix10policy_hubIffyE10Policy1000ELNS0_9SortOrderE0EffyiiNS1_21identity_decomposer_tEEEvPT5_SB_PT3_PKSC_PT1_PKSG_PT2_PKSK_T4_iiT6_,(.L_x_462 - _ZN3cub18CUB_300001_SM_10006detail10radix_sort29DeviceRadixSortOnesweepKernelINS1_5radix10policy_hubIffyE10Policy1000ELNS0_9SortOrderE0EffyiiNS1_21identity_decomposer_tEEEvPT5_SB_PT3_PKSC_PT1_PKSG_PT2_PKSK_T4_iiT6_)
        .other          _ZN3cub18CUB_300001_SM_10006detail10radix_sort29DeviceRadixSortOnesweepKernelINS1_5radix10policy_hubIffyE10Policy1000ELNS0_9SortOrderE0EffyiiNS1_21identity_decomposer_tEEEvPT5_SB_PT3_PKSC_PT1_PKSG_PT2_PKSK_T4_iiT6_,@"STO_CUDA_ENTRY STV_DEFAULT"
_ZN3cub18CUB_300001_SM_10006detail10radix_sort29DeviceRadixSortOnesweepKernelINS1_5radix10policy_hubIffyE10Policy1000ELNS0_9SortOrderE0EffyiiNS1_21identity_decomposer_tEEEvPT5_SB_PT3_PKSC_PT1_PKSG_PT2_PKSK_T4_iiT6_:
.text._ZN3cub18CUB_300001_SM_10006detail10radix_sort29DeviceRadixSortOnesweepKernelINS1_5radix10policy_hubIffyE10Policy1000ELNS0_9SortOrderE0EffyiiNS1_21identity_decomposer_tEEEvPT5_SB_PT3_PKSC_PT1_PKSG_PT2_PKSK_T4_iiT6_:
[----:B------:R-:W-:Y:S01]  /*0000*/  LDC R1, c[0x0][0x37c] ;  /* 0x0000df00ff017b82 */ /* 0x000fe20000000800 */
[----:B------:R-:W0:Y:S01]  /*0010*/  S2R R3, SR_TID.X ;  /* 0x0000000000037919 */ /* 0x000e220000002100 */
[----:B------:R-:W-:Y:S01]  /*0020*/  MOV R23, 0x400 ;  /* 0x0000040000177802 */ /* 0x000fe20000000f00 */
[----:B------:R-:W1:Y:S01]  /*0030*/  LDCU.64 UR6, c[0x0][0x358] ;  /* 0x00006b00ff0677ac */ /* 0x000e620008000a00 */
[----:B------:R-:W-:Y:S01]  /*0040*/  BSSY.RECONVERGENT B0, `(.L_x_0) ;  /* 0x000000c000007945 */ /* 0x000fe20003800200 */
[----:B------:R-:W2:Y:S01]  /*0050*/  S2R R0, SR_CgaCtaId ;  /* 0x0000000000007919 */ /* 0x000ea20000008800 */
[----:B0-----:R-:W-:Y:S02]  /*0060*/  ISETP.NE.AND P0, PT, R3, RZ, PT ;  /* 0x000000ff0300720c */ /* 0x001fe40003f05270 */
[----:B--2---:R-:W-:-:S11]  /*0070*/  LEA R23, R0, R23, 0x18 ;  /* 0x0000001700177211 */ /* 0x004fd600078ec0ff */
[----:B-1----:R-:W-:Y:S05]  /*0080*/  @P0 BRA `(.L_x_1) ;  /* 0x00000000001c0947 */ /* 0x002fea0003800000 */
[----:B------:R-:W0:Y:S01]  /*0090*/  LDC.64 R4, c[0x0][0x388] ;  /* 0x0000e200ff047b82 */ /* 0x000e220000000a00 */
[----:B------:R-:W-:-:S05]  /*00a0*/  IMAD.MOV.U32 R7, RZ, RZ, 0x1 ;  /* 0x00000001ff077424 */ /* 0x000fca00078e00ff */
[----:B0-----:R-:W2:Y:S02]  /*00b0*/  ATOMG.E.ADD.STRONG.GPU PT, R4, desc[UR6][R4.64], R7 ;  /* 0x80000007040479a8 */ /* 0x001ea400081ef106 */
[----:B------:R-:W0:Y:S01]  /*00c0*/  S2UR UR5, SR_CgaCtaId ;  /* 0x00000000000579c3 */ /* 0x000e220000008800 */
[----:B------:R-:W-:Y:S02]  /*00d0*/  UMOV UR4, 0x400 ;  /* 0x0000040000047882 */ /* 0x000fe40000000000 */
[----:B0-----:R-:W-:-:S09]  /*00e0*/  ULEA UR4, UR5, UR4, 0x18 ;  /* 0x0000000405047291 */ /* 0x001fd2000f8ec0ff */
[----:B--2---:R0:W-:Y:S03]  /*00f0*/  STS [UR4+0x6600], R4 ;  /* 0x00660004ff007988 */ /* 0x0041e60008000804 */
.L_x_1:
[----:B------:R-:W-:Y:S05]  /*0100*/  BSYNC.RECONVERGENT B0 ;  /* 0x0000000000007941 */ /* 0x000fea0003800200 */
.L_x_0:
[----:B------:R-:W-:Y:S01]  /*0110*/  BAR.SYNC.DEFER_BLOCKING 0x0 ;  /* 0x0000000000007b1d */ /* 0x000fe20000010000 */
[----:B0-----:R-:W-:-:S05]  /*0120*/  SHF.R.U32.HI R4, RZ, 0x5, R3 ;  /* 0x00000005ff047819 */ /* 0x001fca0000011603 */
[----:B------:R-:W0:Y:S01]  /*0130*/  LDCU UR4, c[0x0][0x3c0] ;  /* 0x00007800ff0477ac */ /* 0x000e220008000800 */
[----:B------:R-:W1:Y:S01]  /*0140*/  S2R R0, SR_LANEID ;  /* 0x0000000000007919 */ /* 0x000e620000000000 */
[----:B------:R-:W2:Y:S02]  /*0150*/  LDS R5, [R23+0x6600] ;  /* 0x0066000017057984 */ /* 0x000ea40000000800 */
[----:B--2---:R-:W-:-:S04]  /*0160*/  IMAD R18, R5, 0x1980, RZ ;  /* 0x0000198005127824 */ /* 0x004fc800078e02ff */
[----:B------:R-:W-:Y:S01]  /*0170*/  VIADD R35, R18, 0x1980 ;  /* 0x0000198012237836 */ /* 0x000fe20000000000 */
[----:B------:R-:W-:-:S04]  /*0180*/  SHF.R.S32.HI R47, RZ, 0x1f, R18 ;  /* 0x0000001fff2f7819 */ /* 0x000fc80000011412 */
[----:B0-----:R-:W-:-:S13]  /*0190*/  ISETP.GT.AND P0, PT, R35, UR4, PT ;  /* 0x0000000423007c0c */ /* 0x001fda000bf04270 */
[----:B-1----:R-:W-:Y:S05]  /*01a0*/  @P0 BRA `(.L_x_2) ;  /* 0x0000000000680947 */ /* 0x002fea0003800000 */
[----:B------:R-:W0:Y:S01]  /*01b0*/  LDCU.64 UR4, c[0x0][0x3a8] ;  /* 0x00007500ff0477ac */ /* 0x000e220008000a00 */
[C---:B------:R-:W-:Y:S02]  /*01c0*/  LOP3.LUT R50, R3.reuse, 0x1f, RZ, 0xc0, !PT ;  /* 0x0000001f03327812 */ /* 0x040fe400078ec0ff */
[----:B------:R-:W-:-:S05]  /*01d0*/  LOP3.LUT R21, R3, 0x3e0, RZ, 0xc0, !PT ;  /* 0x000003e003157812 */ /* 0x000fca00078ec0ff */
[----:B------:R-:W-:-:S05]  /*01e0*/  IMAD R7, R21, 0x11, R50 ;  /* 0x0000001115077824 */ /* 0x000fca00078e0232 */
[----:B------:R-:W-:-:S05]  /*01f0*/  IADD3 R7, P0, PT, R18, R7, RZ ;  /* 0x0000000712077210 */ /* 0x000fca0007f1e0ff */
[----:B------:R-:W-:Y:S01]  /*0200*/  IMAD.X R8, RZ, RZ, R47, P0 ;  /* 0x000000ffff087224 */ /* 0x000fe200000e062f */
[----:B0-----:R-:W-:-:S04]  /*0210*/  LEA R6, P0, R7, UR4, 0x2 ;  /* 0x0000000407067c11 */ /* 0x001fc8000f8010ff */
[----:B------:R-:W-:-:S05]  /*0220*/  LEA.HI.X R7, R7, UR5, R8, 0x2, P0 ;  /* 0x0000000507077c11 */ /* 0x000fca00080f1408 */
[----:B------:R0:W5:Y:S04]  /*0230*/  LDG.E R13, desc[UR6][R6.64] ;  /* 0x00000006060d7981 */ /* 0x000168000c1e1900 */
        /* <DEDUP_REMOVED lines=15> */
[----:B------:R0:W5:Y:S01]  /*0330*/  LDG.E R28, desc[UR6][R6.64+0x800] ;  /* 0x00080006061c7981 */ /* 0x000162000c1e1900 */
[----:B------:R-:W-:Y:S05]  /*0340*/  BRA `(.L_x_3) ;  /* 0x0000000400307947 */ /* 0x000fea0003800000 */
.L_x_2:
[C---:B------:R-:W-:Y:S01]  /*0350*/  LOP3.LUT R50, R3.reuse, 0x1f, RZ, 0xc0, !PT ;  /* 0x0000001f03327812 */ /* 0x040fe200078ec0ff */
[----:B------:R-:W0:Y:S01]  /*0360*/  LDCU.64 UR8, c[0x0][0x3a8] ;  /* 0x00007500ff0877ac */ /* 0x000e220008000a00 */
[----:B------:R-:W-:Y:S01]  /*0370*/  LOP3.LUT R21, R3, 0x3e0, RZ, 0xc0, !PT ;  /* 0x000003e003157812 */ /* 0x000fe200078ec0ff */
[----:B------:R-:W-:Y:S01]  /*0380*/  IMAD.MOV.U32 R13, RZ, RZ, 0x7fffffff ;  /* 0x7fffffffff0d7424 */ /* 0x000fe200078e00ff */
[----:B------:R-:W-:-:S03]  /*0390*/  IADD3 R8, PT, PT, -R18, UR4, RZ ;  /* 0x0000000412087c10 */ /* 0x000fc6000fffe1ff */
[----:B------:R-:W-:-:S04]  /*03a0*/  IMAD R15, R21, 0x11, R50 ;  /* 0x00000011150f7824 */ /* 0x000fc800078e0232 */
[C---:B------:R-:W-:Y:S01]  /*03b0*/  VIADD R9, R15.reuse, 0x40 ;  /* 0x000000400f097836 */ /* 0x040fe20000000000 */
[----:B------:R-:W-:Y:S01]  /*03c0*/  IADD3 R10, P0, PT, R18, R15, RZ ;  /* 0x0000000f120a7210 */ /* 0x000fe20007f1e0ff */
[C---:B------:R-:W-:Y:S01]  /*03d0*/  VIADD R7, R15.reuse, 0x20 ;  /* 0x000000200f077836 */ /* 0x040fe20000000000 */
[-C--:B------:R-:W-:Y:S02]  /*03e0*/  ISETP.GE.AND P2, PT, R15, R8.reuse, PT ;  /* 0x000000080f00720c */ /* 0x080fe40003f46270 */
[-C--:B------:R-:W-:Y:S01]  /*03f0*/  ISETP.GE.AND P4, PT, R9, R8.reuse, PT ;  /* 0x000000080900720c */ /* 0x080fe20003f86270 */
[----:B------:R-:W-:Y:S01]  /*0400*/  VIADD R9, R15, 0x80 ;  /* 0x000000800f097836 */ /* 0x000fe20000000000 */
[-C--:B------:R-:W-:Y:S01]  /*0410*/  ISETP.GE.AND P3, PT, R7, R8.reuse, PT ;  /* 0x000000080700720c */ /* 0x080fe20003f66270 */
[----:B------:R-:W-:Y:S02]  /*0420*/  VIADD R7, R15, 0x60 ;  /* 0x000000600f077836 */ /* 0x000fe40000000000 */
[----:B------:R-:W-:Y:S01]  /*0430*/  IMAD.X R11, RZ, RZ, R47, P0 ;  /* 0x000000ffff0b7224 */ /* 0x000fe200000e062f */
[----:B------:R-:W-:Y:S01]  /*0440*/  ISETP.GE.AND P6, PT, R9, R8, PT ;  /* 0x000000080900720c */ /* 0x000fe20003fc6270 */
[----:B------:R-:W-:Y:S01]  /*0450*/  VIADD R9, R15, 0xa0 ;  /* 0x000000a00f097836 */ /* 0x000fe20000000000 */
[----:B0-----:R-:W-:-:S02]  /*0460*/  LEA R6, P0, R10, UR8, 0x2 ;  /* 0x000000080a067c11 */ /* 0x001fc4000f8010ff */
[-C--:B------:R-:W-:Y:S02]  /*0470*/  ISETP.GE.AND P5, PT, R7, R8.reuse, PT ;  /* 0x000000080700720c */ /* 0x080fe40003fa6270 */
[----:B------:R-:W-:Y:S01]  /*0480*/  LEA.HI.X R7, R10, UR9, R11, 0x2, P0 ;  /* 0x000000090a077c11 */ /* 0x000fe200080f140b */
[----:B------:R-:W-:Y:S01]  /*0490*/  IMAD.MOV.U32 R12, RZ, RZ, 0x7fffffff ;  /* 0x7fffffffff0c7424 */ /* 0x000fe200078e00ff */
[-C--:B------:R-:W-:Y:S01]  /*04a0*/  ISETP.GE.AND P0, PT, R9, R8.reuse, PT ;  /* 0x000000080900720c */ /* 0x080fe20003f06270 */
[C---:B------:R-:W-:Y:S02]  /*04b0*/  VIADD R9, R15.reuse, 0xe0 ;  /* 0x000000e00f097836 */ /* 0x040fe40000000000 */
[----:B------:R1:W5:Y:S01]  /*04c0*/  @!P2 LDG.E R13, desc[UR6][R6.64] ;  /* 0x00000006060da981 */ /* 0x000362000c1e1900 */
[----:B------:R-:W-:Y:S02]  /*04d0*/  VIADD R11, R15, 0xc0 ;  /* 0x000000c00f0b7836 */ /* 0x000fe40000000000 */
[-C--:B------:R-:W-:Y:S01]  /*04e0*/  ISETP.GE.AND P2, PT, R9, R8.reuse, PT ;  /* 0x000000080900720c */ /* 0x080fe20003f46270 */
[----:B------:R-:W-:Y:S01]  /*04f0*/  VIADD R9, R15, 0x100 ;  /* 0x000001000f097836 */ /* 0x000fe20000000000 */
[----:B------:R1:W5:Y:S01]  /*0500*/  @!P3 LDG.E R12, desc[UR6][R6.64+0x80] ;  /* 0x00008006060cb981 */ /* 0x000362000c1e1900 */
[----:B------:R-:W-:Y:S01]  /*0510*/  IMAD.MOV.U32 R24, RZ, RZ, 0x7fffffff ;  /* 0x7fffffffff187424 */ /* 0x000fe200078e00ff */
[----:B------:R-:W-:-:S02]  /*0520*/  ISETP.GE.AND P1, PT, R11, R8, PT ;  /* 0x000000080b00720c */ /* 0x000fc40003f26270 */
[-C--:B------:R-:W-:Y:S01]  /*0530*/  ISETP.GE.AND P3, PT, R9, R8.reuse, PT ;  /* 0x000000080900720c */ /* 0x080fe20003f66270 */
[----:B------:R-:W-:Y:S02]  /*0540*/  VIADD R9, R15, 0x140 ;  /* 0x000001400f097836 */ /* 0x000fe40000000000 */
[----:B------:R1:W5:Y:S01]  /*0550*/  @!P5 LDG.E R24, desc[UR6][R6.64+0x180] ;  /* 0x000180060618d981 */ /* 0x000362000c1e1900 */
[----:B------:R-:W-:Y:S02]  /*0560*/  IMAD.MOV.U32 R27, RZ, RZ, 0x7fffffff ;  /* 0x7fffffffff1b7424 */ /* 0x000fe400078e00ff */
[-C--:B------:R-:W-:Y:S01]  /*0570*/  ISETP.GE.AND P5, PT, R9, R8.reuse, PT ;  /* 0x000000080900720c */ /* 0x080fe20003fa6270 */
[C---:B------:R-:W-:Y:S02]  /*0580*/  VIADD R9, R15.reuse, 0x160 ;  /* 0x000001600f097836 */ /* 0x040fe40000000000 */
[----:B------:R-:W-:Y:S01]  /*0590*/  IMAD.MOV.U32 R43, RZ, RZ, 0x7fffffff ;  /* 0x7fffffffff2b7424 */ /* 0x000fe200078e00ff */
[----:B------:R1:W5:Y:S01]  /*05a0*/  @!P6 LDG.E R27, desc[UR6][R6.64+0x200] ;  /* 0x00020006061be981 */ /* 0x000362000c1e1900 */
[----:B------:R-:W-:Y:S01]  /*05b0*/  VIADD R11, R15, 0x120 ;  /* 0x000001200f0b7836 */ /* 0x000fe20000000000 */
[----:B------:R-:W-:Y:S01]  /*05c0*/  ISETP.GE.AND P6, PT, R9, R8, PT ;  /* 0x000000080900720c */ /* 0x000fe20003fc6270 */
[----:B------:R-:W-:-:S02]  /*05d0*/  IMAD.MOV.U32 R17, RZ, RZ, 0x7fffffff ;  /* 0x7fffffffff117424 */ /* 0x000fc400078e00ff */
[----:B------:R-:W-:Y:S01]  /*05e0*/  VIADD R9, R15, 0x1a0 ;  /* 0x000001a00f097836 */ /* 0x000fe20000000000 */
[----:B------:R1:W5:Y:S01]  /*05f0*/  @!P4 LDG.E R43, desc[UR6][R6.64+0x100] ;  /* 0x00010006062bc981 */ /* 0x000362000c1e1900 */
[-C--:B------:R-:W-:Y:S01]  /*0600*/  ISETP.GE.AND P4, PT, R11, R8.reuse, PT ;  /* 0x000000080b00720c */ /* 0x080fe20003f86270 */
[----:B------:R-:W-:Y:S02]  /*0610*/  IMAD.MOV.U32 R25, RZ, RZ, 0x7fffffff ;  /* 0x7fffffffff197424 */ /* 0x000fe400078e00ff */
[----:B------:R1:W5:Y:S01]  /*0620*/  @!P1 LDG.E R17, desc[UR6][R6.64+0x300] ;  /* 0x0003000606119981 */ /* 0x000362000c1e1900 */
[----:B------:R-:W-:Y:S01]  /*0630*/  IMAD.MOV.U32 R41, RZ, RZ, 0x7fffffff ;  /* 0x7fffffffff297424 */ /* 0x000fe200078e00ff */
[----:B------:R-:W-:Y:S01]  /*0640*/  ISETP.GE.AND P1, PT, R9, R8, PT ;  /* 0x000000080900720c */ /* 0x000fe20003f26270 */
[C---:B------:R-:W-:Y:S01]  /*0650*/  VIADD R11, R15.reuse, 0x180 ;  /* 0x000001800f0b7836 */ /* 0x040fe20000000000 */
[----:B------:R1:W5:Y:S01]  /*0660*/  @!P0 LDG.E R25, desc[UR6][R6.64+0x280] ;  /* 0x0002800606198981 */ /* 0x000362000c1e1900 */
[----:B------:R-:W-:-:S02]  /*0670*/  VIADD R9, R15, 0x1c0 ;  /* 0x000001c00f097836 */ /* 0x000fc40000000000 */
[----:B------:R-:W-:Y:S01]  /*0680*/  IMAD.MOV.U32 R36, RZ, RZ, 0x7fffffff ;  /* 0x7fffffffff247424 */ /* 0x000fe200078e00ff */
[----:B------:R1:W5:Y:S01]  /*0690*/  @!P2 LDG.E R41, desc[UR6][R6.64+0x380] ;  /* 0x000380060629a981 */ /* 0x000362000c1e1900 */
[----:B------:R-:W-:Y:S01]  /*06a0*/  IMAD.MOV.U32 R39, RZ, RZ, 0x7fffffff ;  /* 0x7fffffffff277424 */ /* 0x000fe200078e00ff */
[-C--:B------:R-:W-:Y:S01]  /*06b0*/  ISETP.GE.AND P0, PT, R11, R8.reuse, PT ;  /* 0x000000080b00720c */ /* 0x080fe20003f06270 */
[----:B------:R-:W-:Y:S01]  /*06c0*/  VIADD R11, R15, 0x1e0 ;  /* 0x000001e00f0b7836 */ /* 0x000fe20000000000 */
[-C--:B------:R-:W-:Y:S01]  /*06d0*/  ISETP.GE.AND P2, PT, R9, R8.reuse, PT ;  /* 0x000000080900720c */ /* 0x080fe20003f46270 */
[----:B------:R-:W-:Y:S01]  /*06e0*/  VIADD R9, R15, 0x200 ;  /* 0x000002000f097836 */ /* 0x000fe20000000000 */
[----:B------:R1:W5:Y:S02]  /*06f0*/  @!P3 LDG.E R36, desc[UR6][R6.64+0x400] ;  /* 0x000400060624b981 */ /* 0x000364000c1e1900 */
[-C--:B------:R-:W-:Y:S02]  /*0700*/  ISETP.GE.AND P3, PT, R11, R8.reuse, PT ;  /* 0x000000080b00720c */ /* 0x080fe40003f66270 */
[----:B------:R1:W5:Y:S01]  /*0710*/  @!P4 LDG.E R39, desc[UR6][R6.64+0x480] ;  /* 0x000480060627c981 */ /* 0x000362000c1e1900 */
[----:B------:R-:W-:Y:S01]  /*0720*/  ISETP.GE.AND P4, PT, R9, R8, PT ;  /* 0x000000080900720c */ /* 0x000fe20003f86270 */
[----:B------:R-:W-:-:S02]  /*0730*/  IMAD.MOV.U32 R34, RZ, RZ, 0x7fffffff ;  /* 0x7fffffffff227424 */ /* 0x000fc400078e00ff */
[----:B------:R-:W-:Y:S02]  /*0740*/  IMAD.MOV.U32 R37, RZ, RZ, 0x7fffffff ;  /* 0x7fffffffff257424 */ /* 0x000fe400078e00ff */
[----:B------:R-:W-:Y:S02]  /*0750*/  IMAD.MOV.U32 R32, RZ, RZ, 0x7fffffff ;  /* 0x7fffffffff207424 */ /* 0x000fe400078e00ff */
[----:B------:R-:W-:Y:S01]  /*0760*/  IMAD.MOV.U32 R33, RZ, RZ, 0x7fffffff ;  /* 0x7fffffffff217424 */ /* 0x000fe200078e00ff */
[----:B------:R1:W5:Y:S01]  /*0770*/  @!P5 LDG.E R34, desc[UR6][R6.64+0x500] ;  /* 0x000500060622d981 */ /* 0x000362000c1e1900 */
[----:B------:R-:W-:Y:S02]  /*0780*/  IMAD.MOV.U32 R30, RZ, RZ, 0x7fffffff ;  /* 0x7fffffffff1e7424 */ /* 0x000fe400078e00ff */
[----:B------:R-:W-:Y:S01]  /*0790*/  IMAD.MOV.U32 R31, RZ, RZ, 0x7fffffff ;  /* 0x7fffffffff1f7424 */ /* 0x000fe200078e00ff */
[----:B------:R1:W5:Y:S01]  /*07a0*/  @!P6 LDG.E R37, desc[UR6][R6.64+0x580] ;  /* 0x000580060625e981 */ /* 0x000362000c1e1900 */
[----:B------:R-:W-:-:S03]  /*07b0*/  IMAD.MOV.U32 R28, RZ, RZ, 0x7fffffff ;  /* 0x7fffffffff1c7424 */ /* 0x000fc600078e00ff */
[----:B------:R1:W5:Y:S04]  /*07c0*/  @!P0 LDG.E R32, desc[UR6][R6.64+0x600] ;  /* 0x0006000606208981 */ /* 0x000368000c1e1900 */
[----:B------:R1:W5:Y:S04]  /*07d0*/  @!P1 LDG.E R33, desc[UR6][R6.64+0x680] ;  /* 0x0006800606219981 */ /* 0x000368000c1e1900 */
[----:B------:R1:W5:Y:S04]  /*07e0*/  @!P2 LDG.E R30, desc[UR6][R6.64+0x700] ;  /* 0x00070006061ea981 */ /* 0x000368000c1e1900 */
[----:B------:R1:W5:Y:S04]  /*07f0*/  @!P3 LDG.E R31, desc[UR6][R6.64+0x780] ;  /* 0x00078006061fb981 */ /* 0x000368000c1e1900 */
[----:B------:R1:W5:Y:S02]  /*0800*/  @!P4 LDG.E R28, desc[UR6][R6.64+0x800] ;  /* 0x00080006061cc981 */ /* 0x000364000c1e1900 */
.L_x_3:
[----:B------:R-:W-:Y:S01]  /*0810*/  IMAD.MOV.U32 R19, RZ, RZ, -0x1 ;  /* 0xffffffffff137424 */ /* 0x000fe200078e00ff */
[----:B-----5:R-:W-:Y:S01]  /*0820*/  ISETP.GT.AND P0, PT, R13, -0x1, PT ;  /* 0xffffffff0d00780c */ /* 0x020fe20003f04270 */
[----:B------:R-:W2:Y:S01]  /*0830*/  LDC R14, c[0x0][0x3c8] ;  /* 0x0000f200ff0e7b82 */ /* 0x000ea20000000800 */
[----:B------:R-:W-:Y:S01]  /*0840*/  ISETP.GT.AND P1, PT, R12, -0x1, PT ;  /* 0xffffffff0c00780c */ /* 0x000fe20003f24270 */
[----:B------:R-:W-:Y:S01]  /*0850*/  BSSY.RECONVERGENT B0, `(.L_x_4) ;  /* 0x0000055000007945 */ /* 0x000fe20003800200 */
[----:B01----:R-:W-:Y:S01]  /*0860*/  SEL R6, R19, 0x80000000, !P0 ;  /* 0x8000000013067807 */ /* 0x003fe20004000000 */
[----:B------:R-:W-:Y:S01]  /*0870*/  IMAD.SHL.U32 R4, R4, 0x400, RZ ;  /* 0x0000040004047824 */ /* 0x000fe200078e00ff */
[----:B------:R-:W-:Y:S02]  /*0880*/  ISETP.GT.AND P0, PT, R43, -0x1, PT ;  /* 0xffffffff2b00780c */ /* 0x000fe40003f04270 */
[----:B------:R-:W-:Y:S02]  /*0890*/  LOP3.LUT R13, R6, R13, RZ, 0x3c, !PT ;  /* 0x0000000d060d7212 */ /* 0x000fe400078e3cff */
[----:B------:R-:W-:-:S02]  /*08a0*/  SEL R6, R19, 0x80000000, !P0 ;  /* 0x8000000013067807 */ /* 0x000fc40004000000 */
[----:B------:R-:W-:Y:S02]  /*08b0*/  ISETP.GT.AND P0, PT, R25, -0x1, PT ;  /* 0xffffffff1900780c */ /* 0x000fe40003f04270 */
[----:B------:R-:W-:Y:S02]  /*08c0*/  LOP3.LUT R43, R6, R43, RZ, 0x3c, !PT ;  /* 0x0000002b062b7212 */ /* 0x000fe400078e3cff */
[C---:B------:R-:W-:Y:S02]  /*08d0*/  SEL R7, R19.reuse, 0x80000000, !P1 ;  /* 0x8000000013077807 */ /* 0x040fe40004800000 */
[----:B------:R-:W-:Y:S02]  /*08e0*/  SEL R6, R19, 0x80000000, !P0 ;  /* 0x8000000013067807 */ /* 0x000fe40004000000 */
[----:B------:R-:W-:Y:S02]  /*08f0*/  ISETP.GT.AND P1, PT, R24, -0x1, PT ;  /* 0xffffffff1800780c */ /* 0x000fe40003f24270 */
[----:B------:R-:W-:-:S02]  /*0900*/  ISETP.GT.AND P2, PT, R27, -0x1, PT ;  /* 0xffffffff1b00780c */ /* 0x000fc40003f44270 */
[----:B------:R-:W-:Y:S02]  /*0910*/  ISETP.GT.AND P0, PT, R17, -0x1, PT ;  /* 0xffffffff1100780c */ /* 0x000fe40003f04270 */
[----:B------:R-:W-:Y:S02]  /*0920*/  VIMNMX R11, PT, PT, R0, 0xe0, !PT ;  /* 0x000000e0000b7848 */ /* 0x000fe40007fe0100 */
[----:B------:R-:W-:Y:S02]  /*0930*/  LOP3.LUT R12, R7, R12, RZ, 0x3c, !PT ;  /* 0x0000000c070c7212 */ /* 0x000fe400078e3cff */
[----:B------:R-:W-:Y:S02]  /*0940*/  LOP3.LUT R25, R6, R25, RZ, 0x3c, !PT ;  /* 0x0000001906197212 */ /* 0x000fe400078e3cff */
[C---:B------:R-:W-:Y:S02]  /*0950*/  SEL R7, R19.reuse, 0x80000000, !P1 ;  /* 0x8000000013077807 */ /* 0x040fe40004800000 */
[----:B------:R-:W-:-:S02]  /*0960*/  SEL R8, R19, 0x80000000, !P2 ;  /* 0x8000000013087807 */ /* 0x000fc40005000000 */
[----:B------:R-:W-:Y:S02]  /*0970*/  SEL R6, R19, 0x80000000, !P0 ;  /* 0x8000000013067807 */ /* 0x000fe40004000000 */
[----:B------:R-:W-:Y:S02]  /*0980*/  ISETP.GT.AND P1, PT, R41, -0x1, PT ;  /* 0xffffffff2900780c */ /* 0x000fe40003f24270 */
[----:B------:R-:W-:Y:S02]  /*0990*/  ISETP.GT.AND P2, PT, R36, -0x1, PT ;  /* 0xffffffff2400780c */ /* 0x000fe40003f44270 */
[----:B------:R-:W-:Y:S02]  /*09a0*/  ISETP.GT.AND P0, PT, R39, -0x1, PT ;  /* 0xffffffff2700780c */ /* 0x000fe40003f04270 */
[----:B------:R-:W-:Y:S02]  /*09b0*/  IADD3 R11, PT, PT, R11, 0x1f, -R0 ;  /* 0x0000001f0b0b7810 */ /* 0x000fe40007ffe800 */
[----:B------:R-:W-:-:S02]  /*09c0*/  LOP3.LUT R24, R7, R24, RZ, 0x3c, !PT ;  /* 0x0000001807187212 */ /* 0x000fc400078e3cff */
[----:B------:R-:W-:Y:S02]  /*09d0*/  LOP3.LUT R27, R8, R27, RZ, 0x3c, !PT ;  /* 0x0000001b081b7212 */ /* 0x000fe400078e3cff */
[----:B------:R-:W-:Y:S02]  /*09e0*/  LOP3.LUT R17, R6, R17, RZ, 0x3c, !PT ;  /* 0x0000001106117212 */ /* 0x000fe400078e3cff */
[C---:B------:R-:W-:Y:S02]  /*09f0*/  SEL R8, R19.reuse, 0x80000000, !P1 ;  /* 0x8000000013087807 */ /* 0x040fe40004800000 */
[C---:B------:R-:W-:Y:S02]  /*0a00*/  SEL R7, R19.reuse, 0x80000000, !P2 ;  /* 0x8000000013077807 */ /* 0x040fe40005000000 */
[----:B------:R-:W-:Y:S02]  /*0a10*/  SEL R6, R19, 0x80000000, !P0 ;  /* 0x8000000013067807 */ /* 0x000fe40004000000 */
[----:B------:R-:W-:-:S02]  /*0a20*/  ISETP.GE.U32.AND P4, PT, R11, 0x1e0, PT ;  /* 0x000001e00b00780c */ /* 0x000fc40003f86070 */
[----:B------:R-:W-:Y:S02]  /*0a30*/  ISETP.GT.AND P0, PT, R34, -0x1, PT ;  /* 0xffffffff2200780c */ /* 0x000fe40003f04270 */
[----:B------:R-:W-:Y:S02]  /*0a40*/  ISETP.GT.AND P1, PT, R37, -0x1, PT ;  /* 0xffffffff2500780c */ /* 0x000fe40003f24270 */
[----:B------:R-:W-:Y:S02]  /*0a50*/  ISETP.GT.AND P2, PT, R32, -0x1, PT ;  /* 0xffffffff2000780c */ /* 0x000fe40003f44270 */
[----:B------:R-:W-:Y:S02]  /*0a60*/  LOP3.LUT R36, R7, R36, RZ, 0x3c, !PT ;  /* 0x0000002407247212 */ /* 0x000fe400078e3cff */
[----:B------:R-:W-:Y:S02]  /*0a70*/  LOP3.LUT R39, R6, R39, RZ, 0x3c, !PT ;  /* 0x0000002706277212 */ /* 0x000fe400078e3cff */
[----:B------:R-:W-:-:S02]  /*0a80*/  SEL R7, R19, 0x80000000, !P0 ;  /* 0x8000000013077807 */ /* 0x000fc40004000000 */
[C---:B------:R-:W-:Y:S02]  /*0a90*/  SEL R6, R19.reuse, 0x80000000, !P1 ;  /* 0x8000000013067807 */ /* 0x040fe40004800000 */
[----:B------:R-:W-:Y:S02]  /*0aa0*/  SEL R9, R19, 0x80000000, !P2 ;  /* 0x8000000013097807 */ /* 0x000fe40005000000 */
[----:B------:R-:W-:Y:S02]  /*0ab0*/  ISETP.GT.AND P0, PT, R33, -0x1, PT ;  /* 0xffffffff2100780c */ /* 0x000fe40003f04270 */
[----:B------:R-:W-:Y:S02]  /*0ac0*/  LEA.HI R10, R11, 0x1, RZ, 0x1b ;  /* 0x000000010b0a7811 */ /* 0x000fe400078fd8ff */
[----:B------:R-:W-:Y:S02]  /*0ad0*/  ISETP.GT.AND P1, PT, R30, -0x1, PT ;  /* 0xffffffff1e00780c */ /* 0x000fe40003f24270 */
[----:B------:R-:W-:-:S02]  /*0ae0*/  ISETP.GT.AND P2, PT, R31, -0x1, PT ;  /* 0xffffffff1f00780c */ /* 0x000fc40003f44270 */
[----:B------:R-:W-:Y:S02]  /*0af0*/  ISETP.GT.AND P3, PT, R28, -0x1, PT ;  /* 0xffffffff1c00780c */ /* 0x000fe40003f64270 */
[----:B------:R-:W-:Y:S02]  /*0b00*/  LOP3.LUT R37, R6, R37, RZ, 0x3c, !PT ;  /* 0x0000002506257212 */ /* 0x000fe400078e3cff */
[----:B------:R-:W-:Y:S02]  /*0b10*/  LOP3.LUT R41, R8, R41, RZ, 0x3c, !PT ;  /* 0x0000002908297212 */ /* 0x000fe400078e3cff */
[----:B------:R-:W-:Y:S02]  /*0b20*/  LOP3.LUT R34, R7, R34, RZ, 0x3c, !PT ;  /* 0x0000002207227212 */ /* 0x000fe400078e3cff */
[----:B------:R-:W-:Y:S02]  /*0b30*/  LOP3.LUT R32, R9, R32, RZ, 0x3c, !PT ;  /* 0x0000002009207212 */ /* 0x000fe400078e3cff */
[----:B------:R-:W-:-:S02]  /*0b40*/  SEL R6, R19, 0x80000000, !P0 ;  /* 0x8000000013067807 */ /* 0x000fc40004000000 */
[----:B------:R-:W-:Y:S02]  /*0b50*/  LOP3.LUT R15, R10, 0xf, RZ, 0xc0, !PT ;  /* 0x0000000f0a0f7812 */ /* 0x000fe400078ec0ff */
[C---:B------:R-:W-:Y:S02]  /*0b60*/  SEL R7, R19.reuse, 0x80000000, !P1 ;  /* 0x8000000013077807 */ /* 0x040fe40004800000 */
[C---:B------:R-:W-:Y:S02]  /*0b70*/  SEL R8, R19.reuse, 0x80000000, !P2 ;  /* 0x8000000013087807 */ /* 0x040fe40005000000 */
[----:B------:R-:W-:Y:S02]  /*0b80*/  SEL R9, R19, 0x80000000, !P3 ;  /* 0x8000000013097807 */ /* 0x000fe40005800000 */
[----:B------:R-:W-:Y:S01]  /*0b90*/  LOP3.LUT R33, R6, R33, RZ, 0x3c, !PT ;  /* 0x0000002106217212 */ /* 0x000fe200078e3cff */
[----:B------:R-:W-:Y:S01]  /*0ba0*/  IMAD.MOV.U32 R6, RZ, RZ, R0 ;  /* 0x000000ffff067224 */ /* 0x000fe200078e0000 */
[----:B------:R-:W-:-:S02]  /*0bb0*/  ISETP.NE.AND P1, PT, R15, RZ, PT ;  /* 0x000000ff0f00720c */ /* 0x000fc40003f25270 */
[----:B------:R-:W-:Y:S02]  /*0bc0*/  LOP3.LUT R30, R7, R30, RZ, 0x3c, !PT ;  /* 0x0000001e071e7212 */ /* 0x000fe400078e3cff */
[----:B------:R-:W-:Y:S02]  /*0bd0*/  LOP3.LUT R31, R8, R31, RZ, 0x3c, !PT ;  /* 0x0000001f081f7212 */ /* 0x000fe400078e3cff */
[----:B------:R-:W-:Y:S01]  /*0be0*/  LOP3.LUT R28, R9, R28, RZ, 0x3c, !PT ;  /* 0x0000001c091c7212 */ /* 0x000fe200078e3cff */
[----:B--2---:R-:W-:Y:S06]  /*0bf0*/  @!P4 BRA `(.L_x_5) ;  /* 0x000000000068c947 */ /* 0x004fec0003800000 */
[----:B------:R-:W-:Y:S01]  /*0c00*/  IMAD R8, R0, 0x4, R4 ;  /* 0x0000000400087824 */ /* 0x000fe200078e0204 */
[----:B------:R-:W-:Y:S01]  /*0c10*/  LOP3.LUT R7, R10, 0xffffff0, RZ, 0xc0, !PT ;  /* 0x0ffffff00a077812 */ /* 0x000fe200078ec0ff */
[----:B------:R-:W-:-:S03]  /*0c20*/  IMAD.MOV.U32 R6, RZ, RZ, R0 ;  /* 0x000000ffff067224 */ /* 0x000fc600078e0000 */
[----:B------:R-:W-:Y:S01]  /*0c30*/  IADD3 R8, PT, PT, R8, 0x400, R23 ;  /* 0x0000040008087810 */ /* 0x000fe20007ffe017 */
[----:B------:R-:W-:-:S07]  /*0c40*/  IMAD.MOV R7, RZ, RZ, -R7 ;  /* 0x000000ffff077224 */ /* 0x000fce00078e0a07 */
.L_x_6:
[----:B------:R-:W-:Y:S01]  /*0c50*/  VIADD R7, R7, 0x10 ;  /* 0x0000001007077836 */ /* 0x000fe20000000000 */
[----:B------:R-:W-:Y:S01]  /*0c60*/  STS [R8+-0x400], RZ ;  /* 0xfffc00ff08007388 */ /* 0x000fe20000000800 */
[----:B------:R-:W-:-:S03]  /*0c70*/  VIADD R6, R6, 0x200 ;  /* 0x0000020006067836 */ /* 0x000fc60000000000 */
[----:B------:R-:W-:Y:S01]  /*0c80*/  ISETP.NE.AND P0, PT, R7, RZ, PT ;  /* 0x000000ff0700720c */ /* 0x000fe20003f05270 */
[----:B------:R-:W-:Y:S04]  /*0c90*/  STS [R8+-0x380], RZ ;  /* 0xfffc80ff08007388 */ /* 0x000fe80000000800 */
[----:B------:R-:W-:Y:S04]  /*0ca0*/  STS [R8+-0x300], RZ ;  /* 0xfffd00ff08007388 */ /* 0x000fe80000000800 */
[----:B------:R-:W-:Y:S04]  /*0cb0*/  STS [R8+-0x280], RZ ;  /* 0xfffd80ff08007388 */ /* 0x000fe80000000800 */
[----:B------:R-:W-:Y:S04]  /*0cc0*/  STS [R8+-0x200], RZ ;  /* 0xfffe00ff08007388 */ /* 0x000fe80000000800 */
[----:B------:R-:W-:Y:S04]  /*0cd0*/  STS [R8+-0x180], RZ ;  /* 0xfffe80ff08007388 */ /* 0x000fe80000000800 */
[----:B------:R-:W-:Y:S04]  /*0ce0*/  STS [R8+-0x100], RZ ;  /* 0xffff00ff08007388 */ /* 0x000fe80000000800 */
[----:B------:R-:W-:Y:S04]  /*0cf0*/  STS [R8+-0x80], RZ ;  /* 0xffff80ff08007388 */ /* 0x000fe80000000800 */
[----:B------:R-:W-:Y:S04]  /*0d00*/  STS [R8], RZ ;  /* 0x000000ff08007388 */ /* 0x000fe80000000800 */
[----:B------:R-:W-:Y:S04]  /*0d10*/  STS [R8+0x80], RZ ;  /* 0x000080ff08007388 */ /* 0x000fe80000000800 */
[----:B------:R-:W-:Y:S04]  /*0d20*/  STS [R8+0x100], RZ ;  /* 0x000100ff08007388 */ /* 0x000fe80000000800 */
[----:B------:R-:W-:Y:S04]  /*0d30*/  STS [R8+0x180], RZ ;  /* 0x000180ff08007388 */ /* 0x000fe80000000800 */
[----:B------:R-:W-:Y:S04]  /*0d40*/  STS [R8+0x200], RZ ;  /* 0x000200ff08007388 */ /* 0x000fe80000000800 */
[----:B------:R-:W-:Y:S04]  /*0d50*/  STS [R8+0x280], RZ ;  /* 0x000280ff08007388 */ /* 0x000fe80000000800 */
[----:B------:R-:W-:Y:S04]  /*0d60*/  STS [R8+0x300], RZ ;  /* 0x000300ff08007388 */ /* 0x000fe80000000800 */
[----:B------:R0:W-:Y:S02]  /*0d70*/  STS [R8+0x380], RZ ;  /* 0x000380ff08007388 */ /* 0x0001e40000000800 */
[----:B0-----:R-:W-:Y:S01]  /*0d80*/  VIADD R8, R8, 0x800 ;  /* 0x0000080008087836 */ /* 0x001fe20000000000 */
[----:B------:R-:W-:Y:S06]  /*0d90*/  @P0 BRA `(.L_x_6) ;  /* 0xfffffffc00ac0947 */ /* 0x000fec000383ffff */
.L_x_5:
[----:B------:R-:W-:Y:S05]  /*0da0*/  BSYNC.RECONVERGENT B0 ;  /* 0x0000000000007941 */ /* 0x000fea0003800200 */
.L_x_4:
[----:B------:R-:W-:Y:S01]  /*0db0*/  BSSY.RECONVERGENT B0, `(.L_x_7) ;  /* 0x0000027000007945 */ /* 0x000fe20003800200 */
[----:B------:R-:W-:Y:S01]  /*0dc0*/  SHF.L.U32 R19, R19, R14, RZ ;  /* 0x0000000e13137219 */ /* 0x000fe200000006ff */
[----:B------:R-:W-:Y:S02]  /*0dd0*/  IMAD.IADD R11, R23, 0x1, R4 ;  /* 0x00000001170b7824 */ /* 0x000fe400078e0204 */
[----:B------:R-:W-:Y:S05]  /*0de0*/  @!P1 BRA `(.L_x_8) ;  /* 0x00000000008c9947 */ /* 0x000fea0003800000 */
[----:B------:R-:W-:Y:S01]  /*0df0*/  ISETP.GE.U32.AND P0, PT, R15, 0x8, PT ;  /* 0x000000080f00780c */ /* 0x000fe20003f06070 */
[----:B------:R-:W-:Y:S01]  /*0e00*/  BSSY.RECONVERGENT B1, `(.L_x_9) ;  /* 0x000000e000017945 */ /* 0x000fe20003800200 */
[----:B------:R-:W-:-:S04]  /*0e10*/  LOP3.LUT R8, R10, 0x7, RZ, 0xc0, !PT ;  /* 0x000000070a087812 */ /* 0x000fc800078ec0ff */
[----:B------:R-:W-:-:S07]  /*0e20*/  ISETP.NE.AND P1, PT, R8, RZ, PT ;  /* 0x000000ff0800720c */ /* 0x000fce0003f25270 */
[----:B------:R-:W-:Y:S06]  /*0e30*/  @!P0 BRA `(.L_x_10) ;  /* 0x0000000000288947 */ /* 0x000fec0003800000 */
[C---:B------:R-:W-:Y:S02]  /*0e40*/  IMAD R7, R6.reuse, 0x4, R11 ;  /* 0x0000000406077824 */ /* 0x040fe400078e020b */
[----:B------:R-:W-:-:S03]  /*0e50*/  VIADD R6, R6, 0x100 ;  /* 0x0000010006067836 */ /* 0x000fc60000000000 */
[----:B------:R0:W-:Y:S04]  /*0e60*/  STS [R7], RZ ;  /* 0x000000ff07007388 */ /* 0x0001e80000000800 */
[----:B------:R0:W-:Y:S04]  /*0e70*/  STS [R7+0x80], RZ ;  /* 0x000080ff07007388 */ /* 0x0001e80000000800 */
[----:B------:R0:W-:Y:S04]  /*0e80*/  STS [R7+0x100], RZ ;  /* 0x000100ff07007388 */ /* 0x0001e80000000800 */
[----:B------:R0:W-:Y:S04]  /*0e90*/  STS [R7+0x180], RZ ;  /* 0x000180ff07007388 */ /* 0x0001e80000000800 */
[----:B------:R0:W-:Y:S04]  /*0ea0*/  STS [R7+0x200], RZ ;  /* 0x000200ff07007388 */ /* 0x0001e80000000800 */
[----:B------:R0:W-:Y:S04]  /*0eb0*/  STS [R7+0x280], RZ ;  /* 0x000280ff07007388 */ /* 0x0001e80000000800 */
[----:B------:R0:W-:Y:S04]  /*0ec0*/  STS [R7+0x300], RZ ;  /* 0x000300ff07007388 */ /* 0x0001e80000000800 */
[----:B------:R0:W-:Y:S02]  /*0ed0*/  STS [R7+0x380], RZ ;  /* 0x000380ff07007388 */ /* 0x0001e40000000800 */
.L_x_10:
[----:B------:R-:W-:Y:S05]  /*0ee0*/  BSYNC.RECONVERGENT B1 ;  /* 0x0000000000017941 */ /* 0x000fea0003800200 */
.L_x_9:
[----:B------:R-:W-:Y:S05]  /*0ef0*/  @!P1 BRA `(.L_x_8) ;  /* 0x0000000000489947 */ /* 0x000fea0003800000 */
[----:B------:R-:W-:Y:S02]  /*0f00*/  ISETP.GE.U32.AND P0, PT, R8, 0x4, PT ;  /* 0x000000040800780c */ /* 0x000fe40003f06070 */
[----:B------:R-:W-:-:S04]  /*0f10*/  LOP3.LUT R10, R10, 0x3, RZ, 0xc0, !PT ;  /* 0x000000030a0a7812 */ /* 0x000fc800078ec0ff */
[----:B------:R-:W-:-:S07]  /*0f20*/  ISETP.NE.AND P1, PT, R10, RZ, PT ;  /* 0x000000ff0a00720c */ /* 0x000fce0003f25270 */
[C---:B0-----:R-:W-:Y:S02]  /*0f30*/  @P0 IMAD R7, R6.reuse, 0x4, R11 ;  /* 0x0000000406070824 */ /* 0x041fe400078e020b */
[----:B------:R-:W-:-:S03]  /*0f40*/  @P0 VIADD R6, R6, 0x80 ;  /* 0x0000008006060836 */ /* 0x000fc60000000000 */
[----:B------:R1:W-:Y:S04]  /*0f50*/  @P0 STS [R7], RZ ;  /* 0x000000ff07000388 */ /* 0x0003e80000000800 */
[----:B------:R1:W-:Y:S04]  /*0f60*/  @P0 STS [R7+0x80], RZ ;  /* 0x000080ff07000388 */ /* 0x0003e80000000800 */
[----:B------:R1:W-:Y:S04]  /*0f70*/  @P0 STS [R7+0x100], RZ ;  /* 0x000100ff07000388 */ /* 0x0003e80000000800 */
[----:B------:R1:W-:Y:S01]  /*0f80*/  @P0 STS [R7+0x180], RZ ;  /* 0x000180ff07000388 */ /* 0x0003e20000000800 */
[----:B------:R-:W-:Y:S05]  /*0f90*/  @!P1 BRA `(.L_x_8) ;  /* 0x0000000000209947 */ /* 0x000fea0003800000 */
[----:B------:R-:W-:Y:S02]  /*0fa0*/  IMAD R4, R6, 0x4, R4 ;  /* 0x0000000406047824 */ /* 0x000fe400078e0204 */
[----:B------:R-:W-:Y:S02]  /*0fb0*/  IMAD.MOV R10, RZ, RZ, -R10 ;  /* 0x000000ffff0a7224 */ /* 0x000fe400078e0a0a */
[----:B------:R-:W-:-:S07]  /*0fc0*/  IMAD.IADD R4, R23, 0x1, R4 ;  /* 0x0000000117047824 */ /* 0x000fce00078e0204 */
.L_x_11:
[----:B------:R-:W-:Y:S01]  /*0fd0*/  VIADD R10, R10, 0x1 ;  /* 0x000000010a0a7836 */ /* 0x000fe20000000000 */
[----:B------:R0:W-:Y:S04]  /*0fe0*/  STS [R4], RZ ;  /* 0x000000ff04007388 */ /* 0x0001e80000000800 */
[----:B------:R-:W-:Y:S01]  /*0ff0*/  ISETP.NE.AND P0, PT, R10, RZ, PT ;  /* 0x000000ff0a00720c */ /* 0x000fe20003f05270 */
[----:B0-----:R-:W-:-:S12]  /*1000*/  VIADD R4, R4, 0x80 ;  /* 0x0000008004047836 */ /* 0x001fd80000000000 */
[----:B------:R-:W-:Y:S05]  /*1010*/  @P0 BRA `(.L_x_11) ;  /* 0xfffffffc00ec0947 */ /* 0x000fea000383ffff */
.L_x_8:
[----:B------:R-:W-:Y:S05]  /*1020*/  BSYNC.RECONVERGENT B0 ;  /* 0x0000000000007941 */ /* 0x000fea0003800200 */
.L_x_7:
[----:B------:R-:W2:Y:S01]  /*1030*/  LDCU UR4, c[0x0][0x3c4] ;  /* 0x00007880ff0477ac */ /* 0x000ea20008000800 */
[----:B------:R-:W-:Y:S01]  /*1040*/  ISETP.NE.AND P0, PT, R13, 0x7fffffff, PT ;  /* 0x7fffffff0d00780c */ /* 0x000fe20003f05270 */
[----:B------:R-:W-:Y:S01]  /*1050*/  BSSY.RECONVERGENT B0, `(.L_x_12) ;  /* 0x0000091000007945 */ /* 0x000fe20003800200 */
[C---:B------:R-:W-:Y:S01]  /*1060*/  ISETP.NE.AND P1, PT, R12.reuse, 0x7fffffff, PT ;  /* 0x7fffffff0c00780c */ /* 0x040fe20003f25270 */
[----:B------:R-:W-:Y:S01]  /*1070*/  IMAD R22, R3, 0x4, R23 ;  /* 0x0000000403167824 */ /* 0x000fe200078e0217 */
[----:B------:R-:W-:Y:S02]  /*1080*/  SEL R4, R13, 0x80000000, P0 ;  /* 0x800000000d047807 */ /* 0x000fe40000000000 */
[----:B------:R-:W-:Y:S02]  /*1090*/  SEL R6, R12, 0x80000000, P1 ;  /* 0x800000000c067807 */ /* 0x000fe40000800000 */
[----:B------:R-:W-:Y:S02]  /*10a0*/  ISETP.NE.AND P0, PT, R43, 0x7fffffff, PT ;  /* 0x7fffffff2b00780c */ /* 0x000fe40003f05270 */
[----:B------:R-:W-:-:S02]  /*10b0*/  ISETP.NE.AND P1, PT, R24, 0x7fffffff, PT ;  /* 0x7fffffff1800780c */ /* 0x000fc40003f25270 */
[----:B------:R-:W-:Y:S02]  /*10c0*/  ISETP.NE.AND P2, PT, R27, 0x7fffffff, PT ;  /* 0x7fffffff1b00780c */ /* 0x000fe40003f45270 */
[----:B01----:R-:W-:Y:S02]  /*10d0*/  SEL R7, R43, 0x80000000, P0 ;  /* 0x800000002b077807 */ /* 0x003fe40000000000 */
[----:B------:R-:W-:Y:S02]  /*10e0*/  SEL R8, R24, 0x80000000, P1 ;  /* 0x8000000018087807 */ /* 0x000fe40000800000 */
[----:B--2---:R-:W-:Y:S02]  /*10f0*/  SHF.R.U32.HI R4, RZ, UR4, R4 ;  /* 0x00000004ff047c19 */ /* 0x004fe40008011604 */
[----:B------:R-:W-:Y:S02]  /*1100*/  SHF.R.U32.HI R6, RZ, UR4, R6 ;  /* 0x00000004ff067c19 */ /* 0x000fe40008011606 */
[----:B------:R-:W-:-:S02]  /*1110*/  LOP3.LUT R45, R4, R19, RZ, 0x30, !PT ;  /* 0x00000013042d7212 */ /* 0x000fc400078e30ff */
[----:B------:R-:W-:Y:S02]  /*1120*/  LOP3.LUT R52, R6, R19, RZ, 0x30, !PT ;  /* 0x0000001306347212 */ /* 0x000fe400078e30ff */
[----:B------:R-:W-:Y:S01]  /*1130*/  SEL R9, R27, 0x80000000, P2 ;  /* 0x800000001b097807 */ /* 0x000fe20001000000 */
[----:B------:R-:W-:Y:S01]  /*1140*/  IMAD R4, R45, 0x4, R11 ;  /* 0x000000042d047824 */ /* 0x000fe200078e020b */
[----:B------:R-:W-:Y:S01]  /*1150*/  SHF.R.U32.HI R54, RZ, UR4, R7 ;  /* 0x00000004ff367c19 */ /* 0x000fe20008011607 */
[----:B------:R-:W-:Y:S01]  /*1160*/  IMAD R6, R52, 0x4, R11 ;  /* 0x0000000434067824 */ /* 0x000fe200078e020b */
[----:B------:R-:W-:Y:S01]  /*1170*/  SHF.R.U32.HI R8, RZ, UR4, R8 ;  /* 0x00000004ff087c19 */ /* 0x000fe20008011608 */
[----:B------:R-:W-:Y:S01]  /*1180*/  NOP ;  /* 0x0000000000007918 */ /* 0x000fe20000000000 */
[----:B------:R-:W-:Y:S01]  /*1190*/  ISETP.NE.AND P3, PT, R25, 0x7fffffff, PT ;  /* 0x7fffffff1900780c */ /* 0x000fe20003f65270 */
[----:B------:R0:W-:Y:S01]  /*11a0*/  ATOMS.POPC.INC.32 RZ, [R4+URZ] ;  /* 0x0000000004ff7f8c */ /* 0x0001e2000d8000ff */
[----:B------:R-:W-:-:S02]  /*11b0*/  SHF.R.U32.HI R46, RZ, UR4, R9 ;  /* 0x00000004ff2e7c19 */ /* 0x000fc40008011609 */
[-C--:B------:R-:W-:Y:S01]  /*11c0*/  LOP3.LUT R54, R54, R19.reuse, RZ, 0x30, !PT ;  /* 0x0000001336367212 */ /* 0x080fe200078e30ff */
[----:B------:R1:W-:Y:S01]  /*11d0*/  ATOMS.POPC.INC.32 RZ, [R6+URZ] ;  /* 0x0000000006ff7f8c */ /* 0x0003e2000d8000ff */
[-C--:B------:R-:W-:Y:S02]  /*11e0*/  LOP3.LUT R48, R8, R19.reuse, RZ, 0x30, !PT ;  /* 0x0000001308307212 */ /* 0x080fe400078e30ff */
[----:B------:R-:W-:Y:S01]  /*11f0*/  SEL R10, R25, 0x80000000, P3 ;  /* 0x80000000190a7807 */ /* 0x000fe20001800000 */
[--C-:B0-----:R-:W-:Y:S01]  /*1200*/  IMAD R4, R54, 0x4, R11.reuse ;  /* 0x0000000436047824 */ /* 0x101fe200078e020b */
[----:B------:R-:W-:Y:S02]  /*1210*/  LOP3.LUT R46, R46, R19, RZ, 0x30, !PT ;  /* 0x000000132e2e7212 */ /* 0x000fe400078e30ff */
[----:B------:R-:W-:Y:S01]  /*1220*/  ISETP.NE.AND P4, PT, R17, 0x7fffffff, PT ;  /* 0x7fffffff1100780c */ /* 0x000fe20003f85270 */
[--C-:B-1----:R-:W-:Y:S01]  /*1230*/  IMAD R6, R48, 0x4, R11.reuse ;  /* 0x0000000430067824 */ /* 0x102fe200078e020b */
[----:B------:R-:W-:Y:S01]  /*1240*/  ISETP.NE.AND P0, PT, R41, 0x7fffffff, PT ;  /* 0x7fffffff2900780c */ /* 0x000fe20003f05270 */
[----:B------:R-:W-:Y:S01]  /*1250*/  IMAD R7, R46, 0x4, R11 ;  /* 0x000000042e077824 */ /* 0x000fe200078e020b */
[----:B------:R-:W-:Y:S01]  /*1260*/  SHF.R.U32.HI R10, RZ, UR4, R10 ;  /* 0x00000004ff0a7c19 */ /* 0x000fe2000801160a */
[----:B------:R0:W-:Y:S01]  /*1270*/  ATOMS.POPC.INC.32 RZ, [R4+URZ] ;  /* 0x0000000004ff7f8c */ /* 0x0001e2000d8000ff */
[----:B------:R-:W-:-:S02]  /*1280*/  ISETP.NE.AND P1, PT, R36, 0x7fffffff, PT ;  /* 0x7fffffff2400780c */ /* 0x000fc40003f25270 */
[----:B------:R-:W-:Y:S01]  /*1290*/  SEL R14, R17, 0x80000000, P4 ;  /* 0x80000000110e7807 */ /* 0x000fe20002000000 */
[----:B------:R1:W-:Y:S01]  /*12a0*/  ATOMS.POPC.INC.32 RZ, [R6+URZ] ;  /* 0x0000000006ff7f8c */ /* 0x0003e2000d8000ff */
[----:B------:R-:W-:Y:S02]  /*12b0*/  ISETP.NE.AND P2, PT, R39, 0x7fffffff, PT ;  /* 0x7fffffff2700780c */ /* 0x000fe40003f45270 */
[----:B------:R-:W-:Y:S01]  /*12c0*/  ISETP.NE.AND P3, PT, R34, 0x7fffffff, PT ;  /* 0x7fffffff2200780c */ /* 0x000fe20003f65270 */
[----:B------:R2:W-:Y:S01]  /*12d0*/  ATOMS.POPC.INC.32 RZ, [R7+URZ] ;  /* 0x0000000007ff7f8c */ /* 0x0005e2000d8000ff */
[----:B0-----:R-:W-:Y:S02]  /*12e0*/  SEL R4, R41, 0x80000000, P0 ;  /* 0x8000000029047807 */ /* 0x001fe40000000000 */
[----:B------:R-:W-:Y:S02]  /*12f0*/  LOP3.LUT R44, R10, R19, RZ, 0x30, !PT ;  /* 0x000000130a2c7212 */ /* 0x000fe400078e30ff */
[----:B-1----:R-:W-:-:S02]  /*1300*/  SEL R6, R36, 0x80000000, P1 ;  /* 0x8000000024067807 */ /* 0x002fc40000800000 */
[----:B------:R-:W-:Y:S01]  /*1310*/  SHF.R.U32.HI R14, RZ, UR4, R14 ;  /* 0x00000004ff0e7c19 */ /* 0x000fe2000801160e */
[----:B------:R-:W-:Y:S01]  /*1320*/  IMAD R8, R44, 0x4, R11 ;  /* 0x000000042c087824 */ /* 0x000fe200078e020b */
[----:B------:R-:W-:Y:S02]  /*1330*/  SEL R10, R39, 0x80000000, P2 ;  /* 0x80000000270a7807 */ /* 0x000fe40001000000 */
[----:B------:R-:W-:Y:S02]  /*1340*/  ISETP.NE.AND P4, PT, R37, 0x7fffffff, PT ;  /* 0x7fffffff2500780c */ /* 0x000fe40003f85270 */
[----:B--2---:R-:W-:Y:S01]  /*1350*/  SEL R7, R34, 0x80000000, P3 ;  /* 0x8000000022077807 */ /* 0x004fe20001800000 */
[----:B------:R0:W-:Y:S01]  /*1360*/  ATOMS.POPC.INC.32 RZ, [R8+URZ] ;  /* 0x0000000008ff7f8c */ /* 0x0001e2000d8000ff */
[----:B------:R-:W-:Y:S02]  /*1370*/  SHF.R.U32.HI R4, RZ, UR4, R4 ;  /* 0x00000004ff047c19 */ /* 0x000fe40008011604 */
[----:B------:R-:W-:-:S02]  /*1380*/  SHF.R.U32.HI R6, RZ, UR4, R6 ;  /* 0x00000004ff067c19 */ /* 0x000fc40008011606 */
[-C--:B------:R-:W-:Y:S02]  /*1390*/  LOP3.LUT R42, R14, R19.reuse, RZ, 0x30, !PT ;  /* 0x000000130e2a7212 */ /* 0x080fe400078e30ff */
[----:B------:R-:W-:Y:S02]  /*13a0*/  SHF.R.U32.HI R10, RZ, UR4, R10 ;  /* 0x00000004ff0a7c19 */ /* 0x000fe4000801160a */
[----:B------:R-:W-:Y:S01]  /*13b0*/  SEL R14, R37, 0x80000000, P4 ;  /* 0x80000000250e7807 */ /* 0x000fe20002000000 */
[----:B------:R-:W-:Y:S01]  /*13c0*/  IMAD R9, R42, 0x4, R11 ;  /* 0x000000042a097824 */ /* 0x000fe200078e020b */
[----:B------:R-:W-:Y:S02]  /*13d0*/  SHF.R.U32.HI R16, RZ, UR4, R7 ;  /* 0x00000004ff107c19 */ /* 0x000fe40008011607 */
[-C--:B------:R-:W-:Y:S02]  /*13e0*/  LOP3.LUT R40, R4, R19.reuse, RZ, 0x30, !PT ;  /* 0x0000001304287212 */ /* 0x080fe400078e30ff */
[-C--:B------:R-:W-:Y:S01]  /*13f0*/  LOP3.LUT R38, R6, R19.reuse, RZ, 0x30, !PT ;  /* 0x0000001306267212 */ /* 0x080fe200078e30ff */
[----:B------:R1:W-:Y:S01]  /*1400*/  ATOMS.POPC.INC.32 RZ, [R9+URZ] ;  /* 0x0000000009ff7f8c */ /* 0x0003e2000d8000ff */
[-C--:B------:R-:W-:Y:S01]  /*1410*/  LOP3.LUT R26, R10, R19.reuse, RZ, 0x30, !PT ;  /* 0x000000130a1a7212 */ /* 0x080fe200078e30ff */
[--C-:B------:R-:W-:Y:S01]  /*1420*/  IMAD R4, R40, 0x4, R11.reuse ;  /* 0x0000000428047824 */ /* 0x100fe200078e020b */
[----:B------:R-:W-:Y:S01]  /*1430*/  SHF.R.U32.HI R14, RZ, UR4, R14 ;  /* 0x00000004ff0e7c19 */ /* 0x000fe2000801160e */
[--C-:B------:R-:W-:Y:S01]  /*1440*/  IMAD R6, R38, 0x4, R11.reuse ;  /* 0x0000000426067824 */ /* 0x100fe200078e020b */
[-C--:B------:R-:W-:Y:S01]  /*1450*/  LOP3.LUT R16, R16, R19.reuse, RZ, 0x30, !PT ;  /* 0x0000001310107212 */ /* 0x080fe200078e30ff */
[--C-:B0-----:R-:W-:Y:S01]  /*1460*/  IMAD R8, R26, 0x4, R11.reuse ;  /* 0x000000041a087824 */ /* 0x101fe200078e020b */
[----:B------:R-:W-:Y:S01]  /*1470*/  LOP3.LUT R15, R14, R19, RZ, 0x30, !PT ;  /* 0x000000130e0f7212 */ /* 0x000fe200078e30ff */
[----:B------:R0:W-:Y:S01]  /*1480*/  ATOMS.POPC.INC.32 RZ, [R4+URZ] ;  /* 0x0000000004ff7f8c */ /* 0x0001e2000d8000ff */
[----:B------:R-:W-:Y:S01]  /*1490*/  ISETP.NE.AND P0, PT, R32, 0x7fffffff, PT ;  /* 0x7fffffff2000780c */ /* 0x000fe20003f05270 */
[--C-:B-1----:R-:W-:Y:S01]  /*14a0*/  IMAD R9, R16, 0x4, R11.reuse ;  /* 0x0000000410097824 */ /* 0x102fe200078e020b */
[----:B------:R-:W-:Y:S01]  /*14b0*/  ISETP.NE.AND P1, PT, R33, 0x7fffffff, PT ;  /* 0x7fffffff2100780c */ /* 0x000fe20003f25270 */
[----:B------:R1:W-:Y:S01]  /*14c0*/  ATOMS.POPC.INC.32 RZ, [R6+URZ] ;  /* 0x0000000006ff7f8c */ /* 0x0003e2000d8000ff */
[----:B------:R-:W-:Y:S01]  /*14d0*/  ISETP.NE.AND P2, PT, R30, 0x7fffffff, PT ;  /* 0x7fffffff1e00780c */ /* 0x000fe20003f45270 */
[----:B------:R-:W-:Y:S01]  /*14e0*/  IMAD R10, R15, 0x4, R11 ;  /* 0x000000040f0a7824 */ /* 0x000fe200078e020b */
[----:B------:R-:W-:Y:S01]  /*14f0*/  ISETP.NE.AND P3, PT, R31, 0x7fffffff, PT ;  /* 0x7fffffff1f00780c */ /* 0x000fe20003f65270 */
[----:B------:R2:W-:Y:S01]  /*1500*/  ATOMS.POPC.INC.32 RZ, [R8+URZ] ;  /* 0x0000000008ff7f8c */ /* 0x0005e2000d8000ff */
[----:B------:R-:W-:-:S02]  /*1510*/  ISETP.NE.AND P4, PT, R28, 0x7fffffff, PT ;  /* 0x7fffffff1c00780c */ /* 0x000fc40003f85270 */
[----:B0-----:R-:W-:Y:S01]  /*1520*/  SEL R4, R32, 0x80000000, P0 ;  /* 0x8000000020047807 */ /* 0x001fe20000000000 */
[----:B------:R0:W-:Y:S01]  /*1530*/  ATOMS.POPC.INC.32 RZ, [R9+URZ] ;  /* 0x0000000009ff7f8c */ /* 0x0001e2000d8000ff */
[----:B------:R-:W-:Y:S01]  /*1540*/  SEL R14, R30, 0x80000000, P2 ;  /* 0x800000001e0e7807 */ /* 0x000fe20001000000 */
[----:B-1----:R-:W1:Y:S01]  /*1550*/  LDC.64 R6, c[0x0][0x380] ;  /* 0x0000e000ff067b82 */ /* 0x002e620000000a00 */
[----:B------:R-:W-:Y:S01]  /*1560*/  SEL R20, R28, 0x80000000, P4 ;  /* 0x800000001c147807 */ /* 0x000fe20002000000 */
[----:B------:R3:W-:Y:S01]  /*1570*/  ATOMS.POPC.INC.32 RZ, [R10+URZ] ;  /* 0x000000000aff7f8c */ /* 0x0007e2000d8000ff */
[----:B--2---:R-:W-:Y:S02]  /*1580*/  SEL R8, R33, 0x80000000, P1 ;  /* 0x8000000021087807 */ /* 0x004fe40000800000 */
[----:B------:R-:W-:Y:S02]  /*1590*/  SHF.R.U32.HI R4, RZ, UR4, R4 ;  /* 0x00000004ff047c19 */ /* 0x000fe40008011604 */
[----:B0-----:R-:W-:-:S02]  /*15a0*/  SEL R9, R31, 0x80000000, P3 ;  /* 0x800000001f097807 */ /* 0x001fc40001800000 */
[----:B------:R-:W-:Y:S02]  /*15b0*/  SHF.R.U32.HI R8, RZ, UR4, R8 ;  /* 0x00000004ff087c19 */ /* 0x000fe40008011608 */
[----:B------:R-:W-:Y:S02]  /*15c0*/  SHF.R.U32.HI R14, RZ, UR4, R14 ;  /* 0x00000004ff0e7c19 */ /* 0x000fe4000801160e */
[----:B---3--:R-:W-:Y:S02]  /*15d0*/  SHF.R.U32.HI R10, RZ, UR4, R9 ;  /* 0x00000004ff0a7c19 */ /* 0x008fe40008011609 */
[----:B------:R-:W-:Y:S02]  /*15e0*/  SHF.R.U32.HI R20, RZ, UR4, R20 ;  /* 0x00000004ff147c19 */ /* 0x000fe40008011614 */
[-C--:B------:R-:W-:Y:S02]  /*15f0*/  LOP3.LUT R4, R4, R19.reuse, RZ, 0x30, !PT ;  /* 0x0000001304047212 */ /* 0x080fe400078e30ff */
[----:B------:R-:W-:-:S02]  /*1600*/  LOP3.LUT R8, R8, R19, RZ, 0x30, !PT ;  /* 0x0000001308087212 */ /* 0x000fc400078e30ff */
[-C--:B------:R-:W-:Y:S01]  /*1610*/  LOP3.LUT R9, R14, R19.reuse, RZ, 0x30, !PT ;  /* 0x000000130e097212 */ /* 0x080fe200078e30ff */
[--C-:B------:R-:W-:Y:S01]  /*1620*/  IMAD R29, R4, 0x4, R11.reuse ;  /* 0x00000004041d7824 */ /* 0x100fe200078e020b */
[----:B------:R-:W-:Y:S01]  /*1630*/  ISETP.GT.U32.AND P5, PT, R3, 0xff, PT ;  /* 0x000000ff0300780c */ /* 0x000fe20003fa4070 */
[--C-:B------:R-:W-:Y:S01]  /*1640*/  IMAD R49, R8, 0x4, R11.reuse ;  /* 0x0000000408317824 */ /* 0x100fe200078e020b */
[-C--:B------:R-:W-:Y:S01]  /*1650*/  LOP3.LUT R10, R10, R19.reuse, RZ, 0x30, !PT ;  /* 0x000000130a0a7212 */ /* 0x080fe200078e30ff */
[--C-:B------:R-:W-:Y:S01]  /*1660*/  IMAD R51, R9, 0x4, R11.reuse ;  /* 0x0000000409337824 */ /* 0x100fe200078e020b */
[----:B------:R-:W-:Y:S01]  /*1670*/  LOP3.LUT R14, R20, R19, RZ, 0x30, !PT ;  /* 0x00000013140e7212 */ /* 0x000fe200078e30ff */
[----:B------:R0:W-:Y:S01]  /*1680*/  ATOMS.POPC.INC.32 RZ, [R29+URZ] ;  /* 0x000000001dff7f8c */ /* 0x0001e2000d8000ff */
[----:B------:R-:W-:Y:S01]  /*1690*/  P2R R58, PR, RZ, 0x20 ;  /* 0x00000020ff3a7803 */ /* 0x000fe20000000000 */
[--C-:B------:R-:W-:Y:S02]  /*16a0*/  IMAD R53, R10, 0x4, R11.reuse ;  /* 0x000000040a357824 */ /* 0x100fe400078e020b */
[----:B------:R-:W-:Y:S01]  /*16b0*/  IMAD R11, R14, 0x4, R11 ;  /* 0x000000040e0b7824 */ /* 0x000fe200078e020b */
[----:B------:R0:W-:Y:S01]  /*16c0*/  ATOMS.POPC.INC.32 RZ, [R49+URZ] ;  /* 0x0000000031ff7f8c */ /* 0x0001e2000d8000ff */
[----:B------:R-:W-:-:S03]  /*16d0*/  IMAD.MOV.U32 R20, RZ, RZ, RZ ;  /* 0x000000ffff147224 */ /* 0x000fc600078e00ff */
[----:B------:R0:W-:Y:S04]  /*16e0*/  ATOMS.POPC.INC.32 RZ, [R51+URZ] ;  /* 0x0000000033ff7f8c */ /* 0x0001e8000d8000ff */
[----:B------:R0:W-:Y:S04]  /*16f0*/  ATOMS.POPC.INC.32 RZ, [R53+URZ] ;  /* 0x0000000035ff7f8c */ /* 0x0001e8000d8000ff */
[----:B------:R0:W-:Y:S01]  /*1700*/  ATOMS.POPC.INC.32 RZ, [R11+URZ] ;  /* 0x000000000bff7f8c */ /* 0x0001e2000d8000ff */
[----:B------:R-:W-:Y:S06]  /*1710*/  BAR.SYNC.DEFER_BLOCKING 0x0 ;  /* 0x0000000000007b1d */ /* 0x000fec0000010000 */
[----:B-1----:R-:W-:Y:S05]  /*1720*/  @P5 BRA `(.L_x_13) ;  /* 0x00000000008c5947 */ /* 0x002fea0003800000 */
[----:B0-----:R-:W-:Y:S04]  /*1730*/  LDS R11, [R22] ;  /* 0x00000000160b7984 */ /* 0x001fe80000000800 */
[----:B------:R-:W0:Y:S04]  /*1740*/  LDS R20, [R22+0x400] ;  /* 0x0004000016147984 */ /* 0x000e280000000800 */
[----:B------:R-:W1:Y:S04]  /*1750*/  LDS R56, [R22+0x800] ;  /* 0x0008000016387984 */ /* 0x000e680000000800 */
[----:B------:R-:W2:Y:S04]  /*1760*/  LDS R60, [R22+0xc00] ;  /* 0x000c0000163c7984 */ /* 0x000ea80000000800 */
[----:B------:R-:W3:Y:S04]  /*1770*/  LDS R62, [R22+0x1000] ;  /* 0x00100000163e7984 */ /* 0x000ee80000000800 */
[----:B------:R-:W4:Y:S04]  /*1780*/  LDS R64, [R22+0x1400] ;  /* 0x0014000016407984 */ /* 0x000f280000000800 */
[----:B------:R-:W5:Y:S04]  /*1790*/  LDS R66, [R22+0x1800] ;  /* 0x0018000016427984 */ /* 0x000f680000000800 */
[----:B------:R-:W5:Y:S04]  /*17a0*/  LDS R68, [R22+0x1c00] ;  /* 0x001c000016447984 */ /* 0x000f680000000800 */
[----:B------:R-:W5:Y:S04]  /*17b0*/  LDS R70, [R22+0x2000] ;  /* 0x0020000016467984 */ /* 0x000f680000000800 */
[----:B------:R-:W5:Y:S04]  /*17c0*/  LDS R72, [R22+0x2400] ;  /* 0x0024000016487984 */ /* 0x000f680000000800 */
[----:B------:R-:W5:Y:S01]  /*17d0*/  LDS R74, [R22+0x2800] ;  /* 0x00280000164a7984 */ /* 0x000f620000000800 */
[----:B0-----:R-:W-:-:S03]  /*17e0*/  IMAD.IADD R29, R11, 0x1, R20 ;  /* 0x000000010b1d7824 */ /* 0x001fc600078e0214 */
[----:B------:R0:W-:Y:S01]  /*17f0*/  STS [R22+0x400], R11 ;  /* 0x0004000b16007388 */ /* 0x0001e20000000800 */
[----:B-1----:R-:W-:-:S03]  /*1800*/  IMAD.IADD R49, R29, 0x1, R56 ;  /* 0x000000011d317824 */ /* 0x002fc600078e0238 */
[----:B------:R-:W1:Y:S01]  /*1810*/  LDS R20, [R22+0x2c00] ;  /* 0x002c000016147984 */ /* 0x000e620000000800 */
[----:B--2---:R-:W-:-:S03]  /*1820*/  IMAD.IADD R51, R49, 0x1, R60 ;  /* 0x0000000131337824 */ /* 0x004fc600078e023c */
[----:B------:R2:W-:Y:S01]  /*1830*/  STS [R22+0x800], R29 ;  /* 0x0008001d16007388 */ /* 0x0005e20000000800 */
[----:B---3--:R-:W-:-:S03]  /*1840*/  IMAD.IADD R53, R51, 0x1, R62 ;  /* 0x0000000133357824 */ /* 0x008fc600078e023e */
[----:B------:R3:W-:Y:S01]  /*1850*/  STS [R22+0xc00], R49 ;  /* 0x000c003116007388 */ /* 0x0007e20000000800 */
[----:B----4-:R-:W-:-:S03]  /*1860*/  IMAD.IADD R55, R53, 0x1, R64 ;  /* 0x0000000135377824 */ /* 0x010fc600078e0240 */
[----:B------:R3:W-:Y:S01]  /*1870*/  STS [R22+0x1000], R51 ;  /* 0x0010003316007388 */ /* 0x0007e20000000800 */
[----:B-----5:R-:W-:-:S03]  /*1880*/  IMAD.IADD R57, R55, 0x1, R66 ;  /* 0x0000000137397824 */ /* 0x020fc600078e0242 */
[----:B------:R3:W-:Y:S01]  /*1890*/  STS [R22+0x1400], R53 ;  /* 0x0014003516007388 */ /* 0x0007e20000000800 */
[----:B------:R-:W-:-:S03]  /*18a0*/  IMAD.IADD R59, R57, 0x1, R68 ;  /* 0x00000001393b7824 */ /* 0x000fc600078e0244 */
[----:B------:R3:W-:Y:S01]  /*18b0*/  STS [R22+0x1800], R55 ;  /* 0x0018003716007388 */ /* 0x0007e20000000800 */
[----:B------:R-:W-:-:S03]  /*18c0*/  IMAD.IADD R61, R59, 0x1, R70 ;  /* 0x000000013b3d7824 */ /* 0x000fc600078e0246 */
[----:B------:R3:W-:Y:S01]  /*18d0*/  STS [R22+0x1c00], R57 ;  /* 0x001c003916007388 */ /* 0x0007e20000000800 */
[----:B0-----:R-:W-:-:S03]  /*18e0*/  IMAD.IADD R11, R61, 0x1, R72 ;  /* 0x000000013d0b7824 */ /* 0x001fc600078e0248 */
[----:B------:R3:W-:Y:S01]  /*18f0*/  STS [R22+0x2000], R59 ;  /* 0x0020003b16007388 */ /* 0x0007e20000000800 */
[----:B--2---:R-:W-:-:S03]  /*1900*/  IMAD.IADD R29, R11, 0x1, R74 ;  /* 0x000000010b1d7824 */ /* 0x004fc600078e024a */
[----:B------:R3:W-:Y:S04]  /*1910*/  STS [R22+0x2400], R61 ;  /* 0x0024003d16007388 */ /* 0x0007e80000000800 */
[----:B------:R3:W-:Y:S04]  /*1920*/  STS [R22+0x2800], R11 ;  /* 0x0028000b16007388 */ /* 0x0007e80000000800 */
[----:B------:R3:W-:Y:S01]  /*1930*/  STS [R22], RZ ;  /* 0x000000ff16007388 */ /* 0x0007e20000000800 */
[----:B-1----:R-:W-:-:S03]  /*1940*/  IMAD.IADD R20, R29, 0x1, R20 ;  /* 0x000000011d147824 */ /* 0x002fc600078e0214 */
[----:B------:R3:W-:Y:S04]  /*1950*/  STS [R22+0x2c00], R29 ;  /* 0x002c001d16007388 */ /* 0x0007e80000000800 */
.L_x_13:
[----:B------:R-:W-:Y:S05]  /*1960*/  BSYNC.RECONVERGENT B0 ;  /* 0x0000000000007941 */ /* 0x000fea0003800200 */
.L_x_12:
[C---:B------:R-:W-:Y:S01]  /*1970*/  ISETP.NE.AND P0, PT, R20.reuse, 0x1980, PT ;  /* 0x000019801400780c */ /* 0x040fe20003f05270 */
[----:B0--3--:R-:W-:Y:S01]  /*1980*/  IMAD R29, R5, 0x100, R3 ;  /* 0x00000100051d7824 */ /* 0x009fe200078e0203 */
[----:B------:R-:W-:Y:S01]  /*1990*/  @!P5 LOP3.LUT R49, R20, 0x40000000, RZ, 0xfc, !PT ;  /* 0x400000001431d812 */ /* 0x000fe200078efcff */
[----:B------:R-:W-:Y:S01]  /*19a0*/  IMAD R21, R21, 0x11, RZ ;  /* 0x0000001115157824 */ /* 0x000fe200078e02ff */
[----:B------:R-:W-:Y:S01]  /*19b0*/  ISETP.LT.U32.AND P0, PT, R3, 0x100, !P0 ;  /* 0x000001000300780c */ /* 0x000fe20004701070 */
[----:B------:R-:W-:-:S03]  /*19c0*/  IMAD.WIDE R6, R29, 0x4, R6 ;  /* 0x000000041d067825 */ /* 0x000fc600078e0206 */
[----:B------:R-:W-:Y:S02]  /*19d0*/  LOP3.LUT R11, R21, R50, RZ, 0xfc, !PT ;  /* 0x00000032150b7212 */ /* 0x000fe400078efcff */
[----:B------:R0:W-:Y:S07]  /*19e0*/  @!P5 STG.E.STRONG.SYS desc[UR6][R6.64], R49 ;  /* 0x000000310600d986 */ /* 0x0001ee000c115906 */
[----:B------:R-:W-:Y:S06]  /*19f0*/  BAR.RED.OR.DEFER_BLOCKING 0x0, P0 ;  /* 0x0000000000007b1d */ /* 0x000fec0000014800 */
[----:B------:R-:W1:Y:S02]  /*1a00*/  B2R.RESULT RZ, P0 ;  /* 0x0000000000ff731c */ /* 0x000e640000004000 */
[----:B01----:R-:W-:Y:S05]  /*1a10*/  @!P0 BRA `(.L_x_14) ;  /* 0x00000014008c8947 */ /* 0x003fea0003800000 */
[----:B------:R-:W0:Y:S01]  /*1a20*/  LDCU.64 UR4, c[0x0][0x3b8] ;  /* 0x00007700ff0477ac */ /* 0x000e220008000a00 */
[----:B------:R-:W-:Y:S01]  /*1a30*/  IADD3 R0, P0, PT, R18, R11, RZ ;  /* 0x0000000b12007210 */ /* 0x000fe20007f1e0ff */
[----:B------:R-:W-:Y:S01]  /*1a40*/  BSSY B1, `(.L_x_15) ;  /* 0x0000033000017945 */ /* 0x000fe20003800000 */
[----:B------:R-:W-:-:S03]  /*1a50*/  IMAD R19, R3, 0x8, R23 ;  /* 0x0000000803137824 */ /* 0x000fc600078e0217 */
[----:B------:R-:W-:Y:S01]  /*1a60*/  IMAD.X R47, RZ, RZ, R47, P0 ;  /* 0x000000ffff2f7224 */ /* 0x000fe200000e062f */
[----:B0-----:R-:W-:-:S04]  /*1a70*/  LEA R8, P0, R0, UR4, 0x2 ;  /* 0x0000000400087c11 */ /* 0x001fc8000f8010ff */
[----:B------:R-:W-:Y:S01]  /*1a80*/  LEA.HI.X R9, R0, UR5, R47, 0x2, P0 ;  /* 0x0000000500097c11 */ /* 0x000fe200080f142f */
[----:B------:R-:W-:Y:S08]  /*1a90*/  @P5 BRA `(.L_x_16) ;  /* 0x0000000000b45947 */ /* 0x000ff00003800000 */
[----:B------:R-:W0:Y:S02]  /*1aa0*/  LDCU.64 UR4, c[0x0][0x398] ;  /* 0x00007300ff0477ac */ /* 0x000e240008000a00 */
[----:B0-----:R-:W-:-:S04]  /*1ab0*/  LEA R46, P0, R3, UR4, 0x3 ;  /* 0x00000004032e7c11 */ /* 0x001fc8000f8018ff */
[----:B------:R-:W-:-:S05]  /*1ac0*/  LEA.HI.X R47, R3, UR5, RZ, 0x3, P0 ;  /* 0x00000005032f7c11 */ /* 0x000fca00080f1cff */
[----:B------:R-:W2:Y:S01]  /*1ad0*/  LDG.E.64 R14, desc[UR6][R46.64] ;  /* 0x000000062e0e7981 */ /* 0x000ea2000c1e1b00 */
[----:B------:R-:W-:-:S04]  /*1ae0*/  ISETP.GT.U32.AND P0, PT, R3, R45, PT ;  /* 0x0000002d0300720c */ /* 0x000fc80003f04070 */
[----:B------:R-:W-:-:S04]  /*1af0*/  SEL R21, RZ, 0x1980, !P0 ;  /* 0x00001980ff157807 */ /* 0x000fc80004000000 */
[----:B--2---:R-:W-:Y:S01]  /*1b00*/  IADD3 R14, P0, PT, R14, -R21, RZ ;  /* 0x800000150e0e7210 */ /* 0x004fe20007f1e0ff */
[----:B------:R-:W-:-:S03]  /*1b10*/  IMAD.MOV.U32 R21, RZ, RZ, R20 ;  /* 0x000000ffff157224 */ /* 0x000fc600078e0014 */
[----:B------:R-:W-:Y:S02]  /*1b20*/  IADD3.X R15, PT, PT, R15, -0x1, RZ, P0, !PT ;  /* 0xffffffff0f0f7810 */ /* 0x000fe400007fe4ff */
[----:B------:R-:W-:-:S03]  /*1b30*/  ISETP.GE.AND P0, PT, R5, 0x1, PT ;  /* 0x000000010500780c */ /* 0x000fc60003f06270 */
[----:B------:R0:W-:Y:S10]  /*1b40*/  STS.64 [R19+0x6600], R14 ;  /* 0x0066000e13007388 */ /* 0x0001f40000000a00 */
[----:B------:R-:W-:Y:S05]  /*1b50*/  @!P0 BRA `(.L_x_17) ;  /* 0x00000000006c8947 */ /* 0x000fea0003800000 */
[----:B------:R-:W-:Y:S01]  /*1b60*/  BSSY B0, `(.L_x_18) ;  /* 0x0000019000007945 */ /* 0x000fe20003800000 */
[----:B------:R-:W-:Y:S02]  /*1b70*/  IMAD.MOV.U32 R0, RZ, RZ, -0x1 ;  /* 0xffffffffff007424 */ /* 0x000fe400078e00ff */
[----:B------:R-:W-:Y:S02]  /*1b80*/  IMAD.MOV.U32 R4, RZ, RZ, R5 ;  /* 0x000000ffff047224 */ /* 0x000fe400078e0005 */
[----:B------:R-:W-:-:S07]  /*1b90*/  IMAD.MOV.U32 R21, RZ, RZ, R20 ;  /* 0x000000ffff157224 */ /* 0x000fce00078e0014 */
.L_x_22:
[----:B0-----:R-:W0:Y:S01]  /*1ba0*/  LDC.64 R14, c[0x0][0x380] ;  /* 0x0000e000ff0e7b82 */ /* 0x001e220000000a00 */
[----:B------:R-:W-:Y:S01]  /*1bb0*/  VIADD R47, R4, 0xffffffff ;  /* 0xffffffff042f7836 */ /* 0x000fe20000000000 */
[----:B------:R-:W-:Y:S03]  /*1bc0*/  BSSY B2, `(.L_x_19) ;  /* 0x0000008000027945 */ /* 0x000fe60003800000 */
[----:B------:R-:W-:-:S04]  /*1bd0*/  IMAD R29, R47, 0x100, R3 ;  /* 0x000001002f1d7824 */ /* 0x000fc800078e0203 */
[----:B0-----:R-:W-:-:S07]  /*1be0*/  IMAD.WIDE R14, R29, 0x4, R14 ;  /* 0x000000041d0e7825 */ /* 0x001fce00078e020e */
.L_x_20:
[----:B------:R-:W-:Y:S05]  /*1bf0*/  YIELD ;  /* 0x0000000000007946 */ /* 0x000fea0003800000 */
[----:B------:R0:W-:Y:S06]  /*1c00*/  MEMBAR.SC.CTA ;  /* 0x0000000000007992 */ /* 0x0001ec0000000000 */
[----:B0-----:R-:W2:Y:S02]  /*1c10*/  LDG.E.STRONG.SYS R10, desc[UR6][R14.64] ;  /* 0x000000060e0a7981 */ /* 0x001ea4000c1f5900 */
[----:B--2---:R-:W-:-:S13]  /*1c20*/  ISETP.NE.AND P0, PT, R10, RZ, PT ;  /* 0x000000ff0a00720c */ /* 0x004fda0003f05270 */
[----:B------:R-:W-:Y:S05]  /*1c30*/  @!P0 BRA `(.L_x_20) ;  /* 0xfffffffc00ec8947 */ /* 0x000fea000383ffff */
[----:B------:R-:W-:Y:S05]  /*1c40*/  BSYNC B2 ;  /* 0x0000000000027941 */ /* 0x000fea0003800000 */
.L_x_19:
[----:B------:R-:W-:Y:S01]  /*1c50*/  BSSY.RECONVERGENT B2, `(.L_x_21) ;  /* 0x0000006000027945 */ /* 0x000fe20003800200 */
[C---:B------:R-:W-:Y:S02]  /*1c60*/  ISETP.GT.AND P0, PT, R10.reuse, -0x1, PT ;  /* 0xffffffff0a00780c */ /* 0x040fe40003f04270 */
[----:B------:R-:W-:Y:S01]  /*1c70*/  LOP3.LUT R10, R10, 0x3fffffff, RZ, 0xc0, !PT ;  /* 0x3fffffff0a0a7812 */ /* 0x000fe200078ec0ff */
[----:B------:R-:W-:Y:S05]  /*1c80*/  WARPSYNC.EXCLUSIVE R0 ;  /* 0x0000000000007348 */ /* 0x000fea0003a00000 */
[----:B------:R-:W-:-:S05]  /*1c90*/  IMAD.IADD R21, R10, 0x1, R21 ;  /* 0x000000010a157824 */ /* 0x000fca00078e0215 */
[----:B------:R-:W-:-:S07]  /*1ca0*/  VOTE.ANY R0, PT, P0 ;  /* 0x0000000000007806 */ /* 0x000fce00000e0100 */
[----:B------:R-:W-:Y:S05]  /*1cb0*/  BSYNC.RECONVERGENT B2 ;  /* 0x0000000000027941 */ /* 0x000fea0003800200 */
.L_x_21:
[----:B------:R-:W-:Y:S01]  /*1cc0*/  ISETP.GT.U32.AND P1, PT, R4, 0x1, PT ;  /* 0x000000010400780c */ /* 0x000fe20003f24070 */
[----:B------:R-:W-:-:S12]  /*1cd0*/  IMAD.MOV.U32 R4, RZ, RZ, R47 ;  /* 0x000000ffff047224 */ /* 0x000fd800078e002f */
[----:B------:R-:W-:Y:S05]  /*1ce0*/  @P0 BRA P1, `(.L_x_22) ;  /* 0xfffffffc00ac0947 */ /* 0x000fea000083ffff */
[----:B------:R-:W-:Y:S05]  /*1cf0*/  BSYNC B0 ;  /* 0x0000000000007941 */ /* 0x000fea0003800000 */
.L_x_18:
[----:B------:R1:W2:Y:S02]  /*1d00*/  LDS.64 R14, [R19+0x6600] ;  /* 0x00660000130e7984 */ /* 0x0002a40000000a00 */
.L_x_17:
[C---:B------:R-:W-:Y:S01]  /*1d10*/  IMAD.IADD R29, R21.reuse, 0x1, -R20 ;  /* 0x00000001151d7824 */ /* 0x040fe200078e0a14 */
[----:B------:R-:W-:-:S04]  /*1d20*/  LOP3.LUT R21, R21, 0x80000000, RZ, 0xfc, !PT ;  /* 0x8000000015157812 */ /* 0x000fc800078efcff */
[C---:B0-2---:R-:W-:Y:S01]  /*1d30*/  IADD3 R14, P0, PT, R29.reuse, R14, RZ ;  /* 0x0000000e1d0e7210 */ /* 0x045fe20007f1e0ff */
[----:B------:R0:W-:Y:S03]  /*1d40*/  STG.E.STRONG.SYS desc[UR6][R6.64], R21 ;  /* 0x0000001506007986 */ /* 0x0001e6000c115906 */
[----:B------:R-:W-:-:S05]  /*1d50*/  LEA.HI.X.SX32 R15, R29, R15, 0x1, P0 ;  /* 0x0000000f1d0f7211 */ /* 0x000fca00000f0eff */
[----:B------:R0:W-:Y:S04]  /*1d60*/  STS.64 [R19+0x6600], R14 ;  /* 0x0066000e13007388 */ /* 0x0001e80000000a00 */
.L_x_16:
[----:B------:R-:W-:Y:S05]  /*1d70*/  BSYNC B1 ;  /* 0x0000000000017941 */ /* 0x000fea0003800000 */
.L_x_15:
[----:B------:R-:W2:Y:S01]  /*1d80*/  LDC R0, c[0x0][0x3c0] ;  /* 0x0000f000ff007b82 */ /* 0x000ea20000000800 */
[----:B------:R-:W-:Y:S01]  /*1d90*/  IMAD.MOV.U32 R16, RZ, RZ, -0x1 ;  /* 0xffffffffff107424 */ /* 0x000fe200078e00ff */
[----:B------:R-:W-:Y:S01]  /*1da0*/  ISETP.GT.AND P0, PT, R13, -0x1, PT ;  /* 0xffffffff0d00780c */ /* 0x000fe20003f04270 */
[----:B------:R-:W-:Y:S01]  /*1db0*/  IMAD R23, R45, 0x8, R23 ;  /* 0x000000082d177824 */ /* 0x000fe200078e0217 */
[----:B------:R-:W-:Y:S02]  /*1dc0*/  ISETP.GT.AND P3, PT, R12, -0x1, PT ;  /* 0xffffffff0c00780c */ /* 0x000fe40003f64270 */
[----:B------:R-:W-:Y:S02]  /*1dd0*/  SEL R4, R16, 0x80000000, P0 ;  /* 0x8000000010047807 */ /* 0x000fe40000000000 */
[----:B0-----:R-:W0:Y:S01]  /*1de0*/  LDC.64 R6, c[0x0][0x390] ;  /* 0x0000e400ff067b82 */ /* 0x001e220000000a00 */
[----:B------:R-:W-:Y:S02]  /*1df0*/  ISETP.GT.AND P4, PT, R43, -0x1, PT ;  /* 0xffffffff2b00780c */ /* 0x000fe40003f84270 */
[----:B------:R-:W-:-:S02]  /*1e00*/  ISETP.GT.AND P2, PT, R24, -0x1, PT ;  /* 0xffffffff1800780c */ /* 0x000fc40003f44270 */
[----:B------:R-:W-:Y:S02]  /*1e10*/  LOP3.LUT R13, R4, R13, RZ, 0x3c, !PT ;  /* 0x0000000d040d7212 */ /* 0x000fe400078e3cff */
[C---:B------:R-:W-:Y:S02]  /*1e20*/  SEL R15, R16.reuse, 0x80000000, P3 ;  /* 0x80000000100f7807 */ /* 0x040fe40001800000 */
[C---:B------:R-:W-:Y:S02]  /*1e30*/  SEL R4, R16.reuse, 0x80000000, P4 ;  /* 0x8000000010047807 */ /* 0x040fe40002000000 */
[----:B------:R-:W-:Y:S02]  /*1e40*/  SEL R21, R16, 0x80000000, P2 ;  /* 0x8000000010157807 */ /* 0x000fe40001000000 */
[----:B------:R-:W-:Y:S02]  /*1e50*/  LOP3.LUT R12, R15, R12, RZ, 0x3c, !PT ;  /* 0x0000000c0f0c7212 */ /* 0x000fe400078e3cff */
[----:B------:R-:W-:-:S02]  /*1e60*/  LOP3.LUT R43, R4, R43, RZ, 0x3c, !PT ;  /* 0x0000002b042b7212 */ /* 0x000fc400078e3cff */
[----:B--2---:R-:W-:Y:S02]  /*1e70*/  ISETP.GE.AND P0, PT, R35, R0, PT ;  /* 0x000000002300720c */ /* 0x004fe40003f06270 */
[----:B------:R-:W-:Y:S02]  /*1e80*/  LOP3.LUT R24, R21, R24, RZ, 0x3c, !PT ;  /* 0x0000001815187212 */ /* 0x000fe400078e3cff */
[----:B0-----:R-:W-:-:S04]  /*1e90*/  ISETP.EQ.U32.AND P1, PT, R6, RZ, PT ;  /* 0x000000ff0600720c */ /* 0x001fc80003f22070 */
[----:B------:R-:W-:Y:S02]  /*1ea0*/  ISETP.EQ.OR.EX P0, PT, R7, RZ, !P0, P1 ;  /* 0x000000ff0700720c */ /* 0x000fe40004702710 */
[----:B------:R-:W-:Y:S02]  /*1eb0*/  ISETP.GT.AND P1, PT, R27, -0x1, PT ;  /* 0xffffffff1b00780c */ /* 0x000fe40003f24270 */
[----:B------:R-:W-:Y:S02]  /*1ec0*/  ISETP.GT.U32.OR P0, PT, R3, 0xff, P0 ;  /* 0x000000ff0300780c */ /* 0x000fe40000704470 */
[----:B------:R-:W-:-:S04]  /*1ed0*/  SEL R10, R16, 0x80000000, P1 ;  /* 0x80000000100a7807 */ /* 0x000fc80000800000 */
[----:B------:R-:W-:-:S07]  /*1ee0*/  LOP3.LUT R27, R10, R27, RZ, 0x3c, !PT ;  /* 0x0000001b0a1b7212 */ /* 0x000fce00078e3cff */
[----:B------:R-:W-:Y:S05]  /*1ef0*/  @P0 BRA `(.L_x_23) ;  /* 0x0000000000240947 */ /* 0x000fea0003800000 */
[----:B------:R-:W0:Y:S01]  /*1f00*/  LDS.64 R14, [R19+0x6600] ;  /* 0x00660000130e7984 */ /* 0x000e220000000a00 */
[C---:B------:R-:W-:Y:S02]  /*1f10*/  ISETP.GT.U32.AND P0, PT, R3.reuse, R45, PT ;  /* 0x0000002d0300720c */ /* 0x040fe40003f04070 */
[----:B------:R-:W-:Y:S02]  /*1f20*/  SHF.R.S32.HI R21, RZ, 0x1f, R20 ;  /* 0x0000001fff157819 */ /* 0x000fe40000011414 */
[----:B------:R-:W-:Y:S02]  /*1f30*/  SEL R29, RZ, 0x1980, !P0 ;  /* 0x00001980ff1d7807 */ /* 0x000fe40004000000 */
[----:B------:R-:W-:-:S04]  /*1f40*/  LEA R6, P2, R3, R6, 0x3 ;  /* 0x0000000603067211 */ /* 0x000fc800078418ff */
[----:B------:R-:W-:Y:S02]  /*1f50*/  LEA.HI.X R7, R3, R7, RZ, 0x3, P2 ;  /* 0x0000000703077211 */ /* 0x000fe400010f1cff */
[----:B0-----:R-:W-:-:S04]  /*1f60*/  IADD3 R20, P0, P1, R14, R29, R20 ;  /* 0x0000001d0e147210 */ /* 0x001fc8000791e014 */
[----:B------:R-:W-:-:S05]  /*1f70*/  IADD3.X R21, PT, PT, R15, RZ, R21, P0, P1 ;  /* 0x000000ff0f157210 */ /* 0x000fca00007e2415 */
[----:B------:R0:W-:Y:S04]  /*1f80*/  STG.E.64 desc[UR6][R6.64], R20 ;  /* 0x0000001406007986 */ /* 0x0001e8000c101b06 */
.L_x_23:
[----:B------:R-:W-:Y:S05]  /*1f90*/  WARPSYNC.ALL ;  /* 0x0000000000007948 */ /* 0x000fea0003800000 */
[----:B------:R-:W-:Y:S01]  /*1fa0*/  BAR.SYNC.DEFER_BLOCKING 0x0 ;  /* 0x0000000000007b1d */ /* 0x000fe20000010000 */
[----:B------:R-:W-:Y:S02]  /*1fb0*/  ISETP.GT.AND P0, PT, R25, -0x1, PT ;  /* 0xffffffff1900780c */ /* 0x000fe40003f04270 */
[----:B------:R-:W-:Y:S02]  /*1fc0*/  ISETP.GT.AND P1, PT, R17, -0x1, PT ;  /* 0xffffffff1100780c */ /* 0x000fe40003f24270 */
[----:B------:R-:W-:-:S02]  /*1fd0*/  SEL R4, R16, 0x80000000, P0 ;  /* 0x8000000010047807 */ /* 0x000fc40000000000 */
[----:B------:R-:W-:Y:S02]  /*1fe0*/  ISETP.GT.AND P0, PT, R39, -0x1, PT ;  /* 0xffffffff2700780c */ /* 0x000fe40003f04270 */
[----:B------:R-:W-:Y:S02]  /*1ff0*/  ISETP.GT.AND P2, PT, R41, -0x1, PT ;  /* 0xffffffff2900780c */ /* 0x000fe40003f44270 */
[----:B------:R-:W-:Y:S02]  /*2000*/  ISETP.GT.AND P3, PT, R36, -0x1, PT ;  /* 0xffffffff2400780c */ /* 0x000fe40003f64270 */
[----:B------:R-:W-:Y:S02]  /*2010*/  LOP3.LUT R25, R4, R25, RZ, 0x3c, !PT ;  /* 0x0000001904197212 */ /* 0x000fe400078e3cff */
[----:B------:R-:W-:Y:S02]  /*2020*/  SEL R4, R16, 0x80000000, P0 ;  /* 0x8000000010047807 */ /* 0x000fe40000000000 */
[----:B------:R-:W-:-:S02]  /*2030*/  ISETP.GT.AND P0, PT, R35, R0, PT ;  /* 0x000000002300720c */ /* 0x000fc40003f04270 */
[C---:B0-----:R-:W-:Y:S02]  /*2040*/  SEL R6, R16.reuse, 0x80000000, P1 ;  /* 0x8000000010067807 */ /* 0x041fe40000800000 */
[C---:B------:R-:W-:Y:S02]  /*2050*/  SEL R10, R16.reuse, 0x80000000, P2 ;  /* 0x80000000100a7807 */ /* 0x040fe40001000000 */
[----:B------:R-:W-:Y:S01]  /*2060*/  SEL R7, R16, 0x80000000, P3 ;  /* 0x8000000010077807 */ /* 0x000fe20001800000 */
[----:B------:R0:W2:Y:S01]  /*2070*/  LDS.64 R2, [R23+0x6600] ;  /* 0x0066000017027984 */ /* 0x0000a20000000a00 */
[----:B------:R-:W-:Y:S02]  /*2080*/  ISETP.GT.AND P1, PT, R34, -0x1, PT ;  /* 0xffffffff2200780c */ /* 0x000fe40003f24270 */
[----:B------:R-:W-:Y:S02]  /*2090*/  ISETP.GT.AND P2, PT, R37, -0x1, PT ;  /* 0xffffffff2500780c */ /* 0x000fe40003f44270 */
[----:B------:R-:W-:-:S02]  /*20a0*/  ISETP.GT.AND P3, PT, R32, -0x1, PT ;  /* 0xffffffff2000780c */ /* 0x000fc40003f64270 */
[----:B------:R-:W-:Y:S02]  /*20b0*/  LOP3.LUT R21, R6, R17, RZ, 0x3c, !PT ;  /* 0x0000001106157212 */ /* 0x000fe400078e3cff */
[----:B------:R-:W-:Y:S02]  /*20c0*/  LOP3.LUT R29, R7, R36, RZ, 0x3c, !PT ;  /* 0x00000024071d7212 */ /* 0x000fe400078e3cff */
[C---:B------:R-:W-:Y:S02]  /*20d0*/  SEL R7, R16.reuse, 0x80000000, P1 ;  /* 0x8000000010077807 */ /* 0x040fe40000800000 */
[C---:B------:R-:W-:Y:S02]  /*20e0*/  SEL R6, R16.reuse, 0x80000000, P2 ;  /* 0x8000000010067807 */ /* 0x040fe40001000000 */
[----:B------:R-:W-:Y:S02]  /*20f0*/  SEL R15, R16, 0x80000000, P3 ;  /* 0x80000000100f7807 */ /* 0x000fe40001800000 */
[----:B------:R-:W-:-:S02]  /*2100*/  ISETP.GT.AND P1, PT, R33, -0x1, PT ;  /* 0xffffffff2100780c */ /* 0x000fc40003f24270 */
[----:B------:R-:W-:Y:S02]  /*2110*/  ISETP.GT.AND P2, PT, R30, -0x1, PT ;  /* 0xffffffff1e00780c */ /* 0x000fe40003f44270 */
[----:B------:R-:W-:Y:S02]  /*2120*/  ISETP.GT.AND P3, PT, R31, -0x1, PT ;  /* 0xffffffff1f00780c */ /* 0x000fe40003f64270 */
[----:B------:R-:W-:Y:S02]  /*2130*/  ISETP.GT.AND P4, PT, R28, -0x1, PT ;  /* 0xffffffff1c00780c */ /* 0x000fe40003f84270 */
[----:B------:R-:W-:Y:S02]  /*2140*/  LOP3.LUT R39, R4, R39, RZ, 0x3c, !PT ;  /* 0x0000002704277212 */ /* 0x000fe400078e3cff */
[----:B0-----:R-:W-:Y:S02]  /*2150*/  LOP3.LUT R23, R7, R34, RZ, 0x3c, !PT ;  /* 0x0000002207177212 */ /* 0x001fe400078e3cff */
[----:B------:R-:W-:-:S02]  /*2160*/  LOP3.LUT R37, R6, R37, RZ, 0x3c, !PT ;  /* 0x0000002506257212 */ /* 0x000fc400078e3cff */
[----:B------:R-:W-:Y:S02]  /*2170*/  LOP3.LUT R45, R15, R32, RZ, 0x3c, !PT ;  /* 0x000000200f2d7212 */ /* 0x000fe400078e3cff */
[C---:B------:R-:W-:Y:S02]  /*2180*/  SEL R4, R16.reuse, 0x80000000, P1 ;  /* 0x8000000010047807 */ /* 0x040fe40000800000 */
[C---:B------:R-:W-:Y:S02]  /*2190*/  SEL R7, R16.reuse, 0x80000000, P2 ;  /* 0x8000000010077807 */ /* 0x040fe40001000000 */
[C---:B------:R-:W-:Y:S02]  /*21a0*/  SEL R6, R16.reuse, 0x80000000, P3 ;  /* 0x8000000010067807 */ /* 0x040fe40001800000 */
[----:B------:R-:W-:Y:S02]  /*21b0*/  SEL R15, R16, 0x80000000, P4 ;  /* 0x80000000100f7807 */ /* 0x000fe40002000000 */
[----:B------:R-:W-:-:S02]  /*21c0*/  LOP3.LUT R41, R10, R41, RZ, 0x3c, !PT ;  /* 0x000000290a297212 */ /* 0x000fc400078e3cff */
[----:B------:R-:W-:Y:S02]  /*21d0*/  LOP3.LUT R33, R4, R33, RZ, 0x3c, !PT ;  /* 0x0000002104217212 */ /* 0x000fe400078e3cff */
[----:B------:R-:W-:Y:S02]  /*21e0*/  LOP3.LUT R35, R7, R30, RZ, 0x3c, !PT ;  /* 0x0000001e07237212 */ /* 0x000fe400078e3cff */
[----:B------:R-:W-:Y:S02]  /*21f0*/  LOP3.LUT R31, R6, R31, RZ, 0x3c, !PT ;  /* 0x0000001f061f7212 */ /* 0x000fe400078e3cff */
[----:B------:R-:W-:Y:S01]  /*2200*/  LOP3.LUT R47, R15, R28, RZ, 0x3c, !PT ;  /* 0x0000001c0f2f7212 */ /* 0x000fe200078e3cff */
[----:B--2---:R-:W-:Y:S06]  /*2210*/  @P0 BRA `(.L_x_24) ;  /* 0x00000000005c0947 */ /* 0x004fec0003800000 */
[----:B------:R-:W0:Y:S01]  /*2220*/  LDCU.64 UR4, c[0x0][0x3a0] ;  /* 0x00007400ff0477ac */ /* 0x000e220008000a00 */
[----:B------:R-:W-:-:S05]  /*2230*/  IADD3 R4, P1, PT, R11, R2, RZ ;  /* 0x000000020b047210 */ /* 0x000fca0007f3e0ff */
[----:B------:R-:W-:Y:S01]  /*2240*/  IMAD.X R7, RZ, RZ, R3, P1 ;  /* 0x000000ffff077224 */ /* 0x000fe200008e0603 */
[----:B0-----:R-:W-:-:S04]  /*2250*/  LEA R2, P1, R4, UR4, 0x2 ;  /* 0x0000000404027c11 */ /* 0x001fc8000f8210ff */
[----:B------:R-:W-:-:S05]  /*2260*/  LEA.HI.X R3, R4, UR5, R7, 0x2, P1 ;  /* 0x0000000504037c11 */ /* 0x000fca00088f1407 */
[----:B------:R0:W-:Y:S04]  /*2270*/  STG.E desc[UR6][R2.64], R13 ;  /* 0x0000000d02007986 */ /* 0x0001e8000c101906 */
        /* <DEDUP_REMOVED lines=15> */
[----:B------:R0:W-:Y:S01]  /*2370*/  STG.E desc[UR6][R2.64+0x800], R47 ;  /* 0x0008002f02007986 */ /* 0x0001e2000c101906 */
[----:B------:R-:W-:Y:S05]  /*2380*/  BRA `(.L_x_25) ;  /* 0x0000000000e07947 */ /* 0x000fea0003800000 */
.L_x_24:
[----:B------:R-:W0:Y:S01]  /*2390*/  LDCU.64 UR4, c[0x0][0x3a0] ;  /* 0x00007400ff0477ac */ /* 0x000e220008000a00 */
[----:B------:R-:W-:Y:S01]  /*23a0*/  IMAD R6, R5, -0x1980, R0 ;  /* 0xffffe68005067824 */ /* 0x000fe200078e0200 */
[C---:B------:R-:W-:Y:S01]  /*23b0*/  IADD3 R4, P1, PT, R11.reuse, R2, RZ ;  /* 0x000000020b047210 */ /* 0x040fe20007f3e0ff */
[C---:B------:R-:W-:Y:S02]  /*23c0*/  VIADD R15, R11.reuse, 0x20 ;  /* 0x000000200b0f7836 */ /* 0x040fe40000000000 */
[C---:B------:R-:W-:Y:S01]  /*23d0*/  VIADD R17, R11.reuse, 0x40 ;  /* 0x000000400b117836 */ /* 0x040fe20000000000 */
[-C--:B------:R-:W-:Y:S01]  /*23e0*/  ISETP.GE.AND P5, PT, R11, R6.reuse, PT ;  /* 0x000000060b00720c */ /* 0x080fe20003fa6270 */
[----:B------:R-:W-:Y:S01]  /*23f0*/  IMAD.X R7, RZ, RZ, R3, P1 ;  /* 0x000000ffff077224 */ /* 0x000fe200008e0603 */
[-C--:B------:R-:W-:Y:S01]  /*2400*/  ISETP.GE.AND P4, PT, R15, R6.reuse, PT ;  /* 0x000000060f00720c */ /* 0x080fe20003f86270 */
[----:B------:R-:W-:Y:S01]  /*2410*/  VIADD R15, R11, 0x60 ;  /* 0x000000600b0f7836 */ /* 0x000fe20000000000 */
[----:B------:R-:W-:Y:S01]  /*2420*/  ISETP.GE.AND P3, PT, R17, R6, PT ;  /* 0x000000061100720c */ /* 0x000fe20003f66270 */
[----:B------:R-:W-:-:S02]  /*2430*/  VIADD R17, R11, 0x80 ;  /* 0x000000800b117836 */ /* 0x000fc40000000000 */
[----:B-1----:R-:W-:Y:S01]  /*2440*/  VIADD R19, R11, 0xa0 ;  /* 0x000000a00b137836 */ /* 0x002fe20000000000 */
[-C--:B------:R-:W-:Y:S01]  /*2450*/  ISETP.GE.AND P2, PT, R15, R6.reuse, PT ;  /* 0x000000060f00720c */ /* 0x080fe20003f46270 */
[----:B------:R-:W-:Y:S01]  /*2460*/  VIADD R15, R11, 0xc0 ;  /* 0x000000c00b0f7836 */ /* 0x000fe20000000000 */
[C---:B0-----:R-:W-:Y:S02]  /*2470*/  LEA R2, P1, R4.reuse, UR4, 0x2 ;  /* 0x0000000404027c11 */ /* 0x041fe4000f8210ff */
[-C--:B------:R-:W-:Y:S02]  /*2480*/  ISETP.GE.AND P6, PT, R19, R6.reuse, PT ;  /* 0x000000061300720c */ /* 0x080fe40003fc6270 */
[----:B------:R-:W-:Y:S02]  /*2490*/  LEA.HI.X R3, R4, UR5, R7, 0x2, P1 ;  /* 0x0000000504037c11 */ /* 0x000fe400088f1407 */
[----:B------:R-:W-:Y:S01]  /*24a0*/  ISETP.GE.AND P1, PT, R17, R6, PT ;  /* 0x000000061100720c */ /* 0x000fe20003f26270 */
[----:B------:R-:W-:-:S02]  /*24b0*/  VIADD R17, R11, 0xe0 ;  /* 0x000000e00b117836 */ /* 0x000fc40000000000 */
[----:B------:R0:W-:Y:S01]  /*24c0*/  @!P5 STG.E desc[UR6][R2.64], R13 ;  /* 0x0000000d0200d986 */ /* 0x0001e2000c101906 */
[-C--:B------:R-:W-:Y:S01]  /*24d0*/  ISETP.GE.AND P5, PT, R15, R6.reuse, PT ;  /* 0x000000060f00720c */ /* 0x080fe20003fa6270 */
[----:B------:R-:W-:Y:S02]  /*24e0*/  VIADD R15, R11, 0x100 ;  /* 0x000001000b0f7836 */ /* 0x000fe40000000000 */
[----:B------:R1:W-:Y:S03]  /*24f0*/  @!P3 STG.E desc[UR6][R2.64+0x100], R43 ;  /* 0x0001002b0200b986 */ /* 0x0003e6000c101906 */
[-C--:B------:R-:W-:Y:S01]  /*2500*/  ISETP.GE.AND P3, PT, R15, R6.reuse, PT ;  /* 0x000000060f00720c */ /* 0x080fe20003f66270 */
[----:B------:R-:W-:Y:S01]  /*2510*/  VIADD R15, R11, 0x140 ;  /* 0x000001400b0f7836 */ /* 0x000fe20000000000 */
[----:B------:R1:W-:Y:S01]  /*2520*/  @!P4 STG.E desc[UR6][R2.64+0x80], R12 ;  /* 0x0000800c0200c986 */ /* 0x0003e2000c101906 */
[----:B------:R-:W-:Y:S01]  /*2530*/  ISETP.GE.AND P4, PT, R17, R6, PT ;  /* 0x000000061100720c */ /* 0x000fe20003f86270 */
[----:B------:R-:W-:-:S02]  /*2540*/  VIADD R17, R11, 0x120 ;  /* 0x000001200b117836 */ /* 0x000fc40000000000 */
[----:B------:R1:W-:Y:S01]  /*2550*/  @!P1 STG.E desc[UR6][R2.64+0x200], R27 ;  /* 0x0002001b02009986 */ /* 0x0003e2000c101906 */
[-C--:B------:R-:W-:Y:S01]  /*2560*/  ISETP.GE.AND P1, PT, R15, R6.reuse, PT ;  /* 0x000000060f00720c */ /* 0x080fe20003f26270 */
[C---:B0-----:R-:W-:Y:S02]  /*2570*/  VIADD R13, R11.reuse, 0x160 ;  /* 0x000001600b0d7836 */ /* 0x041fe40000000000 */
[----:B------:R-:W-:Y:S01]  /*2580*/  VIADD R15, R11, 0x180 ;  /* 0x000001800b0f7836 */ /* 0x000fe20000000000 */
[----:B------:R1:W-:Y:S01]  /*2590*/  @!P2 STG.E desc[UR6][R2.64+0x180], R24 ;  /* 0x000180180200a986 */ /* 0x0003e2000c101906 */
[----:B------:R-:W-:-:S03]  /*25a0*/  ISETP.GE.AND P2, PT, R17, R6, PT ;  /* 0x000000061100720c */ /* 0x000fc60003f46270 */
[----:B------:R1:W-:Y:S01]  /*25b0*/  @!P6 STG.E desc[UR6][R2.64+0x280], R25 ;  /* 0x000280190200e986 */ /* 0x0003e2000c101906 */
[-C--:B------:R-:W-:Y:S01]  /*25c0*/  ISETP.GE.AND P6, PT, R13, R6.reuse, PT ;  /* 0x000000060d00720c */ /* 0x080fe20003fc6270 */
[----:B------:R-:W-:Y:S02]  /*25d0*/  VIADD R13, R11, 0x1a0 ;  /* 0x000001a00b0d7836 */ /* 0x000fe40000000000 */
[----:B------:R1:W-:Y:S01]  /*25e0*/  @!P5 STG.E desc[UR6][R2.64+0x300], R21 ;  /* 0x000300150200d986 */ /* 0x0003e2000c101906 */
[-C--:B------:R-:W-:Y:S01]  /*25f0*/  ISETP.GE.AND P5, PT, R15, R6.reuse, PT ;  /* 0x000000060f00720c */ /* 0x080fe20003fa6270 */
[----:B------:R-:W-:Y:S02]  /*2600*/  VIADD R15, R11, 0x1c0 ;  /* 0x000001c00b0f7836 */ /* 0x000fe40000000000 */
[----:B------:R1:W-:Y:S01]  /*2610*/  @!P4 STG.E desc[UR6][R2.64+0x380], R41 ;  /* 0x000380290200c986 */ /* 0x0003e2000c101906 */
[----:B------:R-:W-:Y:S01]  /*2620*/  ISETP.GE.AND P4, PT, R13, R6, PT ;  /* 0x000000060d00720c */ /* 0x000fe20003f86270 */
[----:B------:R-:W-:-:S02]  /*2630*/  VIADD R13, R11, 0x1e0 ;  /* 0x000001e00b0d7836 */ /* 0x000fc40000000000 */
[----:B------:R1:W-:Y:S01]  /*2640*/  @!P3 STG.E desc[UR6][R2.64+0x400], R29 ;  /* 0x0004001d0200b986 */ /* 0x0003e2000c101906 */
[-C--:B------:R-:W-:Y:S01]  /*2650*/  ISETP.GE.AND P3, PT, R15, R6.reuse, PT ;  /* 0x000000060f00720c */ /* 0x080fe20003f66270 */
[----:B------:R-:W-:Y:S02]  /*2660*/  VIADD R15, R11, 0x200 ;  /* 0x000002000b0f7836 */ /* 0x000fe40000000000 */
[----:B------:R1:W-:Y:S01]  /*2670*/  @!P2 STG.E desc[UR6][R2.64+0x480], R39 ;  /* 0x000480270200a986 */ /* 0x0003e2000c101906 */
[----:B------:R-:W-:-:S03]  /*2680*/  ISETP.GE.AND P2, PT, R13, R6, PT ;  /* 0x000000060d00720c */ /* 0x000fc60003f46270 */
[----:B------:R1:W-:Y:S01]  /*2690*/  @!P1 STG.E desc[UR6][R2.64+0x500], R23 ;  /* 0x0005001702009986 */ /* 0x0003e2000c101906 */
[----:B------:R-:W-:-:S03]  /*26a0*/  ISETP.GE.AND P1, PT, R15, R6, PT ;  /* 0x000000060f00720c */ /* 0x000fc60003f26270 */
[----:B------:R1:W-:Y:S04]  /*26b0*/  @!P6 STG.E desc[UR6][R2.64+0x580], R37 ;  /* 0x000580250200e986 */ /* 0x0003e8000c101906 */
[----:B------:R1:W-:Y:S04]  /*26c0*/  @!P5 STG.E desc[UR6][R2.64+0x600], R45 ;  /* 0x0006002d0200d986 */ /* 0x0003e8000c101906 */
[----:B------:R1:W-:Y:S04]  /*26d0*/  @!P4 STG.E desc[UR6][R2.64+0x680], R33 ;  /* 0x000680210200c986 */ /* 0x0003e8000c101906 */
[----:B------:R1:W-:Y:S04]  /*26e0*/  @!P3 STG.E desc[UR6][R2.64+0x700], R35 ;  /* 0x000700230200b986 */ /* 0x0003e8000c101906 */
[----:B------:R1:W-:Y:S04]  /*26f0*/  @!P2 STG.E desc[UR6][R2.64+0x780], R31 ;  /* 0x0007801f0200a986 */ /* 0x0003e8000c101906 */
[----:B------:R1:W-:Y:S02]  /*2700*/  @!P1 STG.E desc[UR6][R2.64+0x800], R47 ;  /* 0x0008002f02009986 */ /* 0x0003e4000c101906 */
.L_x_25:
[----:B------:R-:W-:Y:S05]  /*2710*/  @P0 BRA `(.L_x_26) ;  /* 0x0000000000480947 */ /* 0x000fea0003800000 */
[----:B0-----:R0:W5:Y:S04]  /*2720*/  LDG.E R13, desc[UR6][R8.64] ;  /* 0x00000006080d7981 */ /* 0x001168000c1e1900 */
[----:B------:R0:W5:Y:S04]  /*2730*/  LDG.E R15, desc[UR6][R8.64+0x80] ;  /* 0x00008006080f7981 */ /* 0x000168000c1e1900 */
[----:B------:R0:W5:Y:S04]  /*2740*/  LDG.E R17, desc[UR6][R8.64+0x100] ;  /* 0x0001000608117981 */ /* 0x000168000c1e1900 */
[----:B-1----:R0:W5:Y:S04]  /*2750*/  LDG.E R19, desc[UR6][R8.64+0x180] ;  /* 0x0001800608137981 */ /* 0x002168000c1e1900 */
        /* <DEDUP_REMOVED lines=14> */
.L_x_26:
[----:B------:R-:W-:Y:S02]  /*2840*/  IMAD.IADD R18, R0, 0x1, -R18 ;  /* 0x0000000100127824 */ /* 0x000fe400078e0a12 */
[C---:B01----:R-:W-:Y:S02]  /*2850*/  VIADD R3, R11.reuse, 0x20 ;  /* 0x000000200b037836 */ /* 0x043fe40000000000 */
[C---:B------:R-:W-:Y:S01]  /*2860*/  VIADD R47, R11.reuse, 0x40 ;  /* 0x000000400b2f7836 */ /* 0x040fe20000000000 */
[CC--:B------:R-:W-:Y:S01]  /*2870*/  ISETP.GE.AND P5, PT, R11.reuse, R18.reuse, PT ;  /* 0x000000120b00720c */ /* 0x0c0fe20003fa6270 */
[----:B------:R-:W-:Y:S01]  /*2880*/  VIADD R49, R11, 0x80 ;  /* 0x000000800b317836 */ /* 0x000fe20000000000 */
[-C--:B------:R-:W-:Y:S01]  /*2890*/  ISETP.GE.AND P4, PT, R3, R18.reuse, PT ;  /* 0x000000120300720c */ /* 0x080fe20003f86270 */
[----:B------:R-:W-:Y:S01]  /*28a0*/  VIADD R3, R11, 0x60 ;  /* 0x000000600b037836 */ /* 0x000fe20000000000 */
[-C--:B------:R-:W-:Y:S01]  /*28b0*/  ISETP.GE.AND P3, PT, R47, R18.reuse, PT ;  /* 0x000000122f00720c */ /* 0x080fe20003f66270 */
[----:B------:R-:W-:Y:S01]  /*28c0*/  VIADD R47, R11, 0xa0 ;  /* 0x000000a00b2f7836 */ /* 0x000fe20000000000 */
[----:B------:R-:W-:-:S02]  /*28d0*/  ISETP.GE.AND P1, PT, R49, R18, PT ;  /* 0x000000123100720c */ /* 0x000fc40003f26270 */
[-C--:B------:R-:W-:Y:S01]  /*28e0*/  ISETP.GE.AND P2, PT, R3, R18.reuse, PT ;  /* 0x000000120300720c */ /* 0x080fe20003f46270 */
[----:B------:R-:W-:Y:S01]  /*28f0*/  VIADD R3, R11, 0xc0 ;  /* 0x000000c00b037836 */ /* 0x000fe20000000000 */
[-C--:B------:R-:W-:Y:S01]  /*2900*/  ISETP.GE.AND P6, PT, R47, R18.reuse, PT ;  /* 0x000000122f00720c */ /* 0x080fe20003fc6270 */
[----:B------:R-:W-:Y:S02]  /*2910*/  VIADD R47, R11, 0xe0 ;  /* 0x000000e00b2f7836 */ /* 0x000fe40000000000 */
[----:B------:R1:W5:Y:S01]  /*2920*/  @!P5 LDG.E R13, desc[UR6][R8.64] ;  /* 0x00000006080dd981 */ /* 0x000362000c1e1900 */
[-C--:B------:R-:W-:Y:S01]  /*2930*/  ISETP.GE.AND P5, PT, R3, R18.reuse, PT ;  /* 0x000000120300720c */ /* 0x080fe20003fa6270 */
[----:B------:R-:W-:Y:S02]  /*2940*/  VIADD R3, R11, 0x100 ;  /* 0x000001000b037836 */ /* 0x000fe40000000000 */
[----:B------:R1:W5:Y:S01]  /*2950*/  @!P4 LDG.E R15, desc[UR6][R8.64+0x80] ;  /* 0x00008006080fc981 */ /* 0x000362000c1e1900 */
[----:B------:R-:W-:Y:S01]  /*2960*/  ISETP.GE.AND P4, PT, R47, R18, PT ;  /* 0x000000122f00720c */ /* 0x000fe20003f86270 */
[----:B------:R-:W-:-:S02]  /*2970*/  VIADD R47, R11, 0x120 ;  /* 0x000001200b2f7836 */ /* 0x000fc40000000000 */
[----:B------:R1:W5:Y:S01]  /*2980*/  @!P3 LDG.E R17, desc[UR6][R8.64+0x100] ;  /* 0x000100060811b981 */ /* 0x000362000c1e1900 */
        /* <DEDUP_REMOVED lines=21> */
[----:B------:R-:W-:-:S03]  /*2ae0*/  ISETP.GE.AND P2, PT, R47, R18, PT ;  /* 0x000000122f00720c */ /* 0x000fc60003f46270 */
[----:B------:R1:W5:Y:S01]  /*2af0*/  @!P1 LDG.E R33, desc[UR6][R8.64+0x500] ;  /* 0x0005000608219981 */ /* 0x000362000c1e1900 */
[----:B------:R-:W-:-:S03]  /*2b00*/  ISETP.GE.AND P1, PT, R3, R18, PT ;  /* 0x000000120300720c */ /* 0x000fc60003f26270 */
[----:B------:R1:W5:Y:S04]  /*2b10*/  @!P6 LDG.E R35, desc[UR6][R8.64+0x580] ;  /* 0x000580060823e981 */ /* 0x000368000c1e1900 */
[----:B------:R1:W5:Y:S04]  /*2b20*/  @!P5 LDG.E R37, desc[UR6][R8.64+0x600] ;  /* 0x000600060825d981 */ /* 0x000368000c1e1900 */
[----:B------:R1:W5:Y:S04]  /*2b30*/  @!P4 LDG.E R39, desc[UR6][R8.64+0x680] ;  /* 0x000680060827c981 */ /* 0x000368000c1e1900 */
[----:B------:R1:W5:Y:S04]  /*2b40*/  @!P3 LDG.E R41, desc[UR6][R8.64+0x700] ;  /* 0x000700060829b981 */ /* 0x000368000c1e1900 */
[----:B------:R1:W5:Y:S04]  /*2b50*/  @!P2 LDG.E R43, desc[UR6][R8.64+0x780] ;  /* 0x00078006082ba981 */ /* 0x000368000c1e1900 */
[----:B------:R1:W5:Y:S02]  /*2b60*/  @!P1 LDG.E R45, desc[UR6][R8.64+0x800] ;  /* 0x00080006082d9981 */ /* 0x000364000c1e1900 */
.L_x_27:
[----:B------:R-:W-:Y:S05]  /*2b70*/  @P0 BRA `(.L_x_28) ;  /* 0x0000000000540947 */ /* 0x000fea0003800000 */
[----:B------:R-:W2:Y:S02]  /*2b80*/  LDCU.64 UR4, c[0x0][0x3b0] ;  /* 0x00007600ff0477ac */ /* 0x000ea40008000a00 */
[----:B--2---:R-:W-:-:S04]  /*2b90*/  LEA R2, P0, R4, UR4, 0x2 ;  /* 0x0000000404027c11 */ /* 0x004fc8000f8010ff */
[----:B------:R-:W-:-:S05]  /*2ba0*/  LEA.HI.X R3, R4, UR5, R7, 0x2, P0 ;  /* 0x0000000504037c11 */ /* 0x000fca00080f1407 */
[----:B-----5:R-:W-:Y:S04]  /*2bb0*/  STG.E desc[UR6][R2.64], R13 ;  /* 0x0000000d02007986 */ /* 0x020fe8000c101906 */
[----:B------:R-:W-:Y:S04]  /*2bc0*/  STG.E desc[UR6][R2.64+0x80], R15 ;  /* 0x0000800f02007986 */ /* 0x000fe8000c101906 */
        /* <DEDUP_REMOVED lines=14> */
[----:B------:R-:W-:Y:S01]  /*2cb0*/  STG.E desc[UR6][R2.64+0x800], R45 ;  /* 0x0008002d02007986 */ /* 0x000fe2000c101906 */
[----:B------:R-:W-:Y:S05]  /*2cc0*/  EXIT ;  /* 0x000000000000794d */ /* 0x000fea0003800000 */
.L_x_28:
[----:B------:R-:W2:Y:S01]  /*2cd0*/  LDCU.64 UR4, c[0x0][0x3b0] ;  /* 0x00007600ff0477ac */ /* 0x000ea20008000a00 */
[----:B------:R-:W-:Y:S02]  /*2ce0*/  IMAD R0, R5, -0x1980, R0 ;  /* 0xffffe68005007824 */ /* 0x000fe400078e0200 */
[C---:B------:R-:W-:Y:S02]  /*2cf0*/  VIADD R5, R11.reuse, 0x40 ;  /* 0x000000400b057836 */ /* 0x040fe40000000000 */
[C---:B------:R-:W-:Y:S01]  /*2d00*/  VIADD R3, R11.reuse, 0x20 ;  /* 0x000000200b037836 */ /* 0x040fe20000000000 */
[CC--:B------:R-:W-:Y:S01]  /*2d10*/  ISETP.GE.AND P3, PT, R11.reuse, R0.reuse, PT ;  /* 0x000000000b00720c */ /* 0x0c0fe20003f66270 */
[----:B01----:R-:W-:Y:S01]  /*2d20*/  VIADD R9, R11, 0x60 ;  /* 0x000000600b097836 */ /* 0x003fe20000000000 */
[-C--:B------:R-:W-:Y:S01]  /*2d30*/  ISETP.GE.AND P1, PT, R5, R0.reuse, PT ;  /* 0x000000000500720c */ /* 0x080fe20003f26270 */
[----:B------:R-:W-:Y:S01]  /*2d40*/  VIADD R5, R11, 0x80 ;  /* 0x000000800b057836 */ /* 0x000fe20000000000 */
[-C--:B------:R-:W-:Y:S01]  /*2d50*/  ISETP.GE.AND P2, PT, R3, R0.reuse, PT ;  /* 0x000000000300720c */ /* 0x080fe20003f46270 */
[----:B------:R-:W-:Y:S01]  /*2d60*/  VIADD R47, R11, 0xc0 ;  /* 0x000000c00b2f7836 */ /* 0x000fe20000000000 */
[-C--:B------:R-:W-:Y:S01]  /*2d70*/  ISETP.GE.AND P0, PT, R9, R0.reuse, PT ;  /* 0x000000000900720c */ /* 0x080fe20003f06270 */
[----:B------:R-:W-:Y:S01]  /*2d80*/  VIADD R9, R11, 0xa0 ;  /* 0x000000a00b097836 */ /* 0x000fe20000000000 */
[----:B------:R-:W-:Y:S01]  /*2d90*/  ISETP.GE.AND P6, PT, R5, R0, PT ;  /* 0x000000000500720c */ /* 0x000fe20003fc6270 */
[----:B------:R-:W-:Y:S01]  /*2da0*/  VIADD R5, R11, 0xe0 ;  /* 0x000000e00b057836 */ /* 0x000fe20000000000 */
[----:B--2---:R-:W-:-:S02]  /*2db0*/  LEA R2, P4, R4, UR4, 0x2 ;  /* 0x0000000404027c11 */ /* 0x004fc4000f8810ff */
[-C--:B------:R-:W-:Y:S02]  /*2dc0*/  ISETP.GE.AND P5, PT, R9, R0.reuse, PT ;  /* 0x000000000900720c */ /* 0x080fe40003fa6270 */
[----:B------:R-:W-:Y:S01]  /*2dd0*/  LEA.HI.X R3, R4, UR5, R7, 0x2, P4 ;  /* 0x0000000504037c11 */ /* 0x000fe2000a0f1407 */
[----:B------:R-:W-:Y:S01]  /*2de0*/  VIADD R7, R11, 0x100 ;  /* 0x000001000b077836 */ /* 0x000fe20000000000 */
[----:B------:R-:W-:-:S03]  /*2df0*/  ISETP.GE.AND P4, PT, R47, R0, PT ;  /* 0x000000002f00720c */ /* 0x000fc60003f86270 */
[----:B-----5:R0:W-:Y:S01]  /*2e00*/  @!P3 STG.E desc[UR6][R2.64], R13 ;  /* 0x0000000d0200b986 */ /* 0x0201e2000c101906 */
        /* <DEDUP_REMOVED lines=19> */
[C---:B------:R-:W-:Y:S02]  /*2f40*/  VIADD R5, R11.reuse, 0x1e0 ;  /* 0x000001e00b057836 */ /* 0x040fe40000000000 */
[----:B------:R-:W-:Y:S01]  /*2f50*/  VIADD R11, R11, 0x200 ;  /* 0x000002000b0b7836 */ /* 0x000fe20000000000 */
[----:B------:R0:W-:Y:S01]  /*2f60*/  @!P3 STG.E desc[UR6][R2.64+0x380], R27 ;  /* 0x0003801b0200b986 */ /* 0x0001e2000c101906 */
[----:B------:R-:W-:-:S03]  /*2f70*/  ISETP.GE.AND P3, PT, R7, R0, PT ;  /* 0x000000000700720c */ /* 0x000fc60003f66270 */
        /* <DEDUP_REMOVED lines=9> */
[----:B------:R0:W-:Y:S01]  /*3010*/  @!P2 STG.E desc[UR6][R2.64+0x780], R43 ;  /* 0x0007802b0200a986 */ /* 0x0001e2000c101906 */
[----:B------:R-:W-:Y:S05]  /*3020*/  @P1 EXIT ;  /* 0x000000000000194d */ /* 0x000fea0003800000 */
[----:B------:R-:W-:Y:S01]  /*3030*/  STG.E desc[UR6][R2.64+0x800], R45 ;  /* 0x0008002d02007986 */ /* 0x000fe2000c101906 */
[----:B------:R-:W-:Y:S05]  /*3040*/  EXIT ;  /* 0x000000000000794d */ /* 0x000fea0003800000 */
.L_x_14:
[----:B------:R-:W-:Y:S01]  /*3050*/  IMAD.MOV.U32 R2, RZ, RZ, RZ ;  /* 0x000000ffff027224 */ /* 0x000fe200078e00ff */
[C---:B------:R-:W-:Y:S01]  /*3060*/  ISETP.GT.U32.AND P0, PT, R3.reuse, 0x1f, PT ;  /* 0x0000001f0300780c */ /* 0x040fe20003f04070 */
[----:B------:R-:W-:Y:S05]  /*3070*/  WARPSYNC.ALL ;  /* 0x0000000000007948 */ /* 0x000fea0003800000 */
[----:B------:R-:W-:-:S04]  /*3080*/  IMAD.HI.U32 R6, R3, 0x15555556, R2 ;  /* 0x1555555603067827 */ /* 0x000fc800078e0002 */
[----:B------:R-:W-:-:S05]  /*3090*/  IMAD R35, R6, 0x4, R23 ;  /* 0x0000000406237824 */ /* 0x000fca00078e0217 */
[----:B------:R0:W-:Y:S01]  /*30a0*/  STS [R35+0x3410], R20 ;  /* 0x0034101423007388 */ /* 0x0001e20000000800 */
[----:B------:R-:W-:Y:S06]  /*30b0*/  BAR.SYNC.DEFER_BLOCKING 0x0 ;  /* 0x0000000000007b1d */ /* 0x000fec0000010000 */
[----:B------:R-:W-:Y:S05]  /*30c0*/  @P0 BRA `(.L_x_29) ;  /* 0x0000000000dc0947 */ /* 0x000fea0003800000 */
[----:B------:R-:W-:Y:S01]  /*30d0*/  IMAD R6, R3, 0x34, R23 ;  /* 0x0000003403067824 */ /* 0x000fe200078e0217 */
[----:B------:R-:W-:-:S04]  /*30e0*/  UMOV UR4, 0xffffffff ;  /* 0xffffffff00047882 */ /* 0x000fc80000000000 */
[----:B------:R-:W-:Y:S04]  /*30f0*/  LDS R55, [R6+0x3410] ;  /* 0x0034100006377984 */ /* 0x000fe80000000800 */
[----:B------:R-:W-:Y:S04]  /*3100*/  LDS R64, [R6+0x3414] ;  /* 0x0034140006407984 */ /* 0x000fe80000000800 */
[----:B------:R-:W1:Y:S04]  /*3110*/  LDS R53, [R6+0x3418] ;  /* 0x0034180006357984 */ /* 0x000e680000000800 */
[----:B------:R-:W-:Y:S04]  /*3120*/  LDS R62, [R6+0x341c] ;  /* 0x00341c00063e7984 */ /* 0x000fe80000000800 */
[----:B------:R-:W2:Y:S04]  /*3130*/  LDS R51, [R6+0x3420] ;  /* 0x0034200006337984 */ /* 0x000ea80000000800 */
[----:B------:R-:W-:Y:S04]  /*3140*/  LDS R60, [R6+0x3424] ;  /* 0x00342400063c7984 */ /* 0x000fe80000000800 */
[----:B------:R-:W3:Y:S04]  /*3150*/  LDS R49, [R6+0x3428] ;  /* 0x0034280006317984 */ /* 0x000ee80000000800 */
[----:B------:R-:W-:Y:S04]  /*3160*/  LDS R56, [R6+0x342c] ;  /* 0x00342c0006387984 */ /* 0x000fe80000000800 */
[----:B------:R-:W4:Y:S04]  /*3170*/  LDS R47, [R6+0x3430] ;  /* 0x00343000062f7984 */ /* 0x000f280000000800 */
[----:B------:R-:W-:Y:S04]  /*3180*/  LDS R50, [R6+0x3434] ;  /* 0x0034340006327984 */ /* 0x000fe80000000800 */
[----:B------:R-:W5:Y:S04]  /*3190*/  LDS R7, [R6+0x3438] ;  /* 0x0034380006077984 */ /* 0x000f680000000800 */
[----:B------:R-:W0:Y:S01]  /*31a0*/  LDS R57, [R6+0x343c] ;  /* 0x00343c0006397984 */ /* 0x000e220000000800 */
[----:B-1----:R-:W-:-:S04]  /*31b0*/  IADD3 R59, PT, PT, R53, R64, R55 ;  /* 0x00000040353b7210 */ /* 0x002fc80007ffe037 */
[----:B--2---:R-:W-:-:S04]  /*31c0*/  IADD3 R59, PT, PT, R51, R59, R62 ;  /* 0x0000003b333b7210 */ /* 0x004fc80007ffe03e */
[----:B---3--:R-:W-:-:S04]  /*31d0*/  IADD3 R59, PT, PT, R49, R59, R60 ;  /* 0x0000003b313b7210 */ /* 0x008fc80007ffe03c */
[----:B----4-:R-:W-:-:S04]  /*31e0*/  IADD3 R59, PT, PT, R47, R59, R56 ;  /* 0x0000003b2f3b7210 */ /* 0x010fc80007ffe038 */
[----:B-----5:R-:W-:-:S05]  /*31f0*/  IADD3 R66, PT, PT, R7, R59, R50 ;  /* 0x0000003b07427210 */ /* 0x020fca0007ffe032 */
[----:B0-----:R-:W-:Y:S01]  /*3200*/  IMAD.IADD R57, R57, 0x1, R66 ;  /* 0x0000000139397824 */ /* 0x001fe200078e0242 */
[----:B------:R-:W-:Y:S06]  /*3210*/  BRA.DIV UR4, `(.L_x_30) ;  /* 0x0000008204847947 */ /* 0x000fec000b800000 */
[----:B------:R-:W0:Y:S02]  /*3220*/  SHFL.UP P0, R66, R57, 0x1, RZ ;  /* 0x0420000039427989 */ /* 0x000e2400000000ff */
[----:B0-----:R-:W-:-:S05]  /*3230*/  @P0 IMAD.IADD R66, R57, 0x1, R66 ;  /* 0x0000000139420824 */ /* 0x001fca00078e0242 */
[----:B------:R-:W0:Y:S02]  /*3240*/  SHFL.UP P0, R59, R66, 0x2, RZ ;  /* 0x04400000423b7989 */ /* 0x000e2400000000ff */
[----:B0-----:R-:W-:-:S05]  /*3250*/  @P0 IMAD.IADD R59, R66, 0x1, R59 ;  /* 0x00000001423b0824 */ /* 0x001fca00078e023b */
[----:B------:R-:W0:Y:S02]  /*3260*/  SHFL.UP P0, R68, R59, 0x4, RZ ;  /* 0x048000003b447989 */ /* 0x000e2400000000ff */
[----:B0-----:R-:W-:-:S05]  /*3270*/  @P0 IMAD.IADD R68, R59, 0x1, R68 ;  /* 0x000000013b440824 */ /* 0x001fca00078e0244 */
[----:B------:R-:W0:Y:S02]  /*3280*/  SHFL.UP P0, R61, R68, 0x8, RZ ;  /* 0x05000000443d7989 */ /* 0x000e2400000000ff */
[----:B0-----:R-:W-:-:S05]  /*3290*/  @P0 IMAD.IADD R61, R68, 0x1, R61 ;  /* 0x00000001443d0824 */ /* 0x001fca00078e023d */
[----:B------:R0:W1:Y:S02]  /*32a0*/  SHFL.UP P0, R70, R61, 0x10, RZ ;  /* 0x060000003d467989 */ /* 0x00006400000000ff */
.L_x_120:
[----:B-1----:R-:W-:-:S04]  /*32b0*/  @P0 IMAD.IADD R70, R61, 0x1, R70 ;  /* 0x000000013d460824 */ /* 0x002fc800078e0246 */
[----:B------:R-:W-:-:S04]  /*32c0*/  IMAD.IADD R57, R70, 0x1, -R57 ;  /* 0x0000000146397824 */ /* 0x000fc800078e0a39 */
[----:B------:R-:W-:Y:S01]  /*32d0*/  IMAD.IADD R55, R55, 0x1, R57 ;  /* 0x0000000137377824 */ /* 0x000fe200078e0239 */
[----:B------:R1:W-:Y:S03]  /*32e0*/  STS [R6+0x3410], R57 ;  /* 0x0034103906007388 */ /* 0x0003e60000000800 */
        /* <DEDUP_REMOVED lines=19> */
[----:B------:R1:W-:Y:S04]  /*3420*/  STS [R6+0x3438], R50 ;  /* 0x0034383206007388 */ /* 0x0003e80000000800 */
[----:B------:R1:W-:Y:S02]  /*3430*/  STS [R6+0x343c], R7 ;  /* 0x00343c0706007388 */ /* 0x0003e40000000800 */
.L_x_29:
[----:B------:R-:W-:Y:S05]  /*3440*/  WARPSYNC.ALL ;  /* 0x0000000000007948 */ /* 0x000fea0003800000 */
[----:B------:R-:W-:Y:S01]  /*3450*/  BAR.SYNC.DEFER_BLOCKING 0x0 ;  /* 0x0000000000007b1d */ /* 0x000fe20000010000 */
[----:B------:R-:W-:-:S05]  /*3460*/  ISETP.NE.AND P0, PT, R58, RZ, PT ;  /* 0x000000ff3a00720c */ /* 0x000fca0003f05270 */
[----:B------:R-:W-:Y:S01]  /*3470*/  BSSY.RECONVERGENT B0, `(.L_x_31) ;  /* 0x0000027000007945 */ /* 0x000fe20003800200 */
[----:B0-----:R-:W0:Y:S07]  /*3480*/  LDS R35, [R35+0x3410] ;  /* 0x0034100023237984 */ /* 0x001e2e0000000800 */
[----:B------:R-:W-:Y:S05]  /*3490*/  @P0 BRA `(.L_x_32) ;  /* 0x0000000000900947 */ /* 0x000fea0003800000 */
[----:B-1----:R-:W0:Y:S04]  /*34a0*/  LDS R6, [R22] ;  /* 0x0000000016067984 */ /* 0x002e280000000800 */
        /* <DEDUP_REMOVED lines=8> */
[----:B------:R-:W5:Y:S04]  /*3530*/  LDS R72, [R22+0x2400] ;  /* 0x0024000016487984 */ /* 0x000f680000000800 */
[----:B------:R-:W5:Y:S01]  /*3540*/  LDS R74, [R22+0x2800] ;  /* 0x00280000164a7984 */ /* 0x000f620000000800 */
[----:B0-----:R-:W-:-:S03]  /*3550*/  IMAD.IADD R7, R35, 0x1, R6 ;  /* 0x0000000123077824 */ /* 0x001fc600078e0206 */
[----:B------:R-:W0:Y:S01]  /*3560*/  LDS R76, [R22+0x2c00] ;  /* 0x002c0000164c7984 */ /* 0x000e220000000800 */
[C---:B-1----:R-:W-:Y:S02]  /*3570*/  IMAD.IADD R47, R35.reuse, 0x1, R50 ;  /* 0x00000001232f7824 */ /* 0x042fe400078e0232 */
[C---:B--2---:R-:W-:Y:S01]  /*3580*/  IMAD.IADD R49, R35.reuse, 0x1, R56 ;  /* 0x0000000123317824 */ /* 0x044fe200078e0238 */
[----:B------:R1:W-:Y:S01]  /*3590*/  STS [R22], R7 ;  /* 0x0000000716007388 */ /* 0x0003e20000000800 */
        /* <DEDUP_REMOVED lines=8> */
[----:B-1----:R-:W-:-:S03]  /*3620*/  IMAD.IADD R7, R35, 0x1, R68 ;  /* 0x0000000123077824 */ /* 0x002fc600078e0244 */
[----:B------:R4:W-:Y:S01]  /*3630*/  STS [R22+0x1400], R55 ;  /* 0x0014003716007388 */ /* 0x0009e20000000800 */
[----:B--2---:R-:W-:-:S03]  /*3640*/  IMAD.IADD R47, R35, 0x1, R70 ;  /* 0x00000001232f7824 */ /* 0x004fc600078e0246 */
[----:B------:R4:W-:Y:S01]  /*3650*/  STS [R22+0x1800], R57 ;  /* 0x0018003916007388 */ /* 0x0009e20000000800 */
[----:B---3--:R-:W-:-:S03]  /*3660*/  IMAD.IADD R49, R35, 0x1, R72 ;  /* 0x0000000123317824 */ /* 0x008fc600078e0248 */
[----:B------:R4:W-:Y:S01]  /*3670*/  STS [R22+0x1c00], R7 ;  /* 0x001c000716007388 */ /* 0x0009e20000000800 */
[----:B------:R-:W-:-:S03]  /*3680*/  IMAD.IADD R59, R35, 0x1, R74 ;  /* 0x00000001233b7824 */ /* 0x000fc600078e024a */
[----:B------:R4:W-:Y:S01]  /*3690*/  STS [R22+0x2000], R47 ;  /* 0x0020002f16007388 */ /* 0x0009e20000000800 */
[----:B0-----:R-:W-:-:S03]  /*36a0*/  IMAD.IADD R61, R35, 0x1, R76 ;  /* 0x00000001233d7824 */ /* 0x001fc600078e024c */
[----:B------:R4:W-:Y:S04]  /*36b0*/  STS [R22+0x2400], R49 ;  /* 0x0024003116007388 */ /* 0x0009e80000000800 */
[----:B------:R4:W-:Y:S04]  /*36c0*/  STS [R22+0x2800], R59 ;  /* 0x0028003b16007388 */ /* 0x0009e80000000800 */
[----:B------:R4:W-:Y:S02]  /*36d0*/  STS [R22+0x2c00], R61 ;  /* 0x002c003d16007388 */ /* 0x0009e40000000800 */
.L_x_32:
[----:B------:R-:W-:Y:S05]  /*36e0*/  BSYNC.RECONVERGENT B0 ;  /* 0x0000000000007941 */ /* 0x000fea0003800200 */
.L_x_31:
[----:B------:R-:W-:Y:S01]  /*36f0*/  BAR.SYNC.DEFER_BLOCKING 0x0 ;  /* 0x0000000000007b1d */ /* 0x000fe20000010000 */
[----:B------:R-:W-:Y:S01]  /*3700*/  R2P PR, R45, 0x7f ;  /* 0x0000007f2d007804 */ /* 0x000fe20000000000 */
[----:B-1----:R-:W-:-:S04]  /*3710*/  IMAD.MOV.U32 R60, RZ, RZ, RZ ;  /* 0x000000ffff3c7224 */ /* 0x002fc800078e00ff */
[----:B------:R-:W-:Y:S08]  /*3720*/  BSSY.RECONVERGENT B0, `(.L_x_33) ;  /* 0x0000024000007945 */ /* 0x000ff00003800200 */
[----:B------:R-:W-:Y:S02]  /*3730*/  VOTE.ANY R6, PT, P0 ;  /* 0x0000000000067806 */ /* 0x000fe400000e0100 */
[----:B----4-:R-:W-:-:S02]  /*3740*/  VOTE.ANY R7, PT, P1 ;  /* 0x0000000000077806 */ /* 0x010fc400008e0100 */
[----:B------:R-:W-:Y:S02]  /*3750*/  @!P0 LOP3.LUT R6, RZ, R6, RZ, 0x33, !PT ;  /* 0x00000006ff068212 */ /* 0x000fe400078e33ff */
[----:B------:R-:W-:Y:S02]  /*3760*/  VOTE.ANY R47, PT, P2 ;  /* 0x00000000002f7806 */ /* 0x000fe400010e0100 */
[----:B------:R-:W-:Y:S02]  /*3770*/  @!P1 LOP3.LUT R7, RZ, R7, RZ, 0x33, !PT ;  /* 0x00000007ff079212 */ /* 0x000fe400078e33ff */
[----:B------:R-:W-:Y:S02]  /*3780*/  VOTE.ANY R49, PT, P3 ;  /* 0x0000000000317806 */ /* 0x000fe400018e0100 */
[----:B------:R-:W-:Y:S02]  /*3790*/  @!P2 LOP3.LUT R47, RZ, R47, RZ, 0x33, !PT ;  /* 0x0000002fff2fa212 */ /* 0x000fe400078e33ff */
[----:B------:R-:W-:-:S02]  /*37a0*/  LOP3.LUT R6, R7, R6, RZ, 0xc0, !PT ;  /* 0x0000000607067212 */ /* 0x000fc400078ec0ff */
[----:B------:R-:W-:Y:S02]  /*37b0*/  @!P3 LOP3.LUT R49, RZ, R49, RZ, 0x33, !PT ;  /* 0x00000031ff31b212 */ /* 0x000fe400078e33ff */
[----:B------:R-:W-:Y:S02]  /*37c0*/  LOP3.LUT R6, R47, R6, RZ, 0xc0, !PT ;  /* 0x000000062f067212 */ /* 0x000fe400078ec0ff */
[----:B------:R-:W-:Y:S02]  /*37d0*/  VOTE.ANY R7, PT, P4 ;  /* 0x0000000000077806 */ /* 0x000fe400020e0100 */
[----:B------:R-:W-:Y:S02]  /*37e0*/  LOP3.LUT R6, R49, R6, RZ, 0xc0, !PT ;  /* 0x0000000631067212 */ /* 0x000fe400078ec0ff */
[----:B------:R-:W-:Y:S02]  /*37f0*/  @!P4 LOP3.LUT R7, RZ, R7, RZ, 0x33, !PT ;  /* 0x00000007ff07c212 */ /* 0x000fe400078e33ff */
[----:B------:R-:W-:-:S02]  /*3800*/  VOTE.ANY R47, PT, P5 ;  /* 0x00000000002f7806 */ /* 0x000fc400028e0100 */
[----:B------:R-:W-:Y:S01]  /*3810*/  LOP3.LUT R6, R7, R6, RZ, 0xc0, !PT ;  /* 0x0000000607067212 */ /* 0x000fe200078ec0ff */
[----:B------:R-:W-:Y:S01]  /*3820*/  IMAD.SHL.U32 R7, R3, 0x20, RZ ;  /* 0x0000002003077824 */ /* 0x000fe200078e00ff */
[----:B------:R-:W-:Y:S02]  /*3830*/  LOP3.LUT P0, RZ, R45, 0x80, RZ, 0xc0, !PT ;  /* 0x000000802dff7812 */ /* 0x000fe4000780c0ff */
[----:B------:R-:W-:Y:S02]  /*3840*/  @!P5 LOP3.LUT R47, RZ, R47, RZ, 0x33, !PT ;  /* 0x0000002fff2fd212 */ /* 0x000fe400078e33ff */
[----:B------:R-:W-:Y:S02]  /*3850*/  VOTE.ANY R50, PT, P6 ;  /* 0x0000000000327806 */ /* 0x000fe400030e0100 */
[----:B------:R-:W-:Y:S02]  /*3860*/  LOP3.LUT R47, R47, R6, RZ, 0xc0, !PT ;  /* 0x000000062f2f7212 */ /* 0x000fe400078ec0ff */
[----:B------:R-:W1:Y:S01]  /*3870*/  S2R R6, SR_LEMASK ;  /* 0x0000000000067919 */ /* 0x000e620000003a00 */
[----:B------:R-:W-:-:S04]  /*3880*/  @!P6 LOP3.LUT R50, RZ, R50, RZ, 0x33, !PT ;  /* 0x00000032ff32e212 */ /* 0x000fc800078e33ff */
[----:B------:R-:W-:Y:S02]  /*3890*/  VOTE.ANY R56, PT, P0 ;  /* 0x0000000000387806 */ /* 0x000fe400000e0100 */
[----:B------:R-:W-:Y:S02]  /*38a0*/  LOP3.LUT R47, R50, R47, RZ, 0xc0, !PT ;  /* 0x0000002f322f7212 */ /* 0x000fe400078ec0ff */
[----:B------:R-:W-:Y:S02]  /*38b0*/  @!P0 LOP3.LUT R56, RZ, R56, RZ, 0x33, !PT ;  /* 0x00000038ff388212 */ /* 0x000fe400078e33ff */
[----:B------:R-:W-:Y:S02]  /*38c0*/  LOP3.LUT R50, R7, 0x7c00, RZ, 0xc0, !PT ;  /* 0x00007c0007327812 */ /* 0x000fe400078ec0ff */
[----:B------:R-:W-:-:S03]  /*38d0*/  LOP3.LUT R47, R56, R47, RZ, 0xc0, !PT ;  /* 0x0000002f382f7212 */ /* 0x000fc600078ec0ff */
[----:B------:R-:W-:Y:S01]  /*38e0*/  IMAD.IADD R7, R23, 0x1, R50 ;  /* 0x0000000117077824 */ /* 0x000fe200078e0232 */
[----:B------:R-:W2:Y:S01]  /*38f0*/  FLO.U32 R49, R47 ;  /* 0x0000002f00317300 */ /* 0x000ea200000e0000 */
[----:B-1----:R-:W-:Y:S02]  /*3900*/  LOP3.LUT R55, R6, R47, RZ, 0xc0, !PT ;  /* 0x0000002f06377212 */ /* 0x002fe400078ec0ff */
[----:B--2---:R-:W-:-:S05]  /*3910*/  ISETP.NE.AND P0, PT, R0, R49, PT ;  /* 0x000000310000720c */ /* 0x004fca0003f05270 */
[----:B------:R-:W1:Y:S08]  /*3920*/  POPC R55, R55 ;  /* 0x0000003700377309 */ /* 0x000e700000000000 */
[----:B------:R-:W-:Y:S05]  /*3930*/  @P0 BRA `(.L_x_34) ;  /* 0x0000000000080947 */ /* 0x000fea0003800000 */
[----:B------:R-:W-:-:S06]  /*3940*/  IMAD R60, R45, 0x4, R7 ;  /* 0x000000042d3c7824 */ /* 0x000fcc00078e0207 */
[----:B-1----:R2:W3:Y:S02]  /*3950*/  ATOMS.ADD R60, [R60], R55 ;  /* 0x000000373c3c738c */ /* 0x0024e40000000000 */
.L_x_34:
[----:B------:R-:W-:Y:S05]  /*3960*/  BSYNC.RECONVERGENT B0 ;  /* 0x0000000000007941 */ /* 0x000fea0003800200 */
.L_x_33:
[----:B------:R-:W-:Y:S01]  /*3970*/  R2P PR, R52, 0x7f ;  /* 0x0000007f34007804 */ /* 0x000fe20000000000 */
[----:B---3--:R3:W4:Y:S01]  /*3980*/  SHFL.IDX PT, R60, R60, R49, 0x1f ;  /* 0x00001f313c3c7589 */ /* 0x00872200000e0000 */
[----:B------:R-:W-:Y:S11]  /*3990*/  BSSY.RECONVERGENT B0, `(.L_x_35) ;  /* 0x0000021000007945 */ /* 0x000ff60003800200 */
[----:B------:R-:W-:-:S02]  /*39a0*/  VOTE.ANY R45, PT, P0 ;  /* 0x00000000002d7806 */ /* 0x000fc400000e0100 */
[----:B------:R-:W-:Y:S02]  /*39b0*/  VOTE.ANY R50, PT, P1 ;  /* 0x0000000000327806 */ /* 0x000fe400008e0100 */
[----:B------:R-:W-:Y:S02]  /*39c0*/  @!P0 LOP3.LUT R45, RZ, R45, RZ, 0x33, !PT ;  /* 0x0000002dff2d8212 */ /* 0x000fe400078e33ff */
[----:B------:R-:W-:Y:S02]  /*39d0*/  VOTE.ANY R56, PT, P2 ;  /* 0x0000000000387806 */ /* 0x000fe400010e0100 */
[----:B------:R-:W-:Y:S02]  /*39e0*/  @!P1 LOP3.LUT R50, RZ, R50, RZ, 0x33, !PT ;  /* 0x00000032ff329212 */ /* 0x000fe400078e33ff */
[----:B------:R-:W-:Y:S02]  /*39f0*/  @!P2 LOP3.LUT R56, RZ, R56, RZ, 0x33, !PT ;  /* 0x00000038ff38a212 */ /* 0x000fe400078e33ff */
[----:B------:R-:W-:-:S02]  /*3a00*/  LOP3.LUT R45, R50, R45, RZ, 0xc0, !PT ;  /* 0x0000002d322d7212 */ /* 0x000fc400078ec0ff */
[----:B------:R-:W-:Y:S02]  /*3a10*/  VOTE.ANY R50, PT, P3 ;  /* 0x0000000000327806 */ /* 0x000fe400018e0100 */
[----:B------:R-:W-:Y:S02]  /*3a20*/  LOP3.LUT R45, R56, R45, RZ, 0xc0, !PT ;  /* 0x0000002d382d7212 */ /* 0x000fe400078ec0ff */
[----:B------:R-:W-:Y:S02]  /*3a30*/  LOP3.LUT P0, RZ, R52, 0x80, RZ, 0xc0, !PT ;  /* 0x0000008034ff7812 */ /* 0x000fe4000780c0ff */
[----:B------:R-:W-:Y:S02]  /*3a40*/  VOTE.ANY R56, PT, P4 ;  /* 0x0000000000387806 */ /* 0x000fe400020e0100 */
[----:B------:R-:W-:Y:S02]  /*3a50*/  @!P3 LOP3.LUT R50, RZ, R50, RZ, 0x33, !PT ;  /* 0x00000032ff32b212 */ /* 0x000fe400078e33ff */
[----:B------:R-:W-:-:S02]  /*3a60*/  @!P4 LOP3.LUT R56, RZ, R56, RZ, 0x33, !PT ;  /* 0x00000038ff38c212 */ /* 0x000fc400078e33ff */
[----:B------:R-:W-:Y:S02]  /*3a70*/  LOP3.LUT R45, R50, R45, RZ, 0xc0, !PT ;  /* 0x0000002d322d7212 */ /* 0x000fe400078ec0ff */
[----:B------:R-:W-:Y:S02]  /*3a80*/  VOTE.ANY R50, PT, P5 ;  /* 0x0000000000327806 */ /* 0x000fe400028e0100 */
[----:B------:R-:W-:Y:S02]  /*3a90*/  LOP3.LUT R45, R56, R45, RZ, 0xc0, !PT ;  /* 0x0000002d382d7212 */ /* 0x000fe400078ec0ff */
[----:B------:R-:W-:Y:S02]  /*3aa0*/  VOTE.ANY R56, PT, P6 ;  /* 0x0000000000387806 */ /* 0x000fe400030e0100 */
[----:B------:R-:W-:Y:S02]  /*3ab0*/  @!P5 LOP3.LUT R50, RZ, R50, RZ, 0x33, !PT ;  /* 0x00000032ff32d212 */ /* 0x000fe400078e33ff */
[----:B------:R-:W-:-:S02]  /*3ac0*/  VOTE.ANY R62, PT, P0 ;  /* 0x00000000003e7806 */ /* 0x000fc400000e0100 */
[----:B------:R-:W-:Y:S02]  /*3ad0*/  @!P6 LOP3.LUT R56, RZ, R56, RZ, 0x33, !PT ;  /* 0x00000038ff38e212 */ /* 0x000fe400078e33ff */
[----:B------:R-:W-:Y:S02]  /*3ae0*/  LOP3.LUT R45, R50, R45, RZ, 0xc0, !PT ;  /* 0x0000002d322d7212 */ /* 0x000fe400078ec0ff */
[----:B------:R-:W-:Y:S02]  /*3af0*/  @!P0 LOP3.LUT R62, RZ, R62, RZ, 0x33, !PT ;  /* 0x0000003eff3e8212 */ /* 0x000fe400078e33ff */
[----:B------:R-:W-:-:S04]  /*3b00*/  LOP3.LUT R45, R56, R45, RZ, 0xc0, !PT ;  /* 0x0000002d382d7212 */ /* 0x000fc800078ec0ff */
[----:B------:R-:W-:Y:S01]  /*3b10*/  LOP3.LUT R45, R62, R45, RZ, 0xc0, !PT ;  /* 0x0000002d3e2d7212 */ /* 0x000fe200078ec0ff */
[----:B------:R-:W-:-:S03]  /*3b20*/  IMAD.MOV.U32 R62, RZ, RZ, RZ ;  /* 0x000000ffff3e7224 */ /* 0x000fc600078e00ff */
[----:B------:R-:W5:Y:S01]  /*3b30*/  FLO.U32 R47, R45 ;  /* 0x0000002d002f7300 */ /* 0x000f6200000e0000 */
[----:B------:R-:W-:-:S07]  /*3b40*/  LOP3.LUT R57, R6, R45, RZ, 0xc0, !PT ;  /* 0x0000002d06397212 */ /* 0x000fce00078ec0ff */
[----:B------:R-:W0:Y:S01]  /*3b50*/  POPC R57, R57 ;  /* 0x0000003900397309 */ /* 0x000e220000000000 */
[----:B-----5:R-:W-:-:S13]  /*3b60*/  ISETP.NE.AND P0, PT, R0, R47, PT ;  /* 0x0000002f0000720c */ /* 0x020fda0003f05270 */
[----:B0--34-:R-:W-:Y:S05]  /*3b70*/  @P0 BRA `(.L_x_36) ;  /* 0x0000000000080947 */ /* 0x019fea0003800000 */
[----:B------:R-:W-:-:S05]  /*3b80*/  IMAD R52, R52, 0x4, R7 ;  /* 0x0000000434347824 */ /* 0x000fca00078e0207 */
[----:B------:R0:W3:Y:S02]  /*3b90*/  ATOMS.ADD R62, [R52], R57 ;  /* 0x00000039343e738c */ /* 0x0000e40000000000 */
.L_x_36:
[----:B------:R-:W-:Y:S05]  /*3ba0*/  BSYNC.RECONVERGENT B0 ;  /* 0x0000000000007941 */ /* 0x000fea0003800200 */
.L_x_35:
[----:B------:R-:W-:Y:S01]  /*3bb0*/  R2P PR, R54, 0x7f ;  /* 0x0000007f36007804 */ /* 0x000fe20000000000 */
[----:B---3--:R3:W4:Y:S01]  /*3bc0*/  SHFL.IDX PT, R62, R62, R47, 0x1f ;  /* 0x00001f2f3e3e7589 */ /* 0x00872200000e0000 */
[----:B------:R-:W-:Y:S01]  /*3bd0*/  BSSY.RECONVERGENT B0, `(.L_x_37) ;  /* 0x0000021000007945 */ /* 0x000fe20003800200 */
[----:B------:R-:W-:-:S10]  /*3be0*/  IMAD.MOV.U32 R56, RZ, RZ, RZ ;  /* 0x000000ffff387224 */ /* 0x000fd400078e00ff */
[----:B------:R-:W-:Y:S02]  /*3bf0*/  VOTE.ANY R45, PT, P0 ;  /* 0x00000000002d7806 */ /* 0x000fe400000e0100 */
[----:B------:R-:W-:Y:S02]  /*3c00*/  VOTE.ANY R50, PT, P1 ;  /* 0x0000000000327806 */ /* 0x000fe400008e0100 */
[----:B------:R-:W-:Y:S02]  /*3c10*/  @!P0 LOP3.LUT R45, RZ, R45, RZ, 0x33, !PT ;  /* 0x0000002dff2d8212 */ /* 0x000fe400078e33ff */
[----:B------:R-:W-:Y:S02]  /*3c20*/  @!P1 LOP3.LUT R50, RZ, R50, RZ, 0x33, !PT ;  /* 0x00000032ff329212 */ /* 0x000fe400078e33ff */
[----:B0-----:R-:W-:Y:S02]  /*3c30*/  VOTE.ANY R52, PT, P2 ;  /* 0x0000000000347806 */ /* 0x001fe400010e0100 */
[----:B------:R-:W-:-:S02]  /*3c40*/  LOP3.LUT R45, R50, R45, RZ, 0xc0, !PT ;  /* 0x0000002d322d7212 */ /* 0x000fc400078ec0ff */
[----:B------:R-:W-:Y:S02]  /*3c50*/  VOTE.ANY R50, PT, P3 ;  /* 0x0000000000327806 */ /* 0x000fe400018e0100 */
[----:B------:R-:W-:Y:S02]  /*3c60*/  @!P2 LOP3.LUT R52, RZ, R52, RZ, 0x33, !PT ;  /* 0x00000034ff34a212 */ /* 0x000fe400078e33ff */
[----:B------:R-:W-:Y:S02]  /*3c70*/  @!P3 LOP3.LUT R50, RZ, R50, RZ, 0x33, !PT ;  /* 0x00000032ff32b212 */ /* 0x000fe400078e33ff */
[----:B------:R-:W-:Y:S02]  /*3c80*/  LOP3.LUT R45, R52, R45, RZ, 0xc0, !PT ;  /* 0x0000002d342d7212 */ /* 0x000fe400078ec0ff */
[----:B------:R-:W-:Y:S02]  /*3c90*/  LOP3.LUT P0, RZ, R54, 0x80, RZ, 0xc0, !PT ;  /* 0x0000008036ff7812 */ /* 0x000fe4000780c0ff */
[----:B------:R-:W-:-:S02]  /*3ca0*/  VOTE.ANY R52, PT, P4 ;  /* 0x0000000000347806 */ /* 0x000fc400020e0100 */
[----:B------:R-:W-:Y:S02]  /*3cb0*/  LOP3.LUT R45, R50, R45, RZ, 0xc0, !PT ;  /* 0x0000002d322d7212 */ /* 0x000fe400078ec0ff */
[----:B------:R-:W-:Y:S02]  /*3cc0*/  VOTE.ANY R50, PT, P5 ;  /* 0x0000000000327806 */ /* 0x000fe400028e0100 */
[----:B------:R-:W-:Y:S02]  /*3cd0*/  @!P4 LOP3.LUT R52, RZ, R52, RZ, 0x33, !PT ;  /* 0x00000034ff34c212 */ /* 0x000fe400078e33ff */
[----:B------:R-:W-:Y:S02]  /*3ce0*/  @!P5 LOP3.LUT R50, RZ, R50, RZ, 0x33, !PT ;  /* 0x00000032ff32d212 */ /* 0x000fe400078e33ff */
[----:B------:R-:W-:Y:S02]  /*3cf0*/  LOP3.LUT R45, R52, R45, RZ, 0xc0, !PT ;  /* 0x0000002d342d7212 */ /* 0x000fe400078ec0ff */
[----:B------:R-:W-:-:S02]  /*3d00*/  VOTE.ANY R52, PT, P6 ;  /* 0x0000000000347806 */ /* 0x000fc400030e0100 */
[----:B------:R-:W-:Y:S02]  /*3d10*/  LOP3.LUT R45, R50, R45, RZ, 0xc0, !PT ;  /* 0x0000002d322d7212 */ /* 0x000fe400078ec0ff */
[----:B------:R-:W-:Y:S02]  /*3d20*/  VOTE.ANY R50, PT, P0 ;  /* 0x0000000000327806 */ /* 0x000fe400000e0100 */
[----:B------:R-:W-:Y:S02]  /*3d30*/  @!P6 LOP3.LUT R52, RZ, R52, RZ, 0x33, !PT ;  /* 0x00000034ff34e212 */ /* 0x000fe400078e33ff */
[----:B------:R-:W-:Y:S02]  /*3d40*/  @!P0 LOP3.LUT R50, RZ, R50, RZ, 0x33, !PT ;  /* 0x00000032ff328212 */ /* 0x000fe400078e33ff */
[----:B------:R-:W-:-:S04]  /*3d50*/  LOP3.LUT R45, R52, R45, RZ, 0xc0, !PT ;  /* 0x0000002d342d7212 */ /* 0x000fc800078ec0ff */
[----:B------:R-:W-:-:S04]  /*3d60*/  LOP3.LUT R45, R50, R45, RZ, 0xc0, !PT ;  /* 0x0000002d322d7212 */ /* 0x000fc800078ec0ff */
[----:B------:R-:W0:Y:S01]  /*3d70*/  FLO.U32 R49, R45 ;  /* 0x0000002d00317300 */ /* 0x000e2200000e0000 */
[----:B------:R-:W-:-:S07]  /*3d80*/  LOP3.LUT R51, R6, R45, RZ, 0xc0, !PT ;  /* 0x0000002d06337212 */ /* 0x000fce00078ec0ff */
[----:B------:R-:W1:Y:S01]  /*3d90*/  POPC R51, R51 ;  /* 0x0000003300337309 */ /* 0x000e620000000000 */
[----:B0-----:R-:W-:-:S13]  /*3da0*/  ISETP.NE.AND P0, PT, R0, R49, PT ;  /* 0x000000310000720c */ /* 0x001fda0003f05270 */
[----:B-1-34-:R-:W-:Y:S05]  /*3db0*/  @P0 BRA `(.L_x_38) ;  /* 0x0000000000080947 */ /* 0x01afea0003800000 */
[----:B------:R-:W-:-:S05]  /*3dc0*/  IMAD R54, R54, 0x4, R7 ;  /* 0x0000000436367824 */ /* 0x000fca00078e0207 */
[----:B------:R0:W1:Y:S02]  /*3dd0*/  ATOMS.ADD R56, [R54], R51 ;  /* 0x000000333638738c */ /* 0x0000640000000000 */
.L_x_38:
[----:B------:R-:W-:Y:S05]  /*3de0*/  BSYNC.RECONVERGENT B0 ;  /* 0x0000000000007941 */ /* 0x000fea0003800200 */
.L_x_37:
[----:B------:R-:W-:Y:S01]  /*3df0*/  R2P PR, R48, 0x7f ;  /* 0x0000007f30007804 */ /* 0x000fe20000000000 */
[----:B-1----:R1:W3:Y:S01]  /*3e00*/  SHFL.IDX PT, R56, R56, R49, 0x1f ;  /* 0x00001f3138387589 */ /* 0x0022e200000e0000 */
[----:B------:R-:W-:Y:S11]  /*3e10*/  BSSY.RECONVERGENT B0, `(.L_x_39) ;  /* 0x0000021000007945 */ /* 0x000ff60003800200 */
[----:B------:R-:W-:-:S02]  /*3e20*/  VOTE.ANY R45, PT, P0 ;  /* 0x00000000002d7806 */ /* 0x000fc400000e0100 */
[----:B------:R-:W-:Y:S02]  /*3e30*/  VOTE.ANY R50, PT, P1 ;  /* 0x0000000000327806 */ /* 0x000fe400008e0100 */
[----:B------:R-:W-:Y:S02]  /*3e40*/  @!P0 LOP3.LUT R45, RZ, R45, RZ, 0x33, !PT ;  /* 0x0000002dff2d8212 */ /* 0x000fe400078e33ff */
[----:B------:R-:W-:Y:S02]  /*3e50*/  @!P1 LOP3.LUT R50, RZ, R50, RZ, 0x33, !PT ;  /* 0x00000032ff329212 */ /* 0x000fe400078e33ff */
[----:B------:R-:W-:Y:S02]  /*3e60*/  VOTE.ANY R52, PT, P2 ;  /* 0x0000000000347806 */ /* 0x000fe400010e0100 */
[----:B------:R-:W-:Y:S02]  /*3e70*/  LOP3.LUT R45, R50, R45, RZ, 0xc0, !PT ;  /* 0x0000002d322d7212 */ /* 0x000fe400078ec0ff */
[----:B------:R-:W-:-:S02]  /*3e80*/  @!P2 LOP3.LUT R52, RZ, R52, RZ, 0x33, !PT ;  /* 0x00000034ff34a212 */ /* 0x000fc400078e33ff */
[----:B------:R-:W-:Y:S02]  /*3e90*/  VOTE.ANY R50, PT, P3 ;  /* 0x0000000000327806 */ /* 0x000fe400018e0100 */
[----:B------:R-:W-:Y:S02]  /*3ea0*/  LOP3.LUT R45, R52, R45, RZ, 0xc0, !PT ;  /* 0x0000002d342d7212 */ /* 0x000fe400078ec0ff */
[----:B------:R-:W-:Y:S02]  /*3eb0*/  @!P3 LOP3.LUT R50, RZ, R50, RZ, 0x33, !PT ;  /* 0x00000032ff32b212 */ /* 0x000fe400078e33ff */
[----:B------:R-:W-:Y:S02]  /*3ec0*/  LOP3.LUT P0, RZ, R48, 0x80, RZ, 0xc0, !PT ;  /* 0x0000008030ff7812 */ /* 0x000fe4000780c0ff */
[----:B------:R-:W-:Y:S02]  /*3ed0*/  LOP3.LUT R45, R50, R45, RZ, 0xc0, !PT ;  /* 0x0000002d322d7212 */ /* 0x000fe400078ec0ff */
[----:B------:R-:W-:-:S02]  /*3ee0*/  VOTE.ANY R50, PT, P4 ;  /* 0x0000000000327806 */ /* 0x000fc400020e0100 */
[----:B------:R-:W-:Y:S02]  /*3ef0*/  VOTE.ANY R52, PT, P5 ;  /* 0x0000000000347806 */ /* 0x000fe400028e0100 */
[----:B------:R-:W-:Y:S02]  /*3f00*/  @!P4 LOP3.LUT R50, RZ, R50, RZ, 0x33, !PT ;  /* 0x00000032ff32c212 */ /* 0x000fe400078e33ff */
[----:B------:R-:W-:Y:S02]  /*3f10*/  @!P5 LOP3.LUT R52, RZ, R52, RZ, 0x33, !PT ;  /* 0x00000034ff34d212 */ /* 0x000fe400078e33ff */
[----:B------:R-:W-:Y:S02]  /*3f20*/  LOP3.LUT R45, R50, R45, RZ, 0xc0, !PT ;  /* 0x0000002d322d7212 */ /* 0x000fe400078ec0ff */
[----:B------:R-:W-:Y:S02]  /*3f30*/  VOTE.ANY R50, PT, P6 ;  /* 0x0000000000327806 */ /* 0x000fe400030e0100 */
[----:B------:R-:W-:-:S02]  /*3f40*/  LOP3.LUT R45, R52, R45, RZ, 0xc0, !PT ;  /* 0x0000002d342d7212 */ /* 0x000fc400078ec0ff */
[----:B------:R-:W-:Y:S02]  /*3f50*/  @!P6 LOP3.LUT R50, RZ, R50, RZ, 0x33, !PT ;  /* 0x00000032ff32e212 */ /* 0x000fe400078e33ff */
[----:B------:R-:W-:Y:S02]  /*3f60*/  VOTE.ANY R52, PT, P0 ;  /* 0x0000000000347806 */ /* 0x000fe400000e0100 */
[----:B------:R-:W-:Y:S01]  /*3f70*/  LOP3.LUT R45, R50, R45, RZ, 0xc0, !PT ;  /* 0x0000002d322d7212 */ /* 0x000fe200078ec0ff */
[----:B------:R-:W-:Y:S01]  /*3f80*/  IMAD.MOV.U32 R50, RZ, RZ, RZ ;  /* 0x000000ffff327224 */ /* 0x000fe200078e00ff */
[----:B------:R-:W-:-:S04]  /*3f90*/  @!P0 LOP3.LUT R52, RZ, R52, RZ, 0x33, !PT ;  /* 0x00000034ff348212 */ /* 0x000fc800078e33ff */
[----:B------:R-:W-:-:S04]  /*3fa0*/  LOP3.LUT R45, R52, R45, RZ, 0xc0, !PT ;  /* 0x0000002d342d7212 */ /* 0x000fc800078ec0ff */
[----:B------:R-:W4:Y:S01]  /*3fb0*/  FLO.U32 R53, R45 ;  /* 0x0000002d00357300 */ /* 0x000f2200000e0000 */
[----:B------:R-:W-:-:S07]  /*3fc0*/  LOP3.LUT R47, R6, R45, RZ, 0xc0, !PT ;  /* 0x0000002d062f7212 */ /* 0x000fce00078ec0ff */
[----:B------:R-:W0:Y:S01]  /*3fd0*/  POPC R47, R47 ;  /* 0x0000002f002f7309 */ /* 0x000e220000000000 */
[----:B----4-:R-:W-:-:S13]  /*3fe0*/  ISETP.NE.AND P0, PT, R0, R53, PT ;  /* 0x000000350000720c */ /* 0x010fda0003f05270 */
[----:B01-3--:R-:W-:Y:S05]  /*3ff0*/  @P0 BRA `(.L_x_40) ;  /* 0x0000000000080947 */ /* 0x00bfea0003800000 */
[----:B------:R-:W-:-:S05]  /*4000*/  IMAD R48, R48, 0x4, R7 ;  /* 0x0000000430307824 */ /* 0x000fca00078e0207 */
[----:B------:R0:W1:Y:S02]  /*4010*/  ATOMS.ADD R50, [R48], R47 ;  /* 0x0000002f3032738c */ /* 0x0000640000000000 */
.L_x_40:
[----:B------:R-:W-:Y:S05]  /*4020*/  BSYNC.RECONVERGENT B0 ;  /* 0x0000000000007941 */ /* 0x000fea0003800200 */
.L_x_39:
[----:B------:R-:W-:Y:S01]  /*4030*/  R2P PR, R46, 0x7f ;  /* 0x0000007f2e007804 */ /* 0x000fe20000000000 */
[----:B-1----:R1:W3:Y:S01]  /*4040*/  SHFL.IDX PT, R50, R50, R53, 0x1f ;  /* 0x00001f3532327589 */ /* 0x0022e200000e0000 */
[----:B------:R-:W-:Y:S11]  /*4050*/  BSSY.RECONVERGENT B0, `(.L_x_41) ;  /* 0x0000021000007945 */ /* 0x000ff60003800200 */
[----:B------:R-:W-:-:S02]  /*4060*/  VOTE.ANY R45, PT, P0 ;  /* 0x00000000002d7806 */ /* 0x000fc400000e0100 */
[----:B0-----:R-:W-:Y:S02]  /*4070*/  VOTE.ANY R48, PT, P1 ;  /* 0x0000000000307806 */ /* 0x001fe400008e0100 */
[----:B------:R-:W-:Y:S02]  /*4080*/  @!P0 LOP3.LUT R45, RZ, R45, RZ, 0x33, !PT ;  /* 0x0000002dff2d8212 */ /* 0x000fe400078e33ff */
[----:B------:R-:W-:Y:S02]  /*4090*/  @!P1 LOP3.LUT R48, RZ, R48, RZ, 0x33, !PT ;  /* 0x00000030ff309212 */ /* 0x000fe400078e33ff */
[----:B------:R-:W-:Y:S02]  /*40a0*/  LOP3.LUT P0, RZ, R46, 0x80, RZ, 0xc0, !PT ;  /* 0x000000802eff7812 */ /* 0x000fe4000780c0ff */
[----:B------:R-:W-:Y:S02]  /*40b0*/  LOP3.LUT R45, R48, R45, RZ, 0xc0, !PT ;  /* 0x0000002d302d7212 */ /* 0x000fe400078ec0ff */
[----:B------:R-:W-:-:S04]  /*40c0*/  VOTE.ANY R48, PT, P2 ;  /* 0x0000000000307806 */ /* 0x000fc800010e0100 */
[----:B------:R-:W-:-:S04]  /*40d0*/  @!P2 LOP3.LUT R48, RZ, R48, RZ, 0x33, !PT ;  /* 0x00000030ff30a212 */ /* 0x000fc800078e33ff */
        /* <DEDUP_REMOVED lines=15> */
[----:B------:R-:W-:Y:S01]  /*41d0*/  LOP3.LUT R59, R48, R45, RZ, 0xc0, !PT ;  /* 0x0000002d303b7212 */ /* 0x000fe200078ec0ff */
[----:B------:R-:W-:-:S03]  /*41e0*/  IMAD.MOV.U32 R48, RZ, RZ, RZ ;  /* 0x000000ffff307224 */ /* 0x000fc600078e00ff */
[----:B------:R-:W0:Y:S01]  /*41f0*/  FLO.U32 R49, R59 ;  /* 0x0000003b00317300 */ /* 0x000e2200000e0000 */
[----:B------:R-:W-:-:S07]  /*4200*/  LOP3.LUT R45, R6, R59, RZ, 0xc0, !PT ;  /* 0x0000003b062d7212 */ /* 0x000fce00078ec0ff */
[----:B------:R-:W4:Y:S01]  /*4210*/  POPC R45, R45 ;  /* 0x0000002d002d7309 */ /* 0x000f220000000000 */
[----:B0-----:R-:W-:-:S13]  /*4220*/  ISETP.NE.AND P0, PT, R0, R49, PT ;  /* 0x000000310000720c */ /* 0x001fda0003f05270 */
[----:B-1-34-:R-:W-:Y:S05]  /*4230*/  @P0 BRA `(.L_x_42) ;  /* 0x0000000000080947 */ /* 0x01afea0003800000 */
[----:B------:R-:W-:-:S05]  /*4240*/  IMAD R46, R46, 0x4, R7 ;  /* 0x000000042e2e7824 */ /* 0x000fca00078e0207 */
[----:B------:R0:W1:Y:S02]  /*4250*/  ATOMS.ADD R48, [R46], R45 ;  /* 0x0000002d2e30738c */ /* 0x0000640000000000 */
.L_x_42:
[----:B------:R-:W-:Y:S05]  /*4260*/  BSYNC.RECONVERGENT B0 ;  /* 0x0000000000007941 */ /* 0x000fea0003800200 */
.L_x_41:
[----:B------:R-:W-:Y:S01]  /*4270*/  R2P PR, R44, 0x7f ;  /* 0x0000007f2c007804 */ /* 0x000fe20000000000 */
[----:B-1----:R1:W3:Y:S01]  /*4280*/  SHFL.IDX PT, R48, R48, R49, 0x1f ;  /* 0x00001f3130307589 */ /* 0x0022e200000e0000 */
[----:B------:R-:W-:Y:S01]  /*4290*/  BSSY.RECONVERGENT B0, `(.L_x_43) ;  /* 0x0000021000007945 */ /* 0x000fe20003800200 */
[----:B------:R-:W-:-:S10]  /*42a0*/  IMAD.MOV.U32 R52, RZ, RZ, RZ ;  /* 0x000000ffff347224 */ /* 0x000fd400078e00ff */
[----:B0-----:R-:W-:Y:S02]  /*42b0*/  VOTE.ANY R46, PT, P0 ;  /* 0x00000000002e7806 */ /* 0x001fe400000e0100 */
[----:B------:R-:W-:Y:S02]  /*42c0*/  VOTE.ANY R53, PT, P1 ;  /* 0x0000000000357806 */ /* 0x000fe400008e0100 */
[----:B------:R-:W-:Y:S02]  /*42d0*/  @!P0 LOP3.LUT R46, RZ, R46, RZ, 0x33, !PT ;  /* 0x0000002eff2e8212 */ /* 0x000fe400078e33ff */
[----:B------:R-:W-:Y:S02]  /*42e0*/  @!P1 LOP3.LUT R53, RZ, R53, RZ, 0x33, !PT ;  /* 0x00000035ff359212 */ /* 0x000fe400078e33ff */
[----:B------:R-:W-:Y:S02]  /*42f0*/  LOP3.LUT P0, RZ, R44, 0x80, RZ, 0xc0, !PT ;  /* 0x000000802cff7812 */ /* 0x000fe4000780c0ff */
[----:B------:R-:W-:-:S02]  /*4300*/  LOP3.LUT R46, R53, R46, RZ, 0xc0, !PT ;  /* 0x0000002e352e7212 */ /* 0x000fc400078ec0ff */
        /* <DEDUP_REMOVED lines=17> */
[----:B------:R-:W-:-:S04]  /*4420*/  LOP3.LUT R59, R53, R46, RZ, 0xc0, !PT ;  /* 0x0000002e353b7212 */ /* 0x000fc800078ec0ff */
[----:B------:R-:W0:Y:S01]  /*4430*/  FLO.U32 R53, R59 ;  /* 0x0000003b00357300 */ /* 0x000e2200000e0000 */
[----:B------:R-:W-:-:S07]  /*4440*/  LOP3.LUT R46, R6, R59, RZ, 0xc0, !PT ;  /* 0x0000003b062e7212 */ /* 0x000fce00078ec0ff */
[----:B------:R-:W4:Y:S01]  /*4450*/  POPC R46, R46 ;  /* 0x0000002e002e7309 */ /* 0x000f220000000000 */
[----:B0-----:R-:W-:-:S13]  /*4460*/  ISETP.NE.AND P0, PT, R0, R53, PT ;  /* 0x000000350000720c */ /* 0x001fda0003f05270 */
[----:B-1-34-:R-:W-:Y:S05]  /*4470*/  @P0 BRA `(.L_x_44) ;  /* 0x0000000000080947 */ /* 0x01afea0003800000 */
[----:B------:R-:W-:-:S05]  /*4480*/  IMAD R49, R44, 0x4, R7 ;  /* 0x000000042c317824 */ /* 0x000fca00078e0207 */
[----:B------:R0:W1:Y:S02]  /*4490*/  ATOMS.ADD R52, [R49], R46 ;  /* 0x0000002e3134738c */ /* 0x0000640000000000 */
.L_x_44:
[----:B------:R-:W-:Y:S05]  /*44a0*/  BSYNC.RECONVERGENT B0 ;  /* 0x0000000000007941 */ /* 0x000fea0003800200 */
.L_x_43:
[----:B------:R-:W-:Y:S01]  /*44b0*/  R2P PR, R42, 0x7f ;  /* 0x0000007f2a007804 */ /* 0x000fe20000000000 */
[----:B------:R-:W-:Y:S01]  /*44c0*/  BSSY.RECONVERGENT B0, `(.L_x_45) ;  /* 0x0000022000007945 */ /* 0x000fe20003800200 */
[----:B------:R-:W-:-:S11]  /*44d0*/  IMAD.MOV.U32 R64, RZ, RZ, RZ ;  /* 0x000000ffff407224 */ /* 0x000fd600078e00ff */
[----:B------:R-:W-:Y:S02]  /*44e0*/  VOTE.ANY R44, PT, P0 ;  /* 0x00000000002c7806 */ /* 0x000fe400000e0100 */
[----:B0-----:R-:W-:Y:S02]  /*44f0*/  VOTE.ANY R49, PT, P1 ;  /* 0x0000000000317806 */ /* 0x001fe400008e0100 */
        /* <DEDUP_REMOVED lines=22> */
[----:B-1----:R0:W1:Y:S02]  /*4660*/  SHFL.IDX PT, R49, R52, R53, 0x1f ;  /* 0x00001f3534317589 */ /* 0x00206400000e0000 */
[----:B------:R-:W3:Y:S01]  /*4670*/  FLO.U32 R59, R61 ;  /* 0x0000003d003b7300 */ /* 0x000ee200000e0000 */
[----:B------:R-:W-:-:S07]  /*4680*/  LOP3.LUT R44, R6, R61, RZ, 0xc0, !PT ;  /* 0x0000003d062c7212 */ /* 0x000fce00078ec0ff */
[----:B------:R-:W4:Y:S01]  /*4690*/  POPC R44, R44 ;  /* 0x0000002c002c7309 */ /* 0x000f220000000000 */
[----:B---3--:R-:W-:-:S13]  /*46a0*/  ISETP.NE.AND P0, PT, R0, R59, PT ;  /* 0x0000003b0000720c */ /* 0x008fda0003f05270 */
[----:B01--4-:R-:W-:Y:S05]  /*46b0*/  @P0 BRA `(.L_x_46) ;  /* 0x0000000000080947 */ /* 0x013fea0003800000 */
[----:B------:R-:W-:-:S05]  /*46c0*/  IMAD R53, R42, 0x4, R7 ;  /* 0x000000042a357824 */ /* 0x000fca00078e0207 */
[----:B------:R0:W1:Y:S02]  /*46d0*/  ATOMS.ADD R64, [R53], R44 ;  /* 0x0000002c3540738c */ /* 0x0000640000000000 */
.L_x_46:
[----:B------:R-:W-:Y:S05]  /*46e0*/  BSYNC.RECONVERGENT B0 ;  /* 0x0000000000007941 */ /* 0x000fea0003800200 */
.L_x_45:
        /* <DEDUP_REMOVED lines=35> */
.L_x_48:
[----:B------:R-:W-:Y:S05]  /*4920*/  BSYNC.RECONVERGENT B0 ;  /* 0x0000000000007941 */ /* 0x000fea0003800200 */
.L_x_47:
[----:B------:R-:W-:Y:S01]  /*4930*/  R2P PR, R38, 0x7f ;  /* 0x0000007f26007804 */ /* 0x000fe20000000000 */
[----:B------:R-:W-:Y:S01]  /*4940*/  IMAD.IADD R40, R55, 0x1, R60 ;  /* 0x0000000137287824 */ /* 0x000fe200078e023c */
[----:B------:R-:W-:Y:S01]  /*4950*/  BSSY.RECONVERGENT B0, `(.L_x_49) ;  /* 0x0000022000007945 */ /* 0x000fe20003800200 */
[----:B------:R-:W-:-:S10]  /*4960*/  IMAD.MOV.U32 R60, RZ, RZ, RZ ;  /* 0x000000ffff3c7224 */ /* 0x000fd400078e00ff */
[----:B------:R-:W-:Y:S02]  /*4970*/  VOTE.ANY R52, PT, P0 ;  /* 0x0000000000347806 */ /* 0x000fe400000e0100 */
[----:B--2---:R-:W-:Y:S02]  /*4980*/  VOTE.ANY R55, PT, P1 ;  /* 0x0000000000377806 */ /* 0x004fe400008e0100 */
        /* <DEDUP_REMOVED lines=22> */
[----:B-1----:R1:W2:Y:S02]  /*4af0*/  SHFL.IDX PT, R55, R54, R61, 0x1f ;  /* 0x00001f3d36377589 */ /* 0x0022a400000e0000 */
[----:B0-----:R-:W0:Y:S01]  /*4b00*/  FLO.U32 R59, R63 ;  /* 0x0000003f003b7300 */ /* 0x001e2200000e0000 */
[----:B------:R-:W-:-:S07]  /*4b10*/  LOP3.LUT R52, R6, R63, RZ, 0xc0, !PT ;  /* 0x0000003f06347212 */ /* 0x000fce00078ec0ff */
[----:B------:R-:W3:Y:S01]  /*4b20*/  POPC R52, R52 ;  /* 0x0000003400347309 */ /* 0x000ee20000000000 */
[----:B0-----:R-:W-:-:S13]  /*4b30*/  ISETP.NE.AND P0, PT, R0, R59, PT ;  /* 0x0000003b0000720c */ /* 0x001fda0003f05270 */
[----:B-123--:R-:W-:Y:S05]  /*4b40*/  @P0 BRA `(.L_x_50) ;  /* 0x0000000000080947 */ /* 0x00efea0003800000 */
[----:B------:R-:W-:-:S05]  /*4b50*/  IMAD R61, R38, 0x4, R7 ;  /* 0x00000004263d7824 */ /* 0x000fca00078e0207 */
[----:B------:R0:W1:Y:S02]  /*4b60*/  ATOMS.ADD R60, [R61], R52 ;  /* 0x000000343d3c738c */ /* 0x0000640000000000 */
.L_x_50:
[----:B------:R-:W-:Y:S05]  /*4b70*/  BSYNC.RECONVERGENT B0 ;  /* 0x0000000000007941 */ /* 0x000fea0003800200 */
.L_x_49:
[----:B------:R-:W-:Y:S01]  /*4b80*/  R2P PR, R26, 0x7f ;  /* 0x0000007f1a007804 */ /* 0x000fe20000000000 */
[----:B------:R-:W-:Y:S01]  /*4b90*/  IMAD.IADD R38, R57, 0x1, R62 ;  /* 0x0000000139267824 */ /* 0x000fe200078e023e */
[----:B------:R-:W-:Y:S01]  /*4ba0*/  BSSY.RECONVERGENT B0, `(.L_x_51) ;  /* 0x0000022000007945 */ /* 0x000fe20003800200 */
[----:B------:R-:W-:-:S10]  /*4bb0*/  IMAD.MOV.U32 R62, RZ, RZ, RZ ;  /* 0x000000ffff3e7224 */ /* 0x000fd400078e00ff */
[----:B------:R-:W-:Y:S02]  /*4bc0*/  VOTE.ANY R54, PT, P0 ;  /* 0x0000000000367806 */ /* 0x000fe400000e0100 */
        /* <DEDUP_REMOVED lines=31> */
.L_x_52:
[----:B------:R-:W-:Y:S05]  /*4dc0*/  BSYNC.RECONVERGENT B0 ;  /* 0x0000000000007941 */ /* 0x000fea0003800200 */
.L_x_51:
[----:B------:R-:W-:Y:S01]  /*4dd0*/  R2P PR, R16, 0x7f ;  /* 0x0000007f10007804 */ /* 0x000fe20000000000 */
[----:B------:R-:W-:Y:S01]  /*4de0*/  IMAD.IADD R26, R51, 0x1, R56 ;  /* 0x00000001331a7824 */ /* 0x000fe200078e0238 */
[----:B------:R-:W-:Y:S11]  /*4df0*/  BSSY.RECONVERGENT B0, `(.L_x_53) ;  /* 0x0000022000007945 */ /* 0x000ff60003800200 */
[----:B0-----:R-:W-:-:S02]  /*4e00*/  VOTE.ANY R59, PT, P0 ;  /* 0x00000000003b7806 */ /* 0x001fc400000e0100 */
[----:B------:R-:W-:Y:S02]  /*4e10*/  VOTE.ANY R56, PT, P1 ;  /* 0x0000000000387806 */ /* 0x000fe400008e0100 */
[----:B------:R-:W-:Y:S02]  /*4e20*/  @!P0 LOP3.LUT R59, RZ, R59, RZ, 0x33, !PT ;  /* 0x0000003bff3b8212 */ /* 0x000fe400078e33ff */
[----:B------:R-:W-:Y:S02]  /*4e30*/  @!P1 LOP3.LUT R56, RZ, R56, RZ, 0x33, !PT ;  /* 0x00000038ff389212 */ /* 0x000fe400078e33ff */
[----:B------:R-:W-:Y:S02]  /*4e40*/  VOTE.ANY R51, PT, P2 ;  /* 0x0000000000337806 */ /* 0x000fe400010e0100 */
[----:B------:R-:W-:Y:S02]  /*4e50*/  LOP3.LUT R56, R56, R59, RZ, 0xc0, !PT ;  /* 0x0000003b38387212 */ /* 0x000fe400078ec0ff */
[----:B------:R-:W-:Y:S01]  /*4e60*/  @!P2 LOP3.LUT R51, RZ, R51, RZ, 0x33, !PT ;  /* 0x00000033ff33a212 */ /* 0x000fe200078e33ff */
[----:B-1----:R0:W1:Y:S01]  /*4e70*/  SHFL.IDX PT, R59, R62, R61, 0x1f ;  /* 0x00001f3d3e3b7589 */ /* 0x00206200000e0000 */
[----:B------:R-:W-:-:S02]  /*4e80*/  LOP3.LUT P0, RZ, R16, 0x80, RZ, 0xc0, !PT ;  /* 0x0000008010ff7812 */ /* 0x000fc4000780c0ff */
        /* <DEDUP_REMOVED lines=17> */
[----:B------:R-:W2:Y:S01]  /*4fa0*/  FLO.U32 R63, R65 ;  /* 0x00000041003f7300 */ /* 0x000ea200000e0000 */
[----:B------:R-:W-:-:S07]  /*4fb0*/  LOP3.LUT R51, R6, R65, RZ, 0xc0, !PT ;  /* 0x0000004106337212 */ /* 0x000fce00078ec0ff */
[----:B------:R-:W3:Y:S01]  /*4fc0*/  POPC R51, R51 ;  /* 0x0000003300337309 */ /* 0x000ee20000000000 */
[----:B--2---:R-:W-:-:S13]  /*4fd0*/  ISETP.NE.AND P0, PT, R0, R63, PT ;  /* 0x0000003f0000720c */ /* 0x004fda0003f05270 */
[----:B01-3--:R-:W-:Y:S05]  /*4fe0*/  @P0 BRA `(.L_x_54) ;  /* 0x0000000000080947 */ /* 0x00bfea0003800000 */
[----:B------:R-:W-:-:S05]  /*4ff0*/  IMAD R16, R16, 0x4, R7 ;  /* 0x0000000410107824 */ /* 0x000fca00078e0207 */
[----:B------:R0:W1:Y:S02]  /*5000*/  ATOMS.ADD R56, [R16], R51 ;  /* 0x000000331038738c */ /* 0x0000640000000000 */
.L_x_54:
[----:B------:R-:W-:Y:S05]  /*5010*/  BSYNC.RECONVERGENT B0 ;  /* 0x0000000000007941 */ /* 0x000fea0003800200 */
.L_x_53:
[----:B------:R-:W-:Y:S01]  /*5020*/  R2P PR, R15, 0x7f ;  /* 0x0000007f0f007804 */ /* 0x000fe20000000000 */
[----:B------:R-:W-:Y:S01]  /*5030*/  IMAD.IADD R50, R47, 0x1, R50 ;  /* 0x000000012f327824 */ /* 0x000fe200078e0232 */
[----:B-1----:R1:W2:Y:S01]  /*5040*/  SHFL.IDX PT, R56, R56, R63, 0x1f ;  /* 0x00001f3f38387589 */ /* 0x0022a200000e0000 */
[----:B------:R-:W-:Y:S01]  /*5050*/  BSSY.RECONVERGENT B0, `(.L_x_55) ;  /* 0x0000021000007945 */ /* 0x000fe20003800200 */
[----:B------:R-:W-:-:S09]  /*5060*/  IMAD.MOV.U32 R60, RZ, RZ, RZ ;  /* 0x000000ffff3c7224 */ /* 0x000fd200078e00ff */
        /* <DEDUP_REMOVED lines=26> */
[----:B------:R-:W3:Y:S01]  /*5210*/  POPC R16, R16 ;  /* 0x0000001000107309 */ /* 0x000ee20000000000 */
[----:B0-----:R-:W-:-:S13]  /*5220*/  ISETP.NE.AND P0, PT, R0, R47, PT ;  /* 0x0000002f0000720c */ /* 0x001fda0003f05270 */
[----:B-123--:R-:W-:Y:S05]  /*5230*/  @P0 BRA `(.L_x_56) ;  /* 0x0000000000080947 */ /* 0x00efea0003800000 */
[----:B------:R-:W-:-:S05]  /*5240*/  IMAD R15, R15, 0x4, R7 ;  /* 0x000000040f0f7824 */ /* 0x000fca00078e0207 */
[----:B------:R0:W1:Y:S02]  /*5250*/  ATOMS.ADD R60, [R15], R16 ;  /* 0x000000100f3c738c */ /* 0x0000640000000000 */
.L_x_56:
[----:B------:R-:W-:Y:S05]  /*5260*/  BSYNC.RECONVERGENT B0 ;  /* 0x0000000000007941 */ /* 0x000fea0003800200 */
.L_x_55:
[----:B------:R-:W-:Y:S01]  /*5270*/  R2P PR, R4, 0x7f ;  /* 0x0000007f04007804 */ /* 0x000fe20000000000 */
[----:B------:R-:W-:Y:S01]  /*5280*/  IMAD.IADD R48, R45, 0x1, R48 ;  /* 0x000000012d307824 */ /* 0x000fe200078e0230 */
[----:B-1----:R1:W2:Y:S01]  /*5290*/  SHFL.IDX PT, R47, R60, R47, 0x1f ;  /* 0x00001f2f3c2f7589 */ /* 0x0022a200000e0000 */
[----:B------:R-:W-:Y:S10]  /*52a0*/  BSSY.RECONVERGENT B0, `(.L_x_57) ;  /* 0x0000021000007945 */ /* 0x000ff40003800200 */
[----:B0-----:R-:W-:-:S02]  /*52b0*/  VOTE.ANY R15, PT, P0 ;  /* 0x00000000000f7806 */ /* 0x001fc400000e0100 */
[----:B------:R-:W-:Y:S02]  /*52c0*/  VOTE.ANY R62, PT, P1 ;  /* 0x00000000003e7806 */ /* 0x000fe400008e0100 */
        /* <DEDUP_REMOVED lines=25> */
[----:B------:R-:W3:Y:S01]  /*5460*/  POPC R15, R15 ;  /* 0x0000000f000f7309 */ /* 0x000ee20000000000 */
[----:B0-----:R-:W-:-:S13]  /*5470*/  ISETP.NE.AND P0, PT, R0, R45, PT ;  /* 0x0000002d0000720c */ /* 0x001fda0003f05270 */
[----:B-123--:R-:W-:Y:S05]  /*5480*/  @P0 BRA `(.L_x_58) ;  /* 0x0000000000080947 */ /* 0x00efea0003800000 */
[----:B------:R-:W-:-:S05]  /*5490*/  IMAD R4, R4, 0x4, R7 ;  /* 0x0000000404047824 */ /* 0x000fca00078e0207 */
[----:B------:R0:W1:Y:S02]  /*54a0*/  ATOMS.ADD R62, [R4], R15 ;  /* 0x0000000f043e738c */ /* 0x0000640000000000 */
.L_x_58:
[----:B------:R-:W-:Y:S05]  /*54b0*/  BSYNC.RECONVERGENT B0 ;  /* 0x0000000000007941 */ /* 0x000fea0003800200 */
.L_x_57:
[----:B------:R-:W-:Y:S01]  /*54c0*/  R2P PR, R8, 0x7f ;  /* 0x0000007f08007804 */ /* 0x000fe20000000000 */
[----:B0-----:R-:W-:Y:S01]  /*54d0*/  IMAD.IADD R4, R46, 0x1, R49 ;  /* 0x000000012e047824 */ /* 0x001fe200078e0231 */
[----:B-1----:R0:W1:Y:S01]  /*54e0*/  SHFL.IDX PT, R62, R62, R45, 0x1f ;  /* 0x00001f2d3e3e7589 */ /* 0x00206200000e0000 */
[----:B------:R-:W-:Y:S10]  /*54f0*/  BSSY.RECONVERGENT B0, `(.L_x_59) ;  /* 0x0000021000007945 */ /* 0x000ff40003800200 */
[----:B------:R-:W-:-:S02]  /*5500*/  VOTE.ANY R60, PT, P0 ;  /* 0x00000000003c7806 */ /* 0x000fc400000e0100 */
[----:B------:R-:W-:Y:S02]  /*5510*/  VOTE.ANY R49, PT, P1 ;  /* 0x0000000000317806 */ /* 0x000fe400008e0100 */
[----:B------:R-:W-:Y:S02]  /*5520*/  @!P0 LOP3.LUT R60, RZ, R60, RZ, 0x33, !PT ;  /* 0x0000003cff3c8212 */ /* 0x000fe400078e33ff */
[----:B------:R-:W-:Y:S02]  /*5530*/  @!P1 LOP3.LUT R49, RZ, R49, RZ, 0x33, !PT ;  /* 0x00000031ff319212 */ /* 0x000fe400078e33ff */
[----:B------:R-:W-:Y:S02]  /*5540*/  VOTE.ANY R46, PT, P2 ;  /* 0x00000000002e7806 */ /* 0x000fe400010e0100 */
[----:B------:R-:W-:Y:S01]  /*5550*/  LOP3.LUT R49, R49, R60, RZ, 0xc0, !PT ;  /* 0x0000003c31317212 */ /* 0x000fe200078ec0ff */
[----:B------:R-:W-:Y:S01]  /*5560*/  IMAD.MOV.U32 R60, RZ, RZ, RZ ;  /* 0x000000ffff3c7224 */ /* 0x000fe200078e00ff */
[----:B------:R-:W-:-:S02]  /*5570*/  @!P2 LOP3.LUT R46, RZ, R46, RZ, 0x33, !PT ;  /* 0x0000002eff2ea212 */ /* 0x000fc400078e33ff */
        /* <DEDUP_REMOVED lines=17> */
[----:B------:R-:W2:Y:S01]  /*5690*/  FLO.U32 R49, R61 ;  /* 0x0000003d00317300 */ /* 0x000ea200000e0000 */
[----:B------:R-:W-:-:S07]  /*56a0*/  LOP3.LUT R46, R6, R61, RZ, 0xc0, !PT ;  /* 0x0000003d062e7212 */ /* 0x000fce00078ec0ff */
[----:B------:R-:W3:Y:S01]  /*56b0*/  POPC R46, R46 ;  /* 0x0000002e002e7309 */ /* 0x000ee20000000000 */
[----:B--2---:R-:W-:-:S13]  /*56c0*/  ISETP.NE.AND P0, PT, R0, R49, PT ;  /* 0x000000310000720c */ /* 0x004fda0003f05270 */
[----:B01-3--:R-:W-:Y:S05]  /*56d0*/  @P0 BRA `(.L_x_60) ;  /* 0x0000000000080947 */ /* 0x00bfea0003800000 */
[----:B------:R-:W-:-:S05]  /*56e0*/  IMAD R45, R8, 0x4, R7 ;  /* 0x00000004082d7824 */ /* 0x000fca00078e0207 */
[----:B------:R0:W1:Y:S02]  /*56f0*/  ATOMS.ADD R60, [R45], R46 ;  /* 0x0000002e2d3c738c */ /* 0x0000640000000000 */
.L_x_60:
[----:B------:R-:W-:Y:S05]  /*5700*/  BSYNC.RECONVERGENT B0 ;  /* 0x0000000000007941 */ /* 0x000fea0003800200 */
.L_x_59:
[----:B------:R-:W-:Y:S01]  /*5710*/  R2P PR, R9, 0x7f ;  /* 0x0000007f09007804 */ /* 0x000fe20000000000 */
[----:B------:R-:W-:Y:S01]  /*5720*/  IMAD.IADD R44, R44, 0x1, R53 ;  /* 0x000000012c2c7824 */ /* 0x000fe200078e0235 */
[----:B-1----:R1:W2:Y:S01]  /*5730*/  SHFL.IDX PT, R49, R60, R49, 0x1f ;  /* 0x00001f313c317589 */ /* 0x0022a200000e0000 */
[----:B------:R-:W-:Y:S01]  /*5740*/  BSSY.RECONVERGENT B0, `(.L_x_61) ;  /* 0x0000021000007945 */ /* 0x000fe20003800200 */
[----:B------:R-:W-:-:S09]  /*5750*/  IMAD.MOV.U32 R64, RZ, RZ, RZ ;  /* 0x000000ffff407224 */ /* 0x000fd200078e00ff */
        /* <DEDUP_REMOVED lines=31> */
.L_x_62:
[----:B------:R-:W-:Y:S05]  /*5950*/  BSYNC.RECONVERGENT B0 ;  /* 0x0000000000007941 */ /* 0x000fea0003800200 */
.L_x_61:
        /* <DEDUP_REMOVED lines=36> */
.L_x_64:
[----:B------:R-:W-:Y:S05]  /*5ba0*/  BSYNC.RECONVERGENT B0 ;  /* 0x0000000000007941 */ /* 0x000fea0003800200 */
.L_x_63:
[----:B------:R-:W-:Y:S01]  /*5bb0*/  R2P PR, R14, 0x7f ;  /* 0x0000007f0e007804 */ /* 0x000fe20000000000 */
[----:B-1----:R1:W2:Y:S01]  /*5bc0*/  SHFL.IDX PT, R60, R60, R55, 0x1f ;  /* 0x00001f373c3c7589 */ /* 0x0022a200000e0000 */
        /* <DEDUP_REMOVED lines=25> */
[----:B-1----:R-:W0:Y:S01]  /*5d60*/  FLO.U32 R55, R9 ;  /* 0x0000000900377300 */ /* 0x002e2200000e0000 */
[----:B------:R-:W-:-:S07]  /*5d70*/  LOP3.LUT R6, R6, R9, RZ, 0xc0, !PT ;  /* 0x0000000906067212 */ /* 0x000fce00078ec0ff */
[----:B------:R1:W3:Y:S01]  /*5d80*/  POPC R61, R6 ;  /* 0x00000006003d7309 */ /* 0x0002e20000000000 */
[----:B0-----:R-:W-:Y:S01]  /*5d90*/  ISETP.NE.AND P0, PT, R0, R55, PT ;  /* 0x000000370000720c */ /* 0x001fe20003f05270 */
[----:B------:R-:W-:-:S12]  /*5da0*/  IMAD.MOV.U32 R0, RZ, RZ, RZ ;  /* 0x000000ffff007224 */ /* 0x000fd800078e00ff */
[----:B-123--:R-:W-:Y:S05]  /*5db0*/  @P0 BRA `(.L_x_66) ;  /* 0x0000000000080947 */ /* 0x00efea0003800000 */
[----:B------:R-:W-:-:S06]  /*5dc0*/  IMAD R0, R14, 0x4, R7 ;  /* 0x000000040e007824 */ /* 0x000fcc00078e0207 */
[----:B------:R0:W1:Y:S02]  /*5dd0*/  ATOMS.ADD R0, [R0], R61 ;  /* 0x0000003d0000738c */ /* 0x0000640000000000 */
.L_x_66:
[----:B------:R-:W-:Y:S05]  /*5de0*/  BSYNC.RECONVERGENT B0 ;  /* 0x0000000000007941 */ /* 0x000fea0003800200 */
.L_x_65:
[----:B-1----:R-:W1:Y:S01]  /*5df0*/  SHFL.IDX PT, R0, R0, R55, 0x1f ;  /* 0x00001f3700007589 */ /* 0x002e6200000e0000 */
[----:B------:R-:W-:Y:S01]  /*5e00*/  IMAD.IADD R14, R54, 0x1, R59 ;  /* 0x00000001360e7824 */ /* 0x000fe200078e023b */
[----:B------:R-:W-:Y:S01]  /*5e10*/  ISETP.NE.AND P0, PT, R58, RZ, PT ;  /* 0x000000ff3a00720c */ /* 0x000fe20003f05270 */
[----:B------:R-:W-:Y:S01]  /*5e20*/  IMAD R10, R40, 0x4, R23 ;  /* 0x00000004280a7824 */ /* 0x000fe200078e0217 */
[----:B------:R-:W-:Y:S01]  /*5e30*/  BAR.SYNC.DEFER_BLOCKING 0x0 ;  /* 0x0000000000007b1d */ /* 0x000fe20000010000 */
[----:B------:R-:W-:Y:S02]  /*5e40*/  IMAD.IADD R54, R8, 0x1, R45 ;  /* 0x0000000108367824 */ /* 0x000fe400078e022d */
[--C-:B------:R-:W-:Y:S02]  /*5e50*/  IMAD R9, R38, 0x4, R23.reuse ;  /* 0x0000000426097824 */ /* 0x100fe400078e0217 */
[--C-:B------:R-:W-:Y:S01]  /*5e60*/  IMAD R8, R26, 0x4, R23.reuse ;  /* 0x000000041a087824 */ /* 0x100fe200078e0217 */
[----:B------:R-:W-:Y:S01]  /*5e70*/  BSSY B1, `(.L_x_67) ;  /* 0x0000057000017945 */ /* 0x000fe20003800000 */
[----:B------:R-:W-:-:S02]  /*5e80*/  IMAD R7, R50, 0x4, R23 ;  /* 0x0000000432077824 */ /* 0x000fc400078e0217 */
[----:B------:R-:W-:Y:S02]  /*5e90*/  IMAD.IADD R52, R52, 0x1, R57 ;  /* 0x0000000134347824 */ /* 0x000fe400078e0239 */
[--C-:B------:R-:W-:Y:S02]  /*5ea0*/  IMAD R6, R48, 0x4, R23.reuse ;  /* 0x0000000430067824 */ /* 0x100fe400078e0217 */
[----:B------:R-:W-:Y:S02]  /*5eb0*/  IMAD R4, R4, 0x4, R23 ;  /* 0x0000000404047824 */ /* 0x000fe400078e0217 */
[----:B------:R-:W-:Y:S02]  /*5ec0*/  IMAD.IADD R56, R51, 0x1, R56 ;  /* 0x0000000133387824 */ /* 0x000fe400078e0238 */
[----:B------:R-:W-:Y:S02]  /*5ed0*/  IMAD.IADD R16, R16, 0x1, R47 ;  /* 0x0000000110107824 */ /* 0x000fe400078e022f */
[----:B------:R-:W-:-:S02]  /*5ee0*/  IMAD.IADD R62, R15, 0x1, R62 ;  /* 0x000000010f3e7824 */ /* 0x000fc400078e023e */
[----:B-1----:R-:W-:Y:S02]  /*5ef0*/  IMAD.IADD R38, R61, 0x1, R0 ;  /* 0x000000013d267824 */ /* 0x002fe400078e0200 */
[----:B------:R-:W-:Y:S01]  /*5f00*/  IMAD R0, R44, 0x4, R23 ;  /* 0x000000042c007824 */ /* 0x000fe200078e0217 */
[----:B------:R1:W-:Y:S01]  /*5f10*/  STS [R10+-0x4], R13 ;  /* 0xfffffc0d0a007388 */ /* 0x0003e20000000800 */
[----:B------:R-:W-:Y:S02]  /*5f20*/  IMAD.IADD R46, R46, 0x1, R49 ;  /* 0x000000012e2e7824 */ /* 0x000fe400078e0231 */
[--C-:B------:R-:W-:Y:S01]  /*5f30*/  IMAD R14, R14, 0x4, R23.reuse ;  /* 0x000000040e0e7824 */ /* 0x100fe200078e0217 */
[----:B------:R2:W-:Y:S01]  /*5f40*/  STS [R9+-0x4], R12 ;  /* 0xfffffc0c09007388 */ /* 0x0005e20000000800 */
[--C-:B------:R-:W-:Y:S02]  /*5f50*/  IMAD R15, R56, 0x4, R23.reuse ;  /* 0x00000004380f7824 */ /* 0x100fe400078e0217 */
[----:B------:R-:W-:Y:S01]  /*5f60*/  IMAD.IADD R60, R53, 0x1, R60 ;  /* 0x00000001353c7824 */ /* 0x000fe200078e023c */
[----:B------:R-:W-:Y:S01]  /*5f70*/  STS [R8+-0x4], R43 ;  /* 0xfffffc2b08007388 */ /* 0x000fe20000000800 */
[----:B------:R-:W-:-:S02]  /*5f80*/  IMAD R16, R16, 0x4, R23 ;  /* 0x0000000410107824 */ /* 0x000fc400078e0217 */
[--C-:B-1----:R-:W-:Y:S01]  /*5f90*/  IMAD R13, R52, 0x4, R23.reuse ;  /* 0x00000004340d7824 */ /* 0x102fe200078e0217 */
[----:B------:R1:W-:Y:S01]  /*5fa0*/  STS [R7+-0x4], R24 ;  /* 0xfffffc1807007388 */ /* 0x0003e20000000800 */
[--C-:B------:R-:W-:Y:S02]  /*5fb0*/  IMAD R26, R46, 0x4, R23.reuse ;  /* 0x000000042e1a7824 */ /* 0x100fe400078e0217 */
[--C-:B--2---:R-:W-:Y:S01]  /*5fc0*/  IMAD R12, R42, 0x4, R23.reuse ;  /* 0x000000042a0c7824 */ /* 0x104fe200078e0217 */
[----:B------:R2:W-:Y:S04]  /*5fd0*/  STS [R6+-0x4], R27 ;  /* 0xfffffc1b06007388 */ /* 0x0005e80000000800 */
[----:B------:R3:W-:Y:S01]  /*5fe0*/  STS [R4+-0x4], R25 ;  /* 0xfffffc1904007388 */ /* 0x0007e20000000800 */
[----:B-1----:R-:W-:-:S03]  /*5ff0*/  IMAD R24, R60, 0x4, R23 ;  /* 0x000000043c187824 */ /* 0x002fc600078e0217 */
[----:B------:R1:W-:Y:S01]  /*6000*/  STS [R0+-0x4], R17 ;  /* 0xfffffc1100007388 */ /* 0x0003e20000000800 */
[----:B--2---:R-:W-:-:S03]  /*6010*/  IMAD R27, R62, 0x4, R23 ;  /* 0x000000043e1b7824 */ /* 0x004fc600078e0217 */
[----:B------:R2:W-:Y:S01]  /*6020*/  STS [R12+-0x4], R41 ;  /* 0xfffffc290c007388 */ /* 0x0005e20000000800 */
[----:B---3--:R-:W-:-:S03]  /*6030*/  IMAD R25, R54, 0x4, R23 ;  /* 0x0000000436197824 */ /* 0x008fc600078e0217 */
[----:B------:R3:W-:Y:S01]  /*6040*/  STS [R13+-0x4], R36 ;  /* 0xfffffc240d007388 */ /* 0x0007e20000000800 */
[----:B-1----:R-:W-:-:S03]  /*6050*/  IMAD R17, R38, 0x4, R23 ;  /* 0x0000000426117824 */ /* 0x002fc600078e0217 */
[----:B------:R3:W-:Y:S01]  /*6060*/  STS [R14+-0x4], R39 ;  /* 0xfffffc270e007388 */ /* 0x0007e20000000800 */
[----:B--2---:R-:W-:-:S03]  /*6070*/  IMAD R41, R3, 0x8, R23 ;  /* 0x0000000803297824 */ /* 0x004fc600078e0217 */
[----:B------:R3:W-:Y:S04]  /*6080*/  STS [R15+-0x4], R34 ;  /* 0xfffffc220f007388 */ /* 0x0007e80000000800 */
[----:B------:R3:W-:Y:S04]  /*6090*/  STS [R16+-0x4], R37 ;  /* 0xfffffc2510007388 */ /* 0x0007e80000000800 */
[----:B------:R3:W-:Y:S04]  /*60a0*/  STS [R27+-0x4], R32 ;  /* 0xfffffc201b007388 */ /* 0x0007e80000000800 */
[----:B------:R3:W-:Y:S04]  /*60b0*/  STS [R26+-0x4], R33 ;  /* 0xfffffc211a007388 */ /* 0x0007e80000000800 */
[----:B------:R3:W-:Y:S04]  /*60c0*/  STS [R25+-0x4], R30 ;  /* 0xfffffc1e19007388 */ /* 0x0007e80000000800 */
[----:B------:R3:W-:Y:S04]  /*60d0*/  STS [R24+-0x4], R31 ;  /* 0xfffffc1f18007388 */ /* 0x0007e80000000800 */
[----:B------:R3:W-:Y:S01]  /*60e0*/  STS [R17+-0x4], R28 ;  /* 0xfffffc1c11007388 */ /* 0x0007e20000000800 */
[----:B------:R-:W-:Y:S05]  /*60f0*/  @P0 BRA `(.L_x_68) ;  /* 0x0000000000b80947 */ /* 0x000fea0003800000 */
[----:B------:R-:W3:Y:S02]  /*6100*/  LDCU.64 UR4, c[0x0][0x398] ;  /* 0x00007300ff0477ac */ /* 0x000ee40008000a00 */
[----:B---3--:R-:W-:-:S04]  /*6110*/  LEA R32, P0, R3, UR4, 0x3 ;  /* 0x0000000403207c11 */ /* 0x008fc8000f8018ff */
[----:B------:R-:W-:-:S05]  /*6120*/  LEA.HI.X R33, R3, UR5, RZ, 0x3, P0 ;  /* 0x0000000503217c11 */ /* 0x000fca00080f1cff */
[----:B------:R-:W2:Y:S01]  /*6130*/  LDG.E.64 R30, desc[UR6][R32.64] ;  /* 0x00000006201e7981 */ /* 0x000ea2000c1e1b00 */
[----:B------:R-:W-:Y:S02]  /*6140*/  SHF.R.S32.HI R37, RZ, 0x1f, R35 ;  /* 0x0000001fff257819 */ /* 0x000fe40000011423 */
[----:B--2---:R-:W-:-:S05]  /*6150*/  IADD3 R30, P0, PT, -R35, R30, RZ ;  /* 0x0000001e231e7210 */ /* 0x004fca0007f1e1ff */
[----:B------:R-:W-:Y:S01]  /*6160*/  IMAD.X R31, R31, 0x1, ~R37, P0 ;  /* 0x000000011f1f7824 */ /* 0x000fe200000e0e25 */
[----:B------:R-:W-:Y:S01]  /*6170*/  ISETP.GE.AND P0, PT, R5, 0x1, PT ;  /* 0x000000010500780c */ /* 0x000fe20003f06270 */
[----:B------:R-:W-:-:S03]  /*6180*/  IMAD.MOV.U32 R37, RZ, RZ, R20 ;  /* 0x000000ffff257224 */ /* 0x000fc600078e0014 */
[----:B------:R1:W-:Y:S09]  /*6190*/  STS.64 [R41+0x6600], R30 ;  /* 0x0066001e29007388 */ /* 0x0003f20000000a00 */
[----:B------:R-:W-:Y:S05]  /*61a0*/  @!P0 BRA `(.L_x_69) ;  /* 0x00000000006c8947 */ /* 0x000fea0003800000 */
[----:B------:R-:W-:Y:S01]  /*61b0*/  BSSY B0, `(.L_x_70) ;  /* 0x0000019000007945 */ /* 0x000fe20003800000 */
[----:B------:R-:W-:Y:S02]  /*61c0*/  IMAD.MOV.U32 R28, RZ, RZ, -0x1 ;  /* 0xffffffffff1c7424 */ /* 0x000fe400078e00ff */
[----:B------:R-:W-:Y:S02]  /*61d0*/  IMAD.MOV.U32 R32, RZ, RZ, R5 ;  /* 0x000000ffff207224 */ /* 0x000fe400078e0005 */
[----:B------:R-:W-:-:S07]  /*61e0*/  IMAD.MOV.U32 R37, RZ, RZ, R20 ;  /* 0x000000ffff257224 */ /* 0x000fce00078e0014 */
.L_x_74:
[----:B-1----:R-:W1:Y:S01]  /*61f0*/  LDC.64 R30, c[0x0][0x380] ;  /* 0x0000e000ff1e7b82 */ /* 0x002e620000000a00 */
[----:B------:R-:W-:Y:S01]  /*6200*/  VIADD R39, R32, 0xffffffff ;  /* 0xffffffff20277836 */ /* 0x000fe20000000000 */
[----:B------:R-:W-:Y:S03]  /*6210*/  BSSY B2, `(.L_x_71) ;  /* 0x0000008000027945 */ /* 0x000fe60003800000 */
[----:B------:R-:W-:-:S04]  /*6220*/  IMAD R33, R39, 0x100, R3 ;  /* 0x0000010027217824 */ /* 0x000fc800078e0203 */
[----:B-1----:R-:W-:-:S07]  /*6230*/  IMAD.WIDE R30, R33, 0x4, R30 ;  /* 0x00000004211e7825 */ /* 0x002fce00078e021e */
.L_x_72:
[----:B------:R-:W-:Y:S05]  /*6240*/  YIELD ;  /* 0x0000000000007946 */ /* 0x000fea0003800000 */
[----:B------:R1:W-:Y:S06]  /*6250*/  MEMBAR.SC.CTA ;  /* 0x0000000000007992 */ /* 0x0003ec0000000000 */
[----:B-1----:R-:W2:Y:S02]  /*6260*/  LDG.E.STRONG.SYS R33, desc[UR6][R30.64] ;  /* 0x000000061e217981 */ /* 0x002ea4000c1f5900 */
[----:B--2---:R-:W-:-:S13]  /*6270*/  ISETP.NE.AND P0, PT, R33, RZ, PT ;  /* 0x000000ff2100720c */ /* 0x004fda0003f05270 */
[----:B------:R-:W-:Y:S05]  /*6280*/  @!P0 BRA `(.L_x_72) ;  /* 0xfffffffc00ec8947 */ /* 0x000fea000383ffff */
[----:B------:R-:W-:Y:S05]  /*6290*/  BSYNC B2 ;  /* 0x0000000000027941 */ /* 0x000fea0003800000 */
.L_x_71:
[----:B------:R-:W-:Y:S01]  /*62a0*/  BSSY.RECONVERGENT B2, `(.L_x_73) ;  /* 0x0000006000027945 */ /* 0x000fe20003800200 */
[C---:B------:R-:W-:Y:S02]  /*62b0*/  ISETP.GT.AND P0, PT, R33.reuse, -0x1, PT ;  /* 0xffffffff2100780c */ /* 0x040fe40003f04270 */
[----:B------:R-:W-:Y:S01]  /*62c0*/  LOP3.LUT R30, R33, 0x3fffffff, RZ, 0xc0, !PT ;  /* 0x3fffffff211e7812 */ /* 0x000fe200078ec0ff */
[----:B------:R-:W-:Y:S05]  /*62d0*/  WARPSYNC.EXCLUSIVE R28 ;  /* 0x000000001c007348 */ /* 0x000fea0003a00000 */
[----:B------:R-:W-:-:S05]  /*62e0*/  IMAD.IADD R37, R30, 0x1, R37 ;  /* 0x000000011e257824 */ /* 0x000fca00078e0225 */
[----:B------:R-:W-:-:S07]  /*62f0*/  VOTE.ANY R28, PT, P0 ;  /* 0x00000000001c7806 */ /* 0x000fce00000e0100 */
[----:B------:R-:W-:Y:S05]  /*6300*/  BSYNC.RECONVERGENT B2 ;  /* 0x0000000000027941 */ /* 0x000fea0003800200 */
.L_x_73:
[----:B------:R-:W-:Y:S01]  /*6310*/  ISETP.GT.U32.AND P1, PT, R32, 0x1, PT ;  /* 0x000000012000780c */ /* 0x000fe20003f24070 */
[----:B------:R-:W-:-:S12]  /*6320*/  IMAD.MOV.U32 R32, RZ, RZ, R39 ;  /* 0x000000ffff207224 */ /* 0x000fd800078e0027 */
[----:B------:R-:W-:Y:S05]  /*6330*/  @P0 BRA P1, `(.L_x_74) ;  /* 0xfffffffc00ac0947 */ /* 0x000fea000083ffff */
[----:B------:R-:W-:Y:S05]  /*6340*/  BSYNC B0 ;  /* 0x0000000000007941 */ /* 0x000fea0003800000 */
.L_x_70:
[----:B------:R2:W3:Y:S02]  /*6350*/  LDS.64 R30, [R41+0x6600] ;  /* 0x00660000291e7984 */ /* 0x0004e40000000a00 */
.L_x_69:
[----:B------:R-:W4:Y:S01]  /*6360*/  LDC.64 R32, c[0x0][0x380] ;  /* 0x0000e000ff207b82 */ /* 0x000f220000000a00 */
[C---:B------:R-:W-:Y:S01]  /*6370*/  IMAD.IADD R39, R37.reuse, 0x1, -R20 ;  /* 0x0000000125277824 */ /* 0x040fe200078e0a14 */
[----:B------:R-:W-:-:S04]  /*6380*/  LOP3.LUT R37, R37, 0x80000000, RZ, 0xfc, !PT ;  /* 0x8000000025257812 */ /* 0x000fc800078efcff */
[----:B---3--:R-:W-:Y:S01]  /*6390*/  IADD3 R28, P0, PT, R39, R30, RZ ;  /* 0x0000001e271c7210 */ /* 0x008fe20007f1e0ff */
[----:B----4-:R-:W-:-:S03]  /*63a0*/  IMAD.WIDE R32, R29, 0x4, R32 ;  /* 0x000000041d207825 */ /* 0x010fc600078e0220 */
[----:B------:R-:W-:Y:S02]  /*63b0*/  LEA.HI.X.SX32 R29, R39, R31, 0x1, P0 ;  /* 0x0000001f271d7211 */ /* 0x000fe400000f0eff */
[----:B------:R4:W-:Y:S04]  /*63c0*/  STG.E.STRONG.SYS desc[UR6][R32.64], R37 ;  /* 0x0000002520007986 */ /* 0x0009e8000c115906 */
[----:B------:R4:W-:Y:S03]  /*63d0*/  STS.64 [R41+0x6600], R28 ;  /* 0x0066001c29007388 */ /* 0x0009e60000000a00 */
.L_x_68:
[----:B------:R-:W-:Y:S05]  /*63e0*/  BSYNC B1 ;  /* 0x0000000000017941 */ /* 0x000fea0003800000 */
.L_x_67:
[----:B---34-:R-:W3:Y:S01]  /*63f0*/  LDC R28, c[0x0][0x3c0] ;  /* 0x0000f000ff1c7b82 */ /* 0x018ee20000000800 */
[----:B------:R-:W-:-:S07]  /*6400*/  VIADD R29, R18, 0x1980 ;  /* 0x00001980121d7836 */ /* 0x000fce0000000000 */
[----:B------:R-:W4:Y:S01]  /*6410*/  LDC.64 R32, c[0x0][0x390] ;  /* 0x0000e400ff207b82 */ /* 0x000f220000000a00 */
[----:B---3--:R-:W-:Y:S02]  /*6420*/  ISETP.GE.AND P0, PT, R29, R28, PT ;  /* 0x0000001c1d00720c */ /* 0x008fe40003f06270 */
[----:B----4-:R-:W-:-:S04]  /*6430*/  ISETP.EQ.U32.AND P1, PT, R32, RZ, PT ;  /* 0x000000ff2000720c */ /* 0x010fc80003f22070 */
[----:B------:R-:W-:-:S04]  /*6440*/  ISETP.EQ.OR.EX P0, PT, R33, RZ, !P0, P1 ;  /* 0x000000ff2100720c */ /* 0x000fc80004702710 */
[----:B------:R-:W-:-:S13]  /*6450*/  ISETP.GT.U32.OR P0, PT, R3, 0xff, P0 ;  /* 0x000000ff0300780c */ /* 0x000fda0000704470 */
[----:B------:R-:W-:Y:S05]  /*6460*/  @P0 BRA `(.L_x_75) ;  /* 0x0000000000200947 */ /* 0x000fea0003800000 */
[----:B-1----:R-:W1:Y:S01]  /*6470*/  LDS.64 R30, [R41+0x6600] ;  /* 0x00660000291e7984 */ /* 0x002e620000000a00 */
[C---:B------:R-:W-:Y:S02]  /*6480*/  LEA R32, P2, R3.reuse, R32, 0x3 ;  /* 0x0000002003207211 */ /* 0x040fe400078418ff */
[--C-:B------:R-:W-:Y:S02]  /*6490*/  SHF.R.S32.HI R37, RZ, 0x1f, R20.reuse ;  /* 0x0000001fff257819 */ /* 0x100fe40000011414 */
[----:B------:R-:W-:Y:S02]  /*64a0*/  LEA.HI.X R33, R3, R33, RZ, 0x3, P2 ;  /* 0x0000002103217211 */ /* 0x000fe400010f1cff */
[----:B-1----:R-:W-:Y:S02]  /*64b0*/  IADD3 R30, P0, P1, R30, R35, R20 ;  /* 0x000000231e1e7210 */ /* 0x002fe4000791e014 */
[----:B------:R-:W-:-:S04]  /*64c0*/  SHF.R.S32.HI R35, RZ, 0x1f, R35 ;  /* 0x0000001fff237819 */ /* 0x000fc80000011423 */
[----:B------:R-:W-:-:S05]  /*64d0*/  IADD3.X R31, PT, PT, R31, R35, R37, P0, P1 ;  /* 0x000000231f1f7210 */ /* 0x000fca00007e2425 */
[----:B------:R3:W-:Y:S02]  /*64e0*/  STG.E.64 desc[UR6][R32.64], R30 ;  /* 0x0000001e20007986 */ /* 0x0007e4000c101b06 */
.L_x_75:
[----:B------:R-:W-:Y:S01]  /*64f0*/  ISETP.GT.AND P0, PT, R29, R28, PT ;  /* 0x0000001c1d00720c */ /* 0x000fe20003f04270 */
[----:B------:R-:W-:Y:S05]  /*6500*/  WARPSYNC.ALL ;  /* 0x0000000000007948 */ /* 0x000fea0003800000 */
[----:B------:R-:W-:Y:S07]  /*6510*/  BAR.SYNC.DEFER_BLOCKING 0x0 ;  /* 0x0000000000007b1d */ /* 0x000fee0000010000 */
[----:B------:R-:W-:Y:S05]  /*6520*/  @P0 BRA `(.L_x_76) ;  /* 0x0000001000500947 */ /* 0x000fea0003800000 */
[----:B------:R-:W4:Y:S01]  /*6530*/  LDS R29, [R22] ;  /* 0x00000000161d7984 */ /* 0x000f220000000800 */
[----:B------:R-:W5:Y:S01]  /*6540*/  LDCU UR4, c[0x0][0x3c4] ;  /* 0x00007880ff0477ac */ /* 0x000f620008000800 */
[----:B------:R-:W0:Y:S01]  /*6550*/  LDCU.64 UR8, c[0x0][0x3a0] ;  /* 0x00007400ff0877ac */ /* 0x000e220008000a00 */
[----:B----4-:R-:W-:-:S04]  /*6560*/  ISETP.NE.AND P1, PT, R29, 0x7fffffff, PT ;  /* 0x7fffffff1d00780c */ /* 0x010fc80003f25270 */
[C---:B------:R-:W-:Y:S02]  /*6570*/  SEL R20, R29.reuse, 0x80000000, P1 ;  /* 0x800000001d147807 */ /* 0x040fe40000800000 */
[----:B------:R-:W-:Y:S02]  /*6580*/  ISETP.GT.AND P1, PT, R29, -0x1, PT ;  /* 0xffffffff1d00780c */ /* 0x000fe40003f24270 */
[----:B-----5:R-:W-:-:S04]  /*6590*/  SHF.R.U32.HI R20, RZ, UR4, R20 ;  /* 0x00000004ff147c19 */ /* 0x020fc80008011614 */
[----:B------:R-:W-:-:S05]  /*65a0*/  LOP3.LUT R20, R20, R19, RZ, 0x30, !PT ;  /* 0x0000001314147212 */ /* 0x000fca00078e30ff */
[----:B-1-3--:R-:W-:Y:S02]  /*65b0*/  IMAD R31, R20, 0x8, R23 ;  /* 0x00000008141f7824 */ /* 0x00afe400078e0217 */
[----:B------:R-:W-:-:S04]  /*65c0*/  IMAD.MOV.U32 R20, RZ, RZ, -0x1 ;  /* 0xffffffffff147424 */ /* 0x000fc800078e00ff */
[----:B------:R-:W1:Y:S02]  /*65d0*/  LDS.64 R30, [R31+0x6600] ;  /* 0x006600001f1e7984 */ /* 0x000e640000000a00 */
[----:B-1----:R-:W-:Y:S02]  /*65e0*/  IADD3 R33, P2, PT, R30, R3, RZ ;  /* 0x000000031e217210 */ /* 0x002fe40007f5e0ff */
[----:B------:R-:W-:-:S03]  /*65f0*/  SEL R30, R20, 0x80000000, P1 ;  /* 0x80000000141e7807 */ /* 0x000fc60000800000 */
[----:B------:R-:W-:Y:S01]  /*6600*/  IMAD.X R34, RZ, RZ, R31, P2 ;  /* 0x000000ffff227224 */ /* 0x000fe200010e061f */
[C---:B0-----:R-:W-:Y:S02]  /*6610*/  LEA R32, P2, R33.reuse, UR8, 0x2 ;  /* 0x0000000821207c11 */ /* 0x041fe4000f8410ff */
[----:B------:R-:W-:Y:S02]  /*6620*/  LOP3.LUT R29, R30, R29, RZ, 0x3c, !PT ;  /* 0x0000001d1e1d7212 */ /* 0x000fe400078e3cff */
[----:B------:R-:W-:-:S05]  /*6630*/  LEA.HI.X R33, R33, UR9, R34, 0x2, P2 ;  /* 0x0000000921217c11 */ /* 0x000fca00090f1422 */
[----:B------:R-:W-:Y:S01]  /*6640*/  STG.E desc[UR6][R32.64], R29 ;  /* 0x0000001d20007986 */ /* 0x000fe2000c101906 */
[----:B------:R-:W-:-:S03]  /*6650*/  NOP ;  /* 0x0000000000007918 */ /* 0x000fc60000000000 */
[----:B------:R-:W0:Y:S02]  /*6660*/  LDS R34, [R22+0x600] ;  /* 0x0006000016227984 */ /* 0x000e240000000800 */
[----:B0-----:R-:W-:-:S04]  /*6670*/  ISETP.NE.AND P1, PT, R34, 0x7fffffff, PT ;  /* 0x7fffffff2200780c */ /* 0x001fc80003f25270 */
[C---:B------:R-:W-:Y:S02]  /*6680*/  SEL R30, R34.reuse, 0x80000000, P1 ;  /* 0x80000000221e7807 */ /* 0x040fe40000800000 */
[----:B------:R-:W-:Y:S02]  /*6690*/  ISETP.GT.AND P1, PT, R34, -0x1, PT ;  /* 0xffffffff2200780c */ /* 0x000fe40003f24270 */
[----:B------:R-:W-:Y:S02]  /*66a0*/  SHF.R.U32.HI R30, RZ, UR4, R30 ;  /* 0x00000004ff1e7c19 */ /* 0x000fe4000801161e */
[----:B------:R-:W-:Y:S02]  /*66b0*/  SEL R29, R20, 0x80000000, P1 ;  /* 0x80000000141d7807 */ /* 0x000fe40000800000 */
[----:B------:R-:W-:Y:S02]  /*66c0*/  LOP3.LUT R30, R30, R19, RZ, 0x30, !PT ;  /* 0x000000131e1e7212 */ /* 0x000fe400078e30ff */
[----:B------:R-:W-:-:S03]  /*66d0*/  LOP3.LUT R29, R29, R34, RZ, 0x3c, !PT ;  /* 0x000000221d1d7212 */ /* 0x000fc600078e3cff */
[----:B------:R-:W-:-:S06]  /*66e0*/  IMAD R30, R30, 0x8, R23 ;  /* 0x000000081e1e7824 */ /* 0x000fcc00078e0217 */
[----:B------:R-:W0:Y:S02]  /*66f0*/  LDS.64 R30, [R30+0x6600] ;  /* 0x006600001e1e7984 */ /* 0x000e240000000a00 */
[----:B0-----:R-:W-:-:S05]  /*6700*/  IADD3 R35, P2, PT, R30, R3, RZ ;  /* 0x000000031e237210 */ /* 0x001fca0007f5e0ff */
[----:B------:R-:W-:Y:S01]  /*6710*/  IMAD.X R36, RZ, RZ, R31, P2 ;  /* 0x000000ffff247224 */ /* 0x000fe200010e061f */
[----:B------:R-:W-:-:S04]  /*6720*/  LEA R32, P2, R35, UR8, 0x2 ;  /* 0x0000000823207c11 */ /* 0x000fc8000f8410ff */
        /* <DEDUP_REMOVED lines=231> */
[----:B------:R-:W-:-:S04]  /*75a0*/  SHF.R.U32.HI R30, RZ, UR4, R30 ;  /* 0x00000004ff1e7c19 */ /* 0x000fc8000801161e */
[----:B------:R-:W-:-:S05]  /*75b0*/  LOP3.LUT R30, R30, R19, RZ, 0x30, !PT ;  /* 0x000000131e1e7212 */ /* 0x000fca00078e30ff */
[----:B------:R-:W-:Y:S01]  /*75c0*/  IMAD R35, R30, 0x8, R23 ;  /* 0x000000081e237824 */ /* 0x000fe200078e0217 */
[----:B------:R-:W-:-:S04]  /*75d0*/  SEL R23, R20, 0x80000000, P1 ;  /* 0x8000000014177807 */ /* 0x000fc80000800000 */
[----:B------:R-:W0:Y:S01]  /*75e0*/  LDS.64 R30, [R35+0x6600] ;  /* 0x00660000231e7984 */ /* 0x000e220000000a00 */
[----:B------:R-:W-:Y:S02]  /*75f0*/  LOP3.LUT R23, R23, R34, RZ, 0x3c, !PT ;  /* 0x0000002217177212 */ /* 0x000fe400078e3cff */
[----:B0-----:R-:W-:-:S05]  /*7600*/  IADD3 R36, P2, PT, R30, R3, RZ ;  /* 0x000000031e247210 */ /* 0x001fca0007f5e0ff */
[----:B------:R-:W-:Y:S01]  /*7610*/  IMAD.X R31, RZ, RZ, R31, P2 ;  /* 0x000000ffff1f7224 */ /* 0x000fe200010e061f */
[----:B------:R-:W-:-:S04]  /*7620*/  LEA R30, P2, R36, UR8, 0x2 ;  /* 0x00000008241e7c11 */ /* 0x000fc8000f8410ff */
[----:B------:R-:W-:-:S05]  /*7630*/  LEA.HI.X R31, R36, UR9, R31, 0x2, P2 ;  /* 0x00000009241f7c11 */ /* 0x000fca00090f141f */
[----:B------:R0:W-:Y:S01]  /*7640*/  STG.E desc[UR6][R30.64+0x6000], R23 ;  /* 0x006000171e007986 */ /* 0x0001e2000c101906 */
[----:B------:R-:W-:Y:S01]  /*7650*/  NOP ;  /* 0x0000000000007918 */ /* 0x000fe20000000000 */
[----:B------:R-:W-:Y:S05]  /*7660*/  BRA `(.L_x_77) ;  /* 0x0000001800607947 */ /* 0x000fea0003800000 */
.L_x_76:
[----:B------:R-:W-:Y:S01]  /*7670*/  IMAD R29, R5, -0x1980, R28 ;  /* 0xffffe680051d7824 */ /* 0x000fe200078e021c */
[----:B------:R-:W-:Y:S01]  /*7680*/  BSSY.RECONVERGENT B0, `(.L_x_78) ;  /* 0x000001e000007945 */ /* 0x000fe20003800200 */
[C---:B------:R-:W-:Y:S02]  /*7690*/  VIADD R20, R3.reuse, 0x180 ;  /* 0x0000018003147836 */ /* 0x040fe40000000000 */
[C---:B-1-3--:R-:W-:Y:S01]  /*76a0*/  VIADD R30, R3.reuse, 0x300 ;  /* 0x00000300031e7836 */ /* 0x04afe20000000000 */
[CC--:B------:R-:W-:Y:S01]  /*76b0*/  ISETP.GE.AND P1, PT, R3.reuse, R29.reuse, PT ;  /* 0x0000001d0300720c */ /* 0x0c0fe20003f26270 */
[C---:B------:R-:W-:Y:S01]  /*76c0*/  VIADD R32, R3.reuse, 0x480 ;  /* 0x0000048003207836 */ /* 0x040fe20000000000 */
[-C--:B------:R-:W-:Y:S01]  /*76d0*/  ISETP.GE.AND P5, PT, R20, R29.reuse, PT ;  /* 0x0000001d1400720c */ /* 0x080fe20003fa6270 */
[C---:B------:R-:W-:Y:S01]  /*76e0*/  VIADD R20, R3.reuse, 0x600 ;  /* 0x0000060003147836 */ /* 0x040fe20000000000 */
[-C--:B------:R-:W-:Y:S01]  /*76f0*/  ISETP.GE.AND P4, PT, R30, R29.reuse, PT ;  /* 0x0000001d1e00720c */ /* 0x080fe20003f86270 */
[----:B------:R-:W-:Y:S01]  /*7700*/  VIADD R34, R3, 0x780 ;  /* 0x0000078003227836 */ /* 0x000fe20000000000 */
[----:B------:R-:W-:-:S02]  /*7710*/  ISETP.GE.AND P3, PT, R32, R29, PT ;  /* 0x0000001d2000720c */ /* 0x000fc40003f66270 */
[----:B------:R-:W-:-:S05]  /*7720*/  ISETP.GE.AND P2, PT, R20, R29, PT ;  /* 0x0000001d1400720c */ /* 0x000fca0003f46270 */
[----:B------:R-:W-:Y:S08]  /*7730*/  @P1 BRA `(.L_x_79) ;  /* 0x0000000000481947 */ /* 0x000ff00003800000 */
[----:B------:R-:W1:Y:S01]  /*7740*/  LDS R20, [R22] ;  /* 0x0000000016147984 */ /* 0x000e620000000800 */
[----:B------:R-:W3:Y:S01]  /*7750*/  LDCU UR4, c[0x0][0x3c4] ;  /* 0x00007880ff0477ac */ /* 0x000ee20008000800 */
[----:B------:R-:W-:Y:S01]  /*7760*/  IMAD.MOV.U32 R33, RZ, RZ, -0x1 ;  /* 0xffffffffff217424 */ /* 0x000fe200078e00ff */
[----:B-1----:R-:W-:-:S04]  /*7770*/  ISETP.NE.AND P1, PT, R20, 0x7fffffff, PT ;  /* 0x7fffffff1400780c */ /* 0x002fc80003f25270 */
[C---:B------:R-:W-:Y:S02]  /*7780*/  SEL R30, R20.reuse, 0x80000000, P1 ;  /* 0x80000000141e7807 */ /* 0x040fe40000800000 */
[----:B------:R-:W-:Y:S02]  /*7790*/  ISETP.GT.AND P1, PT, R20, -0x1, PT ;  /* 0xffffffff1400780c */ /* 0x000fe40003f24270 */
[----:B---3--:R-:W-:Y:S01]  /*77a0*/  SHF.R.U32.HI R30, RZ, UR4, R30 ;  /* 0x00000004ff1e7c19 */ /* 0x008fe2000801161e */
[----:B------:R-:W1:Y:S01]  /*77b0*/  LDCU.64 UR4, c[0x0][0x3a0] ;  /* 0x00007400ff0477ac */ /* 0x000e620008000a00 */
[----:B------:R-:W-:Y:S02]  /*77c0*/  SEL R33, R33, 0x80000000, P1 ;  /* 0x8000000021217807 */ /* 0x000fe40000800000 */
[----:B------:R-:W-:Y:S02]  /*77d0*/  LOP3.LUT R30, R30, R19, RZ, 0x30, !PT ;  /* 0x000000131e1e7212 */ /* 0x000fe400078e30ff */
[----:B------:R-:W-:-:S03]  /*77e0*/  LOP3.LUT R33, R33, R20, RZ, 0x3c, !PT ;  /* 0x0000001421217212 */ /* 0x000fc600078e3cff */
[----:B------:R-:W-:-:S05]  /*77f0*/  IMAD R32, R30, 0x8, R23 ;  /* 0x000000081e207824 */ /* 0x000fca00078e0217 */
[----:B------:R-:W3:Y:S02]  /*7800*/  LDS.64 R30, [R32+0x6600] ;  /* 0x00660000201e7984 */ /* 0x000ee40000000a00 */
[----:B---3--:R-:W-:-:S04]  /*7810*/  IADD3 R35, P6, PT, R30, R3, RZ ;  /* 0x000000031e237210 */ /* 0x008fc80007fde0ff */
[----:B-1----:R-:W-:Y:S01]  /*7820*/  LEA R30, P1, R35, UR4, 0x2 ;  /* 0x00000004231e7c11 */ /* 0x002fe2000f8210ff */
[----:B------:R-:W-:-:S05]  /*7830*/  IMAD.X R36, RZ, RZ, R31, P6 ;  /* 0x000000ffff247224 */ /* 0x000fca00030e061f */
[----:B------:R-:W-:-:S05]  /*7840*/  LEA.HI.X R31, R35, UR5, R36, 0x2, P1 ;  /* 0x00000005231f7c11 */ /* 0x000fca00088f1424 */
[----:B------:R1:W-:Y:S02]  /*7850*/  STG.E desc[UR6][R30.64], R33 ;  /* 0x000000211e007986 */ /* 0x0003e4000c101906 */
.L_x_79:
[----:B------:R-:W-:Y:S05]  /*7860*/  BSYNC.RECONVERGENT B0 ;  /* 0x0000000000007941 */ /* 0x000fea0003800200 */
.L_x_78:
[----:B------:R-:W-:Y:S01]  /*7870*/  NOP ;  /* 0x0000000000007918 */ /* 0x000fe20000000000 */
[----:B------:R-:W-:Y:S01]  /*7880*/  BSSY.RECONVERGENT B0, `(.L_x_80) ;  /* 0x0000016000007945 */ /* 0x000fe20003800200 */
[----:B------:R-:W-:Y:S01]  /*7890*/  ISETP.GE.AND P1, PT, R34, R29, PT ;  /* 0x0000001d2200720c */ /* 0x000fe20003f26270 */
[----:B------:R-:W-:Y:S02]  /*78a0*/  VIADD R34, R3, 0x900 ;  /* 0x0000090003227836 */ /* 0x000fe40000000000 */
[----:B------:R-:W-:Y:S10]  /*78b0*/  @P5 BRA `(.L_x_81) ;  /* 0x0000000000485947 */ /* 0x000ff40003800000 */
[----:B------:R-:W3:Y:S01]  /*78c0*/  LDS R20, [R22+0x600] ;  /* 0x0006000016147984 */ /* 0x000ee20000000800 */
[----:B------:R-:W4:Y:S01]  /*78d0*/  LDCU UR4, c[0x0][0x3c4] ;  /* 0x00007880ff0477ac */ /* 0x000f220008000800 */
[----:B-1----:R-:W-:Y:S01]  /*78e0*/  IMAD.MOV.U32 R33, RZ, RZ, -0x1 ;  /* 0xffffffffff217424 */ /* 0x002fe200078e00ff */
[----:B---3--:R-:W-:-:S04]  /*78f0*/  ISETP.NE.AND P5, PT, R20, 0x7fffffff, PT ;  /* 0x7fffffff1400780c */ /* 0x008fc80003fa5270 */
[C---:B------:R-:W-:Y:S02]  /*7900*/  SEL R30, R20.reuse, 0x80000000, P5 ;  /* 0x80000000141e7807 */ /* 0x040fe40002800000 */
[----:B------:R-:W-:Y:S02]  /*7910*/  ISETP.GT.AND P5, PT, R20, -0x1, PT ;  /* 0xffffffff1400780c */ /* 0x000fe40003fa4270 */
[----:B----4-:R-:W-:Y:S01]  /*7920*/  SHF.R.U32.HI R30, RZ, UR4, R30 ;  /* 0x00000004ff1e7c19 */ /* 0x010fe2000801161e */
        /* <DEDUP_REMOVED lines=11> */
.L_x_81:
[----:B------:R-:W-:Y:S05]  /*79e0*/  BSYNC.RECONVERGENT B0 ;  /* 0x0000000000007941 */ /* 0x000fea0003800200 */
.L_x_80:
[----:B------:R-:W-:Y:S01]  /*79f0*/  NOP ;  /* 0x0000000000007918 */ /* 0x000fe20000000000 */
[----:B------:R-:W-:Y:S01]  /*7a00*/  BSSY.RECONVERGENT B0, `(.L_x_82) ;  /* 0x0000016000007945 */ /* 0x000fe20003800200 */
[----:B------:R-:W-:Y:S01]  /*7a10*/  ISETP.GE.AND P5, PT, R34, R29, PT ;  /* 0x0000001d2200720c */ /* 0x000fe20003fa6270 */
[----:B------:R-:W-:Y:S02]  /*7a20*/  VIADD R34, R3, 0xa80 ;  /* 0x00000a8003227836 */ /* 0x000fe40000000000 */
[----:B------:R-:W-:Y:S10]  /*7a30*/  @P4 BRA `(.L_x_83) ;  /* 0x0000000000484947 */ /* 0x000ff40003800000 */
[----:B------:R-:W4:Y:S01]  /*7a40*/  LDS R20, [R22+0xc00] ;  /* 0x000c000016147984 */ /* 0x000f220000000800 */
[----:B------:R-:W5:Y:S01]  /*7a50*/  LDCU UR4, c[0x0][0x3c4] ;  /* 0x00007880ff0477ac */ /* 0x000f620008000800 */
[----:B-1-3--:R-:W-:Y:S01]  /*7a60*/  IMAD.MOV.U32 R33, RZ, RZ, -0x1 ;  /* 0xffffffffff217424 */ /* 0x00afe200078e00ff */
[----:B----4-:R-:W-:-:S04]  /*7a70*/  ISETP.NE.AND P4, PT, R20, 0x7fffffff, PT ;  /* 0x7fffffff1400780c */ /* 0x010fc80003f85270 */
[C---:B------:R-:W-:Y:S02]  /*7a80*/  SEL R30, R20.reuse, 0x80000000, P4 ;  /* 0x80000000141e7807 */ /* 0x040fe40002000000 */
[----:B------:R-:W-:Y:S02]  /*7a90*/  ISETP.GT.AND P4, PT, R20, -0x1, PT ;  /* 0xffffffff1400780c */ /* 0x000fe40003f84270 */
[----:B-----5:R-:W-:Y:S01]  /*7aa0*/  SHF.R.U32.HI R30, RZ, UR4, R30 ;  /* 0x00000004ff1e7c19 */ /* 0x020fe2000801161e */
        /* <DEDUP_REMOVED lines=11> */
.L_x_83:
[----:B------:R-:W-:Y:S05]  /*7b60*/  BSYNC.RECONVERGENT B0 ;  /* 0x0000000000007941 */ /* 0x000fea0003800200 */
.L_x_82:
[----:B------:R-:W-:Y:S01]  /*7b70*/  NOP ;  /* 0x0000000000007918 */ /* 0x000fe20000000000 */
[----:B------:R-:W-:Y:S01]  /*7b80*/  BSSY.RECONVERGENT B0, `(.L_x_84) ;  /* 0x0000016000007945 */ /* 0x000fe20003800200 */
[----:B------:R-:W-:Y:S02]  /*7b90*/  ISETP.GE.AND P4, PT, R34, R29, PT ;  /* 0x0000001d2200720c */ /* 0x000fe40003f86270 */
[----:B------:R-:W-:Y:S01]  /*7ba0*/  LOP3.LUT R34, R3, 0xc00, RZ, 0xfc, !PT ;  /* 0x00000c0003227812 */ /* 0x000fe200078efcff */
[----:B------:R-:W-:Y:S10]  /*7bb0*/  @P3 BRA `(.L_x_85) ;  /* 0x0000000000483947 */ /* 0x000ff40003800000 */
[----:B------:R-:W5:Y:S01]  /*7bc0*/  LDS R20, [R22+0x1200] ;  /* 0x0012000016147984 */ /* 0x000f620000000800 */
[----:B------:R-:W0:Y:S01]  /*7bd0*/  LDCU UR4, c[0x0][0x3c4] ;  /* 0x00007880ff0477ac */ /* 0x000e220008000800 */
[----:B-1-34-:R-:W-:Y:S01]  /*7be0*/  IMAD.MOV.U32 R33, RZ, RZ, -0x1 ;  /* 0xffffffffff217424 */ /* 0x01afe200078e00ff */
[----:B-----5:R-:W-:-:S04]  /*7bf0*/  ISETP.NE.AND P3, PT, R20, 0x7fffffff, PT ;  /* 0x7fffffff1400780c */ /* 0x020fc80003f65270 */
[C---:B------:R-:W-:Y:S02]  /*7c00*/  SEL R30, R20.reuse, 0x80000000, P3 ;  /* 0x80000000141e7807 */ /* 0x040fe40001800000 */
[----:B------:R-:W-:Y:S02]  /*7c10*/  ISETP.GT.AND P3, PT, R20, -0x1, PT ;  /* 0xffffffff1400780c */ /* 0x000fe40003f64270 */
[----:B0-----:R-:W-:Y:S01]  /*7c20*/  SHF.R.U32.HI R30, RZ, UR4, R30 ;  /* 0x00000004ff1e7c19 */ /* 0x001fe2000801161e */
[----:B------:R-:W0:Y:S01]  /*7c30*/  LDCU.64 UR4, c[0x0][0x3a0] ;  /* 0x00007400ff0477ac */ /* 0x000e220008000a00 */
[----:B------:R-:W-:Y:S02]  /*7c40*/  SEL R33, R33, 0x80000000, P3 ;  /* 0x8000000021217807 */ /* 0x000fe40001800000 */
[----:B------:R-:W-:Y:S02]  /*7c50*/  LOP3.LUT R30, R30, R19, RZ, 0x30, !PT ;  /* 0x000000131e1e7212 */ /* 0x000fe400078e30ff */
[----:B------:R-:W-:-:S03]  /*7c60*/  LOP3.LUT R33, R33, R20, RZ, 0x3c, !PT ;  /* 0x0000001421217212 */ /* 0x000fc600078e3cff */
[----:B------:R-:W-:-:S05]  /*7c70*/  IMAD R32, R30, 0x8, R23 ;  /* 0x000000081e207824 */ /* 0x000fca00078e0217 */
[----:B------:R-:W1:Y:S02]  /*7c80*/  LDS.64 R30, [R32+0x6600] ;  /* 0x00660000201e7984 */ /* 0x000e640000000a00 */
[----:B-1----:R-:W-:-:S04]  /*7c90*/  IADD3 R35, P6, PT, R30, R3, RZ ;  /* 0x000000031e237210 */ /* 0x002fc80007fde0ff */
[----:B0-----:R-:W-:Y:S01]  /*7ca0*/  LEA R30, P3, R35, UR4, 0x2 ;  /* 0x00000004231e7c11 */ /* 0x001fe2000f8610ff */
[----:B------:R-:W-:-:S05]  /*7cb0*/  IMAD.X R36, RZ, RZ, R31, P6 ;  /* 0x000000ffff247224 */ /* 0x000fca00030e061f */
[----:B------:R-:W-:-:S05]  /*7cc0*/  LEA.HI.X R31, R35, UR5, R36, 0x2, P3 ;  /* 0x00000005231f7c11 */ /* 0x000fca00098f1424 */
[----:B------:R0:W-:Y:S02]  /*7cd0*/  STG.E desc[UR6][R30.64+0x1200], R33 ;  /* 0x001200211e007986 */ /* 0x0001e4000c101906 */
.L_x_85:
[----:B------:R-:W-:Y:S05]  /*7ce0*/  BSYNC.RECONVERGENT B0 ;  /* 0x0000000000007941 */ /* 0x000fea0003800200 */
.L_x_84:
[----:B------:R-:W-:Y:S01]  /*7cf0*/  NOP ;  /* 0x0000000000007918 */ /* 0x000fe20000000000 */
[----:B------:R-:W-:Y:S01]  /*7d00*/  BSSY.RECONVERGENT B0, `(.L_x_86) ;  /* 0x0000016000007945 */ /* 0x000fe20003800200 */
[----:B------:R-:W-:Y:S01]  /*7d10*/  ISETP.GE.AND P3, PT, R34, R29, PT ;  /* 0x0000001d2200720c */ /* 0x000fe20003f66270 */
[----:B------:R-:W-:Y:S02]  /*7d20*/  VIADD R34, R3, 0xd80 ;  /* 0x00000d8003227836 */ /* 0x000fe40000000000 */
[----:B------:R-:W-:Y:S10]  /*7d30*/  @P2 BRA `(.L_x_87) ;  /* 0x0000000000482947 */ /* 0x000ff40003800000 */
[----:B------:R-:W5:Y:S01]  /*7d40*/  LDS R20, [R22+0x1800] ;  /* 0x0018000016147984 */ /* 0x000f620000000800 */
[----:B------:R-:W2:Y:S01]  /*7d50*/  LDCU UR4, c[0x0][0x3c4] ;  /* 0x00007880ff0477ac */ /* 0x000ea20008000800 */
[----:B01-34-:R-:W-:Y:S01]  /*7d60*/  IMAD.MOV.U32 R33, RZ, RZ, -0x1 ;  /* 0xffffffffff217424 */ /* 0x01bfe200078e00ff */
[----:B-----5:R-:W-:-:S04]  /*7d70*/  ISETP.NE.AND P2, PT, R20, 0x7fffffff, PT ;  /* 0x7fffffff1400780c */ /* 0x020fc80003f45270 */
[C---:B------:R-:W-:Y:S02]  /*7d80*/  SEL R30, R20.reuse, 0x80000000, P2 ;  /* 0x80000000141e7807 */ /* 0x040fe40001000000 */
[----:B------:R-:W-:Y:S02]  /*7d90*/  ISETP.GT.AND P2, PT, R20, -0x1, PT ;  /* 0xffffffff1400780c */ /* 0x000fe40003f44270 */
[----:B--2---:R-:W-:Y:S01]  /*7da0*/  SHF.R.U32.HI R30, RZ, UR4, R30 ;  /* 0x00000004ff1e7c19 */ /* 0x004fe2000801161e */
        /* <DEDUP_REMOVED lines=11> */
.L_x_87:
[----:B------:R-:W-:Y:S05]  /*7e60*/  BSYNC.RECONVERGENT B0 ;  /* 0x0000000000007941 */ /* 0x000fea0003800200 */
.L_x_86:
        /* <DEDUP_REMOVED lines=23> */
.L_x_89:
[----:B------:R-:W-:Y:S05]  /*7fe0*/  BSYNC.RECONVERGENT B0 ;  /* 0x0000000000007941 */ /* 0x000fea0003800200 */
.L_x_88:
        /* <DEDUP_REMOVED lines=23> */
.L_x_91:
[----:B------:R-:W-:Y:S05]  /*8160*/  BSYNC.RECONVERGENT B0 ;  /* 0x0000000000007941 */ /* 0x000fea0003800200 */
.L_x_90:
        /* <DEDUP_REMOVED lines=23> */
.L_x_93:
[----:B------:R-:W-:Y:S05]  /*82e0*/  BSYNC.RECONVERGENT B0 ;  /* 0x0000000000007941 */ /* 0x000fea0003800200 */
.L_x_92:
        /* <DEDUP_REMOVED lines=23> */
.L_x_95:
[----:B------:R-:W-:Y:S05]  /*8460*/  BSYNC.RECONVERGENT B0 ;  /* 0x0000000000007941 */ /* 0x000fea0003800200 */
.L_x_94:
        /* <DEDUP_REMOVED lines=23> */
.L_x_97:
[----:B------:R-:W-:Y:S05]  /*85e0*/  BSYNC.RECONVERGENT B0 ;  /* 0x0000000000007941 */ /* 0x000fea0003800200 */
.L_x_96:
        /* <DEDUP_REMOVED lines=23> */
.L_x_99:
[----:B------:R-:W-:Y:S05]  /*8760*/  BSYNC.RECONVERGENT B0 ;  /* 0x0000000000007941 */ /* 0x000fea0003800200 */
.L_x_98:
[----:B------:R-:W-:Y:S01]  /*8770*/  NOP ;  /* 0x0000000000007918 */ /* 0x000fe20000000000 */
[----:B------:R-:W-:Y:S01]  /*8780*/  BSSY.RECONVERGENT B0, `(.L_x_100) ;  /* 0x0000016000007945 */ /* 0x000fe20003800200 */
[----:B------:R-:W-:Y:S02]  /*8790*/  ISETP.GE.AND P1, PT, R34, R29, PT ;  /* 0x0000001d2200720c */ /* 0x000fe40003f26270 */
[----:B------:R-:W-:Y:S01]  /*87a0*/  LOP3.LUT R34, R3, 0x1800, RZ, 0xfc, !PT ;  /* 0x0000180003227812 */ /* 0x000fe200078efcff */
        /* <DEDUP_REMOVED lines=19> */
.L_x_101:
[----:B------:R-:W-:Y:S05]  /*88e0*/  BSYNC.RECONVERGENT B0 ;  /* 0x0000000000007941 */ /* 0x000fea0003800200 */
.L_x_100:
[----:B------:R-:W-:Y:S01]  /*88f0*/  NOP ;  /* 0x0000000000007918 */ /* 0x000fe20000000000 */
[----:B------:R-:W-:Y:S01]  /*8900*/  BSSY.RECONVERGENT B0, `(.L_x_102) ;  /* 0x0000015000007945 */ /* 0x000fe20003800200 */
[----:B------:R-:W-:-:S03]  /*8910*/  ISETP.GE.AND P5, PT, R34, R29, PT ;  /* 0x0000001d2200720c */ /* 0x000fc60003fa6270 */
        /* <DEDUP_REMOVED lines=19> */
.L_x_103:
[----:B------:R-:W-:Y:S05]  /*8a50*/  BSYNC.RECONVERGENT B0 ;  /* 0x0000000000007941 */ /* 0x000fea0003800200 */
.L_x_102:
[----:B------:R-:W-:Y:S01]  /*8a60*/  NOP ;  /* 0x0000000000007918 */ /* 0x000fe20000000000 */
[----:B------:R-:W-:Y:S04]  /*8a70*/  BSSY.RECONVERGENT B0, `(.L_x_104) ;  /* 0x0000014000007945 */ /* 0x000fe80003800200 */
[----:B------:R-:W-:Y:S05]  /*8a80*/  @P3 BRA `(.L_x_105) ;  /* 0x0000000000483947 */ /* 0x000fea0003800000 */
        /* <DEDUP_REMOVED lines=13> */
[----:B-1----:R-:W-:-:S05]  /*8b60*/  IADD3 R32, P4, PT, R30, R3, RZ ;  /* 0x000000031e207210 */ /* 0x002fca0007f9e0ff */
[----:B------:R-:W-:Y:S01]  /*8b70*/  IMAD.X R31, RZ, RZ, R31, P4 ;  /* 0x000000ffff1f7224 */ /* 0x000fe200020e061f */
[----:B0-----:R-:W-:-:S04]  /*8b80*/  LEA R30, P4, R32, UR4, 0x2 ;  /* 0x00000004201e7c11 */ /* 0x001fc8000f8810ff */
[----:B------:R-:W-:-:S05]  /*8b90*/  LEA.HI.X R31, R32, UR5, R31, 0x2, P4 ;  /* 0x00000005201f7c11 */ /* 0x000fca000a0f141f */
[----:B------:R0:W-:Y:S04]  /*8ba0*/  STG.E desc[UR6][R30.64+0x4e00], R33 ;  /* 0x004e00211e007986 */ /* 0x0001e8000c101906 */
.L_x_105:
[----:B------:R-:W-:Y:S05]  /*8bb0*/  BSYNC.RECONVERGENT B0 ;  /* 0x0000000000007941 */ /* 0x000fea0003800200 */
.L_x_104:
        /* <DEDUP_REMOVED lines=21> */
.L_x_107:
[----:B------:R-:W-:Y:S05]  /*8d10*/  BSYNC.RECONVERGENT B0 ;  /* 0x0000000000007941 */ /* 0x000fea0003800200 */
.L_x_106:
        /* <DEDUP_REMOVED lines=21> */
.L_x_109:
[----:B------:R-:W-:Y:S05]  /*8e70*/  BSYNC.RECONVERGENT B0 ;  /* 0x0000000000007941 */ /* 0x000fea0003800200 */
.L_x_108:
[----:B------:R-:W-:Y:S01]  /*8e80*/  NOP ;  /* 0x0000000000007918 */ /* 0x000fe20000000000 */
[----:B------:R-:W-:Y:S04]  /*8e90*/  BSSY.RECONVERGENT B0, `(.L_x_110) ;  /* 0x0000014000007945 */ /* 0x000fe80003800200 */
[----:B------:R-:W-:Y:S05]  /*8ea0*/  @P5 BRA `(.L_x_111) ;  /* 0x0000000000485947 */ /* 0x000fea0003800000 */
[----:B------:R-:W5:Y:S01]  /*8eb0*/  LDS R20, [R22+0x6000] ;  /* 0x0060000016147984 */ /* 0x000f620000000800 */
[----:B------:R-:W0:Y:S01]  /*8ec0*/  LDCU UR4, c[0x0][0x3c4] ;  /* 0x00007880ff0477ac */ /* 0x000e220008000800 */
[----:B-----5:R-:W-:-:S04]  /*8ed0*/  ISETP.NE.AND P1, PT, R20, 0x7fffffff, PT ;  /* 0x7fffffff1400780c */ /* 0x020fc80003f25270 */
[C---:B------:R-:W-:Y:S02]  /*8ee0*/  SEL R29, R20.reuse, 0x80000000, P1 ;  /* 0x80000000141d7807 */ /* 0x040fe40000800000 */
[----:B------:R-:W-:Y:S02]  /*8ef0*/  ISETP.GT.AND P1, PT, R20, -0x1, PT ;  /* 0xffffffff1400780c */ /* 0x000fe40003f24270 */
[----:B01-34-:R-:W-:Y:S01]  /*8f00*/  SHF.R.U32.HI R30, RZ, UR4, R29 ;  /* 0x00000004ff1e7c19 */ /* 0x01bfe2000801161d */
[----:B------:R-:W0:Y:S01]  /*8f10*/  LDCU.64 UR4, c[0x0][0x3a0] ;  /* 0x00007400ff0477ac */ /* 0x000e220008000a00 */
[----:B------:R-:W-:Y:S02]  /*8f20*/  IMAD.MOV.U32 R29, RZ, RZ, -0x1 ;  /* 0xffffffffff1d7424 */ /* 0x000fe400078e00ff */
[----:B------:R-:W-:-:S03]  /*8f30*/  LOP3.LUT R30, R30, R19, RZ, 0x30, !PT ;  /* 0x000000131e1e7212 */ /* 0x000fc600078e30ff */
[----:B------:R-:W-:Y:S02]  /*8f40*/  SEL R29, R29, 0x80000000, P1 ;  /* 0x800000001d1d7807 */ /* 0x000fe40000800000 */
[----:B------:R-:W-:Y:S02]  /*8f50*/  IMAD R23, R30, 0x8, R23 ;  /* 0x000000081e177824 */ /* 0x000fe400078e0217 */
[----:B------:R-:W-:-:S03]  /*8f60*/  LOP3.LUT R29, R29, R20, RZ, 0x3c, !PT ;  /* 0x000000141d1d7212 */ /* 0x000fc600078e3cff */
[----:B------:R-:W1:Y:S02]  /*8f70*/  LDS.64 R30, [R23+0x6600] ;  /* 0x00660000171e7984 */ /* 0x000e640000000a00 */
[----:B-1----:R-:W-:-:S05]  /*8f80*/  IADD3 R32, P2, PT, R30, R3, RZ ;  /* 0x000000031e207210 */ /* 0x002fca0007f5e0ff */
[----:B------:R-:W-:Y:S01]  /*8f90*/  IMAD.X R31, RZ, RZ, R31, P2 ;  /* 0x000000ffff1f7224 */ /* 0x000fe200010e061f */
[----:B0-----:R-:W-:-:S04]  /*8fa0*/  LEA R30, P2, R32, UR4, 0x2 ;  /* 0x00000004201e7c11 */ /* 0x001fc8000f8410ff */
[----:B------:R-:W-:-:S05]  /*8fb0*/  LEA.HI.X R31, R32, UR5, R31, 0x2, P2 ;  /* 0x00000005201f7c11 */ /* 0x000fca00090f141f */
[----:B------:R0:W-:Y:S04]  /*8fc0*/  STG.E desc[UR6][R30.64+0x6000], R29 ;  /* 0x0060001d1e007986 */ /* 0x0001e8000c101906 */
.L_x_111:
[----:B------:R-:W-:Y:S05]  /*8fd0*/  BSYNC.RECONVERGENT B0 ;  /* 0x0000000000007941 */ /* 0x000fea0003800200 */
.L_x_110:
[----:B------:R-:W-:Y:S01]  /*8fe0*/  NOP ;  /* 0x0000000000007918 */ /* 0x000fe20000000000 */
.L_x_77:
[----:B01-34-:R-:W0:Y:S01]  /*8ff0*/  LDS R30, [R22+0x1200] ;  /* 0x00120000161e7984 */ /* 0x01be220000000800 */
[----:B------:R-:W1:Y:S03]  /*9000*/  LDCU UR4, c[0x0][0x3c4] ;  /* 0x00007880ff0477ac */ /* 0x000e660008000800 */
[----:B------:R-:W3:Y:S04]  /*9010*/  LDS R20, [R22] ;  /* 0x0000000016147984 */ /* 0x000ee80000000800 */
[----:B------:R-:W4:Y:S04]  /*9020*/  LDS R23, [R22+0x600] ;  /* 0x0006000016177984 */ /* 0x000f280000000800 */
[----:B------:R-:W5:Y:S04]  /*9030*/  LDS R29, [R22+0xc00] ;  /* 0x000c0000161d7984 */ /* 0x000f680000000800 */
[----:B------:R-:W2:Y:S04]  /*9040*/  LDS R31, [R22+0x1800] ;  /* 0x00180000161f7984 */ /* 0x000ea80000000800 */
[----:B------:R-:W1:Y:S04]  /*9050*/  LDS R36, [R22+0x3600] ;  /* 0x0036000016247984 */ /* 0x000e680000000800 */
[----:B------:R-:W1:Y:S04]  /*9060*/  LDS R32, [R22+0x1e00] ;  /* 0x001e000016207984 */ /* 0x000e680000000800 */
[----:B------:R-:W1:Y:S04]  /*9070*/  LDS R33, [R22+0x2400] ;  /* 0x0024000016217984 */ /* 0x000e680000000800 */
[----:B------:R-:W1:Y:S04]  /*9080*/  LDS R34, [R22+0x2a00] ;  /* 0x002a000016227984 */ /* 0x000e680000000800 */
[----:B------:R-:W1:Y:S04]  /*9090*/  LDS R35, [R22+0x3000] ;  /* 0x0030000016237984 */ /* 0x000e680000000800 */
[----:B------:R-:W1:Y:S01]  /*90a0*/  LDS R38, [R22+0x3c00] ;  /* 0x003c000016267984 */ /* 0x000e620000000800 */
[----:B0-----:R-:W-:-:S03]  /*90b0*/  ISETP.NE.AND P2, PT, R30, 0x7fffffff, PT ;  /* 0x7fffffff1e00780c */ /* 0x001fc60003f45270 */
[----:B------:R-:W0:Y:S01]  /*90c0*/  LDS R47, [R22+0x6000] ;  /* 0x00600000162f7984 */ /* 0x000e220000000800 */
[----:B---3--:R-:W-:Y:S02]  /*90d0*/  ISETP.NE.AND P5, PT, R20, 0x7fffffff, PT ;  /* 0x7fffffff1400780c */ /* 0x008fe40003fa5270 */
[----:B------:R-:W-:Y:S01]  /*90e0*/  SEL R30, R30, 0x80000000, P2 ;  /* 0x800000001e1e7807 */ /* 0x000fe20001000000 */
[----:B------:R-:W3:Y:S01]  /*90f0*/  LDS R40, [R22+0x4200] ;  /* 0x0042000016287984 */ /* 0x000ee20000000800 */
[----:B----4-:R-:W-:Y:S02]  /*9100*/  ISETP.NE.AND P4, PT, R23, 0x7fffffff, PT ;  /* 0x7fffffff1700780c */ /* 0x010fe40003f85270 */
[----:B------:R-:W-:Y:S01]  /*9110*/  SEL R20, R20, 0x80000000, P5 ;  /* 0x8000000014147807 */ /* 0x000fe20002800000 */
[----:B------:R-:W4:Y:S01]  /*9120*/  LDS R42, [R22+0x4800] ;  /* 0x00480000162a7984 */ /* 0x000f220000000800 */
[----:B-----5:R-:W-:Y:S02]  /*9130*/  ISETP.NE.AND P3, PT, R29, 0x7fffffff, PT ;  /* 0x7fffffff1d00780c */ /* 0x020fe40003f65270 */
[----:B------:R-:W-:Y:S01]  /*9140*/  SEL R23, R23, 0x80000000, P4 ;  /* 0x8000000017177807 */ /* 0x000fe20002000000 */
[----:B------:R-:W5:Y:S01]  /*9150*/  LDS R44, [R22+0x4e00] ;  /* 0x004e0000162c7984 */ /* 0x000f620000000800 */
[----:B--2---:R-:W-:-:S02]  /*9160*/  ISETP.NE.AND P1, PT, R31, 0x7fffffff, PT ;  /* 0x7fffffff1f00780c */ /* 0x004fc40003f25270 */
[----:B------:R-:W-:Y:S01]  /*9170*/  SEL R29, R29, 0x80000000, P3 ;  /* 0x800000001d1d7807 */ /* 0x000fe20001800000 */
[----:B------:R-:W2:Y:S01]  /*9180*/  LDS R45, [R22+0x5400] ;  /* 0x00540000162d7984 */ /* 0x000ea20000000800 */
[----:B-1----:R-:W-:Y:S02]  /*9190*/  ISETP.NE.AND P2, PT, R36, 0x7fffffff, PT ;  /* 0x7fffffff2400780c */ /* 0x002fe40003f45270 */
[----:B------:R-:W-:Y:S01]  /*91a0*/  SEL R31, R31, 0x80000000, P1 ;  /* 0x800000001f1f7807 */ /* 0x000fe20000800000 */
[----:B------:R-:W1:Y:S01]  /*91b0*/  LDS R46, [R22+0x5a00] ;  /* 0x005a0000162e7984 */ /* 0x000e620000000800 */
[----:B------:R-:W-:Y:S02]  /*91c0*/  ISETP.NE.AND P6, PT, R32, 0x7fffffff, PT ;  /* 0x7fffffff2000780c */ /* 0x000fe40003fc5270 */
[----:B------:R-:W-:Y:S02]  /*91d0*/  SEL R37, R36, 0x80000000, P2 ;  /* 0x8000000024257807 */ /* 0x000fe40001000000 */
[----:B------:R-:W-:-:S02]  /*91e0*/  ISETP.NE.AND P5, PT, R33, 0x7fffffff, PT ;  /* 0x7fffffff2100780c */ /* 0x000fc40003fa5270 */
[----:B------:R-:W-:Y:S02]  /*91f0*/  SEL R32, R32, 0x80000000, P6 ;  /* 0x8000000020207807 */ /* 0x000fe40003000000 */
[C---:B------:R-:W-:Y:S02]  /*9200*/  ISETP.NE.AND P4, PT, R34.reuse, 0x7fffffff, PT ;  /* 0x7fffffff2200780c */ /* 0x040fe40003f85270 */
[----:B------:R-:W-:Y:S02]  /*9210*/  SEL R33, R33, 0x80000000, P5 ;  /* 0x8000000021217807 */ /* 0x000fe40002800000 */
[----:B------:R-:W-:Y:S02]  /*9220*/  ISETP.NE.AND P3, PT, R35, 0x7fffffff, PT ;  /* 0x7fffffff2300780c */ /* 0x000fe40003f65270 */
[----:B------:R-:W-:Y:S02]  /*9230*/  SEL R34, R34, 0x80000000, P4 ;  /* 0x8000000022227807 */ /* 0x000fe40002000000 */
[----:B------:R-:W-:-:S02]  /*9240*/  ISETP.NE.AND P1, PT, R38, 0x7fffffff, PT ;  /* 0x7fffffff2600780c */ /* 0x000fc40003f25270 */
[----:B------:R-:W-:Y:S02]  /*9250*/  SEL R35, R35, 0x80000000, P3 ;  /* 0x8000000023237807 */ /* 0x000fe40001800000 */
[C---:B0-----:R-:W-:Y:S02]  /*9260*/  ISETP.NE.AND P2, PT, R47.reuse, 0x7fffffff, PT ;  /* 0x7fffffff2f00780c */ /* 0x041fe40003f45270 */
[----:B------:R-:W-:Y:S02]  /*9270*/  SEL R39, R38, 0x80000000, P1 ;  /* 0x8000000026277807 */ /* 0x000fe40000800000 */
[----:B---3--:R-:W-:Y:S02]  /*9280*/  ISETP.NE.AND P6, PT, R40, 0x7fffffff, PT ;  /* 0x7fffffff2800780c */ /* 0x008fe40003fc5270 */
[----:B------:R-:W-:Y:S02]  /*9290*/  SEL R49, R47, 0x80000000, P2 ;  /* 0x800000002f317807 */ /* 0x000fe40001000000 */
[----:B----4-:R-:W-:-:S02]  /*92a0*/  ISETP.NE.AND P5, PT, R42, 0x7fffffff, PT ;  /* 0x7fffffff2a00780c */ /* 0x010fc40003fa5270 */
[----:B------:R-:W-:Y:S02]  /*92b0*/  SEL R41, R40, 0x80000000, P6 ;  /* 0x8000000028297807 */ /* 0x000fe40003000000 */
[----:B-----5:R-:W-:Y:S02]  /*92c0*/  ISETP.NE.AND P4, PT, R44, 0x7fffffff, PT ;  /* 0x7fffffff2c00780c */ /* 0x020fe40003f85270 */
[----:B------:R-:W-:Y:S02]  /*92d0*/  SEL R43, R42, 0x80000000, P5 ;  /* 0x800000002a2b7807 */ /* 0x000fe40002800000 */
[----:B--2---:R-:W-:Y:S02]  /*92e0*/  ISETP.NE.AND P3, PT, R45, 0x7fffffff, PT ;  /* 0x7fffffff2d00780c */ /* 0x004fe40003f65270 */
[----:B------:R-:W-:Y:S02]  /*92f0*/  SEL R44, R44, 0x80000000, P4 ;  /* 0x800000002c2c7807 */ /* 0x000fe40002000000 */
[----:B-1----:R-:W-:-:S02]  /*9300*/  ISETP.NE.AND P1, PT, R46, 0x7fffffff, PT ;  /* 0x7fffffff2e00780c */ /* 0x002fc40003f25270 */
[----:B------:R-:W-:Y:S02]  /*9310*/  SEL R45, R45, 0x80000000, P3 ;  /* 0x800000002d2d7807 */ /* 0x000fe40001800000 */
[----:B------:R-:W-:Y:S02]  /*9320*/  SEL R47, R46, 0x80000000, P1 ;  /* 0x800000002e2f7807 */ /* 0x000fe40000800000 */
[----:B------:R-:W-:Y:S02]  /*9330*/  SHF.R.U32.HI R30, RZ, UR4, R30 ;  /* 0x00000004ff1e7c19 */ /* 0x000fe4000801161e */
[----:B------:R-:W-:Y:S02]  /*9340*/  SHF.R.U32.HI R32, RZ, UR4, R32 ;  /* 0x00000004ff207c19 */ /* 0x000fe40008011620 */
[----:B------:R-:W-:Y:S02]  /*9350*/  SHF.R.U32.HI R34, RZ, UR4, R34 ;  /* 0x00000004ff227c19 */ /* 0x000fe40008011622 */
[----:B------:R-:W-:-:S02]  /*9360*/  SHF.R.U32.HI R20, RZ, UR4, R20 ;  /* 0x00000004ff147c19 */ /* 0x000fc40008011614 */
[----:B------:R-:W-:Y:S02]  /*9370*/  SHF.R.U32.HI R22, RZ, UR4, R23 ;  /* 0x00000004ff167c19 */ /* 0x000fe40008011617 */
[----:B------:R-:W-:Y:S02]  /*9380*/  SHF.R.U32.HI R42, RZ, UR4, R29 ;  /* 0x00000004ff2a7c19 */ /* 0x000fe4000801161d */
        /* <DEDUP_REMOVED lines=11> */
[-C--:B------:R-:W-:Y:S02]  /*9440*/  LOP3.LUT R41, R30, R19.reuse, RZ, 0x30, !PT ;  /* 0x000000131e297212 */ /* 0x080fe400078e30ff */
[-C--:B------:R-:W-:Y:S02]  /*9450*/  LOP3.LUT R39, R32, R19.reuse, RZ, 0x30, !PT ;  /* 0x0000001320277212 */ /* 0x080fe400078e30ff */
[-C--:B------:R-:W-:Y:S02]  /*9460*/  LOP3.LUT R37, R34, R19.reuse, RZ, 0x30, !PT ;  /* 0x0000001322257212 */ /* 0x080fe400078e30ff */
[-C--:B------:R-:W-:Y:S02]  /*9470*/  LOP3.LUT R44, R20, R19.reuse, RZ, 0x30, !PT ;  /* 0x00000013142c7212 */ /* 0x080fe400078e30ff */
[----:B------:R-:W-:-:S02]  /*9480*/  LOP3.LUT R43, R22, R19, RZ, 0x30, !PT ;  /* 0x00000013162b7212 */ /* 0x000fc400078e30ff */
[-C--:B------:R-:W-:Y:S02]  /*9490*/  LOP3.LUT R42, R42, R19.reuse, RZ, 0x30, !PT ;  /* 0x000000132a2a7212 */ /* 0x080fe400078e30ff */
        /* <DEDUP_REMOVED lines=10> */
[----:B------:R-:W-:Y:S01]  /*9540*/  LOP3.LUT R45, R58, R19, RZ, 0x30, !PT ;  /* 0x000000133a2d7212 */ /* 0x000fe200078e30ff */
[----:B------:R-:W-:Y:S06]  /*9550*/  @P0 BRA `(.L_x_112) ;  /* 0x0000000000640947 */ /* 0x000fec0003800000 */
[----:B------:R-:W0:Y:S01]  /*9560*/  LDCU.64 UR4, c[0x0][0x3b8] ;  /* 0x00007700ff0477ac */ /* 0x000e220008000a00 */
[----:B------:R-:W-:Y:S01]  /*9570*/  IMAD R11, R5, 0x1980, RZ ;  /* 0x00001980050b7824 */ /* 0x000fe200078e02ff */
[----:B------:R-:W-:-:S04]  /*9580*/  LOP3.LUT R2, R21, 0x1f, R3, 0xf8, !PT ;  /* 0x0000001f15027812 */ /* 0x000fc800078ef803 */
[----:B------:R-:W-:-:S04]  /*9590*/  IADD3 R3, P1, PT, R11, R2, RZ ;  /* 0x000000020b037210 */ /* 0x000fc80007f3e0ff */
[----:B------:R-:W-:Y:S02]  /*95a0*/  LEA.HI.X.SX32 R18, R11, RZ, 0x1, P1 ;  /* 0x000000ff0b127211 */ /* 0x000fe400008f0eff */
        /* <DEDUP_REMOVED lines=20> */
.L_x_112:
[--C-:B------:R-:W-:Y:S01]  /*96f0*/  IMAD.IADD R60, R28, 0x1, -R18.reuse ;  /* 0x000000011c3c7824 */ /* 0x100fe200078e0a12 */
[----:B------:R-:W0:Y:S01]  /*9700*/  LDCU.64 UR4, c[0x0][0x3b8] ;  /* 0x00007700ff0477ac */ /* 0x000e220008000a00 */
[C---:B------:R-:W-:Y:S01]  /*9710*/  VIADD R3, R11.reuse, 0x20 ;  /* 0x000000200b037836 */ /* 0x040fe20000000000 */
[----:B------:R-:W-:Y:S01]  /*9720*/  SHF.R.S32.HI R62, RZ, 0x1f, R18 ;  /* 0x0000001fff3e7819 */ /* 0x000fe20000011412 */
[----:B------:R-:W-:Y:S01]  /*9730*/  VIADD R19, R11, 0xa0 ;  /* 0x000000a00b137836 */ /* 0x000fe20000000000 */
[----:B------:R-:W-:Y:S02]  /*9740*/  IADD3 R64, P2, PT, R18, R11, RZ ;  /* 0x0000000b12407210 */ /* 0x000fe40007f5e0ff */
[-C--:B------:R-:W-:Y:S01]  /*9750*/  ISETP.GE.AND P5, PT, R3, R60.reuse, PT ;  /* 0x0000003c0300720c */ /* 0x080fe20003fa6270 */
[C---:B------:R-:W-:Y:S01]  /*9760*/  VIADD R3, R11.reuse, 0x40 ;  /* 0x000000400b037836 */ /* 0x040fe20000000000 */
[----:B------:R-:W-:Y:S01]  /*9770*/  ISETP.GE.AND P6, PT, R11, R60, PT ;  /* 0x0000003c0b00720c */ /* 0x000fe20003fc6270 */
[----:B------:R-:W-:-:S03]  /*9780*/  IMAD.X R65, RZ, RZ, R62, P2 ;  /* 0x000000ffff417224 */ /* 0x000fc600010e063e */
[----:B------:R-:W-:Y:S01]  /*9790*/  ISETP.GE.AND P1, PT, R3, R60, PT ;  /* 0x0000003c0300720c */ /* 0x000fe20003f26270 */
[----:B------:R-:W-:-:S05]  /*97a0*/  VIADD R3, R11, 0x60 ;  /* 0x000000600b037836 */ /* 0x000fca0000000000 */
[----:B------:R-:W-:Y:S01]  /*97b0*/  ISETP.GE.AND P4, PT, R3, R60, PT ;  /* 0x0000003c0300720c */ /* 0x000fe20003f86270 */
[----:B------:R-:W-:Y:S01]  /*97c0*/  VIADD R3, R11, 0x80 ;  /* 0x000000800b037836 */ /* 0x000fe20000000000 */
[----:B0-----:R-:W-:-:S04]  /*97d0*/  LEA R2, P2, R64, UR4, 0x2 ;  /* 0x0000000440027c11 */ /* 0x001fc8000f8410ff */
[----:B------:R-:W-:Y:S02]  /*97e0*/  ISETP.GE.AND P3, PT, R3, R60, PT ;  /* 0x0000003c0300720c */ /* 0x000fe40003f66270 */
[----:B------:R-:W-:-:S04]  /*97f0*/  SHF.L.U64.HI R3, R64, 0x2, R65 ;  /* 0x0000000240037819 */ /* 0x000fc80000010241 */
[----:B------:R-:W-:Y:S02]  /*9800*/  IADD3.X R3, PT, PT, R3, UR5, RZ, P2, !PT ;  /* 0x0000000503037c10 */ /* 0x000fe400097fe4ff */
[-C--:B------:R-:W-:Y:S01]  /*9810*/  ISETP.GE.AND P2, PT, R19, R60.reuse, PT ;  /* 0x0000003c1300720c */ /* 0x080fe20003f46270 */
[----:B------:R-:W-:Y:S02]  /*9820*/  VIADD R19, R11, 0xc0 ;  /* 0x000000c00b137836 */ /* 0x000fe40000000000 */
[----:B------:R-:W5:Y:S03]  /*9830*/  @!P6 LDG.E R63, desc[UR6][R2.64] ;  /* 0x00000006023fe981 */ /* 0x000f66000c1e1900 */
[-C--:B------:R-:W-:Y:S01]  /*9840*/  ISETP.GE.AND P6, PT, R19, R60.reuse, PT ;  /* 0x0000003c1300720c */ /* 0x080fe20003fc6270 */
[----:B------:R-:W-:Y:S01]  /*9850*/  VIADD R19, R11, 0xe0 ;  /* 0x000000e00b137836 */ /* 0x000fe20000000000 */
[----:B------:R-:W5:Y:S04]  /*9860*/  @!P5 LDG.E R56, desc[UR6][R2.64+0x80] ;  /* 0x000080060238d981 */ /* 0x000f68000c1e1900 */
[-C--:B------:R-:W-:Y:S01]  /*9870*/  ISETP.GE.AND P5, PT, R19, R60.reuse, PT ;  /* 0x0000003c1300720c */ /* 0x080fe20003fa6270 */
[----:B------:R-:W-:Y:S01]  /*9880*/  VIADD R19, R11, 0x100 ;  /* 0x000001000b137836 */ /* 0x000fe20000000000 */
[----:B------:R-:W5:Y:S04]  /*9890*/  @!P1 LDG.E R61, desc[UR6][R2.64+0x100] ;  /* 0x00010006023d9981 */ /* 0x000f68000c1e1900 */
[----:B------:R-:W-:Y:S01]  /*98a0*/  ISETP.GE.AND P1, PT, R19, R60, PT ;  /* 0x0000003c1300720c */ /* 0x000fe20003f26270 */
[----:B------:R-:W5:Y:S01]  /*98b0*/  @!P2 LDG.E R57, desc[UR6][R2.64+0x280] ;  /* 0x000280060239a981 */ /* 0x000f62000c1e1900 */
[----:B------:R-:W-:-:S03]  /*98c0*/  VIADD R21, R11, 0x120 ;  /* 0x000001200b157836 */ /* 0x000fc60000000000 */
[----:B------:R-:W5:Y:S04]  /*98d0*/  @!P4 LDG.E R54, desc[UR6][R2.64+0x180] ;  /* 0x000180060236c981 */ /* 0x000f68000c1e1900 */
[----:B------:R-:W5:Y:S04]  /*98e0*/  @!P3 LDG.E R59, desc[UR6][R2.64+0x200] ;  /* 0x00020006023bb981 */ /* 0x000f68000c1e1900 */
[C---:B------:R-:W-:Y:S01]  /*98f0*/  @!P1 LEA R18, P2, R64.reuse, UR4, 0x2 ;  /* 0x0000000440129c11 */ /* 0x040fe2000f8410ff */
[----:B------:R-:W5:Y:S03]  /*9900*/  @!P6 LDG.E R55, desc[UR6][R2.64+0x300] ;  /* 0x000300060237e981 */ /* 0x000f66000c1e1900 */
[----:B------:R-:W-:Y:S01]  /*9910*/  @!P1 LEA.HI.X R19, R64, UR5, R65, 0x2, P2 ;  /* 0x0000000540139c11 */ /* 0x000fe200090f1441 */
[----:B------:R0:W5:Y:S04]  /*9920*/  @!P5 LDG.E R53, desc[UR6][R2.64+0x380] ;  /* 0x000380060235d981 */ /* 0x000168000c1e1900 */
[----:B------:R1:W5:Y:S01]  /*9930*/  @!P1 LDG.E R52, desc[UR6][R18.64+0x400] ;  /* 0x0004000612349981 */ /* 0x000362000c1e1900 */
[----:B------:R-:W-:Y:S01]  /*9940*/  ISETP.GE.AND P1, PT, R21, R60, PT ;  /* 0x0000003c1500720c */ /* 0x000fe20003f26270 */
[----:B0-----:R-:W-:-:S12]  /*9950*/  VIADD R3, R11, 0x140 ;  /* 0x000001400b037836 */ /* 0x001fd80000000000 */
[----:B------:R-:W-:-:S04]  /*9960*/  @!P1 LEA R20, P2, R64, UR4, 0x2 ;  /* 0x0000000440149c11 */ /* 0x000fc8000f8410ff */
[----:B------:R-:W-:-:S05]  /*9970*/  @!P1 LEA.HI.X R21, R64, UR5, R65, 0x2, P2 ;  /* 0x0000000540159c11 */ /* 0x000fca00090f1441 */
[----:B------:R0:W5:Y:S01]  /*9980*/  @!P1 LDG.E R51, desc[UR6][R20.64+0x480] ;  /* 0x0004800614339981 */ /* 0x000162000c1e1900 */
[----:B------:R-:W-:Y:S01]  /*9990*/  ISETP.GE.AND P1, PT, R3, R60, PT ;  /* 0x0000003c0300720c */ /* 0x000fe20003f26270 */
[----:B-1----:R-:W-:-:S12]  /*99a0*/  VIADD R19, R11, 0x160 ;  /* 0x000001600b137836 */ /* 0x002fd80000000000 */
[----:B------:R-:W-:-:S04]  /*99b0*/  @!P1 LEA R2, P2, R64, UR4, 0x2 ;  /* 0x0000000440029c11 */ /* 0x000fc8000f8410ff */
[----:B------:R-:W-:-:S05]  /*99c0*/  @!P1 LEA.HI.X R3, R64, UR5, R65, 0x2, P2 ;  /* 0x0000000540039c11 */ /* 0x000fca00090f1441 */
[----:B------:R1:W5:Y:S01]  /*99d0*/  @!P1 LDG.E R50, desc[UR6][R2.64+0x500] ;  /* 0x0005000602329981 */ /* 0x000362000c1e1900 */
[----:B------:R-:W-:Y:S01]  /*99e0*/  ISETP.GE.AND P1, PT, R19, R60, PT ;  /* 0x0000003c1300720c */ /* 0x000fe20003f26270 */
[----:B0-----:R-:W-:-:S12]  /*99f0*/  VIADD R21, R11, 0x180 ;  /* 0x000001800b157836 */ /* 0x001fd80000000000 */
[----:B------:R-:W-:-:S04]  /*9a00*/  @!P1 LEA R18, P2, R64, UR4, 0x2 ;  /* 0x0000000440129c11 */ /* 0x000fc8000f8410ff */
[----:B------:R-:W-:-:S05]  /*9a10*/  @!P1 LEA.HI.X R19, R64, UR5, R65, 0x2, P2 ;  /* 0x0000000540139c11 */ /* 0x000fca00090f1441 */
[----:B------:R-:W5:Y:S01]  /*9a20*/  @!P1 LDG.E R49, desc[UR6][R18.64+0x580] ;  /* 0x0005800612319981 */ /* 0x000f62000c1e1900 */
[----:B------:R-:W-:Y:S01]  /*9a30*/  ISETP.GE.AND P1, PT, R21, R60, PT ;  /* 0x0000003c1500720c */ /* 0x000fe20003f26270 */
[----:B-1----:R-:W-:-:S12]  /*9a40*/  VIADD R3, R11, 0x1a0 ;  /* 0x000001a00b037836 */ /* 0x002fd80000000000 */
[----:B------:R-:W-:-:S04]  /*9a50*/  @!P1 LEA R20, P2, R64, UR4, 0x2 ;  /* 0x0000000440149c11 */ /* 0x000fc8000f8410ff */
[----:B------:R-:W-:-:S05]  /*9a60*/  @!P1 LEA.HI.X R21, R64, UR5, R65, 0x2, P2 ;  /* 0x0000000540159c11 */ /* 0x000fca00090f1441 */
[----:B------:R0:W5:Y:S01]  /*9a70*/  @!P1 LDG.E R48, desc[UR6][R20.64+0x600] ;  /* 0x0006000614309981 */ /* 0x000162000c1e1900 */
[----:B------:R-:W-:Y:S01]  /*9a80*/  ISETP.GE.AND P1, PT, R3, R60, PT ;  /* 0x0000003c0300720c */ /* 0x000fe20003f26270 */
[----:B0-----:R-:W-:-:S05]  /*9a90*/  VIADD R21, R11, 0x200 ;  /* 0x000002000b157836 */ /* 0x001fca0000000000 */
[----:B------:R-:W-:-:S07]  /*9aa0*/  ISETP.GE.AND P3, PT, R21, R60, PT ;  /* 0x0000003c1500720c */ /* 0x000fce0003f66270 */
[----:B------:R-:W-:Y:S01]  /*9ab0*/  @!P1 LEA R22, P2, R64, UR4, 0x2 ;  /* 0x0000000440169c11 */ /* 0x000fe2000f8410ff */
[----:B------:R-:W-:-:S03]  /*9ac0*/  VIADD R3, R11, 0x1c0 ;  /* 0x000001c00b037836 */ /* 0x000fc60000000000 */
[----:B------:R-:W-:-:S05]  /*9ad0*/  @!P1 LEA.HI.X R23, R64, UR5, R65, 0x2, P2 ;  /* 0x0000000540179c11 */ /* 0x000fca00090f1441 */
[----:B------:R-:W5:Y:S01]  /*9ae0*/  @!P1 LDG.E R47, desc[UR6][R22.64+0x680] ;  /* 0x00068006162f9981 */ /* 0x000f62000c1e1900 */
[----:B------:R-:W0:Y:S01]  /*9af0*/  @!P3 S2R R20, SR_TID.X ;  /* 0x000000000014b919 */ /* 0x000e220000002100 */
[----:B------:R-:W-:Y:S01]  /*9b00*/  ISETP.GE.AND P1, PT, R3, R60, PT ;  /* 0x0000003c0300720c */ /* 0x000fe20003f26270 */
[----:B------:R-:W-:-:S12]  /*9b10*/  VIADD R3, R11, 0x1e0 ;  /* 0x000001e00b037836 */ /* 0x000fd80000000000 */
[----:B------:R-:W-:-:S04]  /*9b20*/  @!P1 LEA R18, P2, R64, UR4, 0x2 ;  /* 0x0000000440129c11 */ /* 0x000fc8000f8410ff */
[----:B------:R-:W-:Y:S02]  /*9b30*/  @!P1 LEA.HI.X R19, R64, UR5, R65, 0x2, P2 ;  /* 0x0000000540139c11 */ /* 0x000fe400090f1441 */
[----:B------:R-:W-:-:S03]  /*9b40*/  ISETP.GE.AND P2, PT, R3, R60, PT ;  /* 0x0000003c0300720c */ /* 0x000fc60003f46270 */
[----:B------:R1:W5:Y:S01]  /*9b50*/  @!P1 LDG.E R46, desc[UR6][R18.64+0x700] ;  /* 0x00070006122e9981 */ /* 0x000362000c1e1900 */
[C---:B0-----:R-:W-:Y:S02]  /*9b60*/  @!P3 LOP3.LUT R21, R20.reuse, 0x3e0, RZ, 0xc0, !PT ;  /* 0x000003e01415b812 */ /* 0x041fe400078ec0ff */
[----:B------:R-:W-:Y:S01]  /*9b70*/  @!P3 LOP3.LUT R20, R20, 0x1f, RZ, 0xc0, !PT ;  /* 0x0000001f1414b812 */ /* 0x000fe200078ec0ff */
[----:B-1----:R-:W-:-:S06]  /*9b80*/  @!P3 IMAD R19, R5, 0x1980, RZ ;  /* 0x000019800513b824 */ /* 0x002fcc00078e02ff */
[----:B------:R-:W-:Y:S01]  /*9b90*/  @!P2 LEA R2, P1, R64, UR4, 0x2 ;  /* 0x000000044002ac11 */ /* 0x000fe2000f8210ff */
[----:B------:R-:W-:-:S03]  /*9ba0*/  @!P3 IMAD R20, R21, 0x11, R20 ;  /* 0x000000111514b824 */ /* 0x000fc600078e0214 */
[----:B------:R-:W-:Y:S02]  /*9bb0*/  @!P2 LEA.HI.X R3, R64, UR5, R65, 0x2, P1 ;  /* 0x000000054003ac11 */ /* 0x000fe400088f1441 */
[----:B------:R-:W-:-:S03]  /*9bc0*/  @!P3 IADD3 R20, P1, PT, R19, R20, RZ ;  /* 0x000000141314b210 */ /* 0x000fc60007f3e0ff */
[----:B------:R1:W5:Y:S02]  /*9bd0*/  @!P2 LDG.E R11, desc[UR6][R2.64+0x780] ;  /* 0x00078006020ba981 */ /* 0x000364000c1e1900 */
[----:B------:R-:W-:Y:S01]  /*9be0*/  @!P3 IMAD.X R19, RZ, RZ, R62, P1 ;  /* 0x000000ffff13b224 */ /* 0x000fe200008e063e */
[----:B------:R-:W-:-:S04]  /*9bf0*/  @!P3 LEA R18, P1, R20, UR4, 0x2 ;  /* 0x000000041412bc11 */ /* 0x000fc8000f8210ff */
[----:B------:R-:W-:-:S05]  /*9c00*/  @!P3 LEA.HI.X R19, R20, UR5, R19, 0x2, P1 ;  /* 0x000000051413bc11 */ /* 0x000fca00088f1413 */
[----:B------:R1:W5:Y:S04]  /*9c10*/  @!P3 LDG.E R58, desc[UR6][R18.64+0x800] ;  /* 0x00080006123ab981 */ /* 0x000368000c1e1900 */
.L_x_113:
[----:B------:R-:W-:Y:S08]  /*9c20*/  BAR.SYNC.DEFER_BLOCKING 0x0 ;  /* 0x0000000000007b1d */ /* 0x000ff00000010000 */
[----:B------:R-:W2:Y:S01]  /*9c30*/  S2UR UR5, SR_CgaCtaId ;  /* 0x00000000000579c3 */ /* 0x000ea20000008800 */
[----:B------:R-:W-:Y:S01]  /*9c40*/  UMOV UR4, 0x400 ;  /* 0x0000040000047882 */ /* 0x000fe20000000000 */
[----:B01----:R-:W0:Y:S01]  /*9c50*/  S2R R2, SR_TID.X ;  /* 0x0000000000027919 */ /* 0x003e220000002100 */
[----:B-----5:R1:W-:Y:S04]  /*9c60*/  STS [R10+-0x4], R63 ;  /* 0xfffffc3f0a007388 */ /* 0x0203e80000000800 */
[----:B------:R1:W-:Y:S01]  /*9c70*/  STS [R9+-0x4], R56 ;  /* 0xfffffc3809007388 */ /* 0x0003e20000000800 */
[----:B--2---:R-:W-:-:S03]  /*9c80*/  ULEA UR4, UR5, UR4, 0x18 ;  /* 0x0000000405047291 */ /* 0x004fc6000f8ec0ff */
[----:B------:R1:W-:Y:S04]  /*9c90*/  STS [R8+-0x4], R61 ;  /* 0xfffffc3d08007388 */ /* 0x0003e80000000800 */
[----:B------:R1:W-:Y:S04]  /*9ca0*/  STS [R7+-0x4], R54 ;  /* 0xfffffc3607007388 */ /* 0x0003e80000000800 */
[----:B------:R1:W-:Y:S01]  /*9cb0*/  STS [R6+-0x4], R59 ;  /* 0xfffffc3b06007388 */ /* 0x0003e20000000800 */
[----:B0-----:R-:W-:-:S03]  /*9cc0*/  LEA R3, R2, UR4, 0x2 ;  /* 0x0000000402037c11 */ /* 0x001fc6000f8e10ff */
[----:B------:R1:W-:Y:S04]  /*9cd0*/  STS [R4+-0x4], R57 ;  /* 0xfffffc3904007388 */ /* 0x0003e80000000800 */
        /* <DEDUP_REMOVED lines=10> */
[----:B------:R1:W-:Y:S01]  /*9d80*/  STS [R17+-0x4], R58 ;  /* 0xfffffc3a11007388 */ /* 0x0003e20000000800 */
[----:B------:R-:W-:Y:S06]  /*9d90*/  BAR.SYNC.DEFER_BLOCKING 0x0 ;  /* 0x0000000000007b1d */ /* 0x000fec0000010000 */
[----:B------:R-:W-:Y:S05]  /*9da0*/  @P0 BRA `(.L_x_114) ;  /* 0x00000008006c0947 */ /* 0x000fea0003800000 */
[----:B------:R-:W-:Y:S01]  /*9db0*/  LEA R44, R44, UR4, 0x3 ;  /* 0x000000042c2c7c11 */ /* 0x000fe2000f8e18ff */
[----:B-1----:R-:W-:Y:S01]  /*9dc0*/  LDS R11, [R3] ;  /* 0x00000000030b7984 */ /* 0x002fe20000000800 */
[----:B------:R-:W0:Y:S01]  /*9dd0*/  LDCU.64 UR8, c[0x0][0x3b0] ;  /* 0x00007600ff0877ac */ /* 0x000e220008000a00 */
[----:B------:R-:W-:Y:S02]  /*9de0*/  LEA R43, R43, UR4, 0x3 ;  /* 0x000000042b2b7c11 */ /* 0x000fe4000f8e18ff */
[----:B------:R-:W1:Y:S01]  /*9df0*/  LDS.64 R4, [R44+0x6600] ;  /* 0x006600002c047984 */ /* 0x000e620000000a00 */
[----:B------:R-:W-:Y:S02]  /*9e00*/  LEA R42, R42, UR4, 0x3 ;  /* 0x000000042a2a7c11 */ /* 0x000fe4000f8e18ff */
[----:B------:R-:W-:Y:S02]  /*9e10*/  LEA R41, R41, UR4, 0x3 ;  /* 0x0000000429297c11 */ /* 0x000fe4000f8e18ff */
[----:B------:R-:W-:-:S02]  /*9e20*/  LEA R40, R40, UR4, 0x3 ;  /* 0x0000000428287c11 */ /* 0x000fc4000f8e18ff */
[----:B------:R-:W-:Y:S02]  /*9e30*/  LEA R39, R39, UR4, 0x3 ;  /* 0x0000000427277c11 */ /* 0x000fe4000f8e18ff */
[----:B------:R-:W-:Y:S02]  /*9e40*/  LEA R38, R38, UR4, 0x3 ;  /* 0x0000000426267c11 */ /* 0x000fe4000f8e18ff */
[----:B------:R-:W-:Y:S02]  /*9e50*/  LEA R37, R37, UR4, 0x3 ;  /* 0x0000000425257c11 */ /* 0x000fe4000f8e18ff */
        /* <DEDUP_REMOVED lines=9> */
[----:B-1----:R-:W-:-:S05]  /*9ef0*/  IADD3 R0, P0, PT, R4, R2, RZ ;  /* 0x0000000204007210 */ /* 0x002fca0007f1e0ff */
[----:B------:R-:W-:Y:S01]  /*9f00*/  IMAD.X R5, RZ, RZ, R5, P0 ;  /* 0x000000ffff057224 */ /* 0x000fe200000e0605 */
[----:B0-----:R-:W-:-:S04]  /*9f10*/  LEA R6, P0, R0, UR8, 0x2 ;  /* 0x0000000800067c11 */ /* 0x001fc8000f8010ff */
[----:B------:R-:W-:-:S05]  /*9f20*/  LEA.HI.X R7, R0, UR9, R5, 0x2, P0 ;  /* 0x0000000900077c11 */ /* 0x000fca00080f1405 */
[----:B------:R-:W-:Y:S01]  /*9f30*/  STG.E desc[UR6][R6.64], R11 ;  /* 0x0000000b06007986 */ /* 0x000fe2000c101906 */
[----:B------:R-:W-:-:S03]  /*9f40*/  NOP ;  /* 0x0000000000007918 */ /* 0x000fc60000000000 */
[----:B------:R-:W0:Y:S04]  /*9f50*/  LDS.64 R4, [R43+0x6600] ;  /* 0x006600002b047984 */ /* 0x000e280000000a00 */
[----:B------:R-:W1:Y:S01]  /*9f60*/  LDS R13, [R3+0x600] ;  /* 0x00060000030d7984 */ /* 0x000e620000000800 */
[----:B0-----:R-:W-:-:S05]  /*9f70*/  IADD3 R0, P0, PT, R4, R2, RZ ;  /* 0x0000000204007210 */ /* 0x001fca0007f1e0ff */
[----:B------:R-:W-:Y:S01]  /*9f80*/  IMAD.X R5, RZ, RZ, R5, P0 ;  /* 0x000000ffff057224 */ /* 0x000fe200000e0605 */
[----:B------:R-:W-:-:S04]  /*9f90*/  LEA R8, P0, R0, UR8, 0x2 ;  /* 0x0000000800087c11 */ /* 0x000fc8000f8010ff */
[----:B------:R-:W-:-:S05]  /*9fa0*/  LEA.HI.X R9, R0, UR9, R5, 0x2, P0 ;  /* 0x0000000900097c11 */ /* 0x000fca00080f1405 */
[----:B-1----:R-:W-:Y:S01]  /*9fb0*/  STG.E desc[UR6][R8.64+0x600], R13 ;  /* 0x0006000d08007986 */ /* 0x002fe2000c101906 */
        /* <DEDUP_REMOVED lines=120> */
[----:B------:R-:W-:Y:S01]  /*a740*/  NOP ;  /* 0x0000000000007918 */ /* 0x000fe20000000000 */
[----:B------:R-:W-:Y:S05]  /*a750*/  EXIT ;  /* 0x000000000000794d */ /* 0x000fea0003800000 */
.L_x_114:
[----:B-1----:R-:W-:Y:S01]  /*a760*/  LEA R7, R44, UR4, 0x3 ;  /* 0x000000042c077c11 */ /* 0x002fe2000f8e18ff */
[----:B------:R-:W-:Y:S01]  /*a770*/  IMAD R5, R5, -0x1980, R28 ;  /* 0xffffe68005057824 */ /* 0x000fe200078e021c */
[----:B------:R-:W-:Y:S02]  /*a780*/  LEA R43, R43, UR4, 0x3 ;  /* 0x000000042b2b7c11 */ /* 0x000fe4000f8e18ff */
[----:B------:R-:W-:Y:S02]  /*a790*/  LEA R41, R41, UR4, 0x3 ;  /* 0x0000000429297c11 */ /* 0x000fe4000f8e18ff */
[----:B------:R-:W0:Y:S01]  /*a7a0*/  LDS.64 R6, [R7+0x6600] ;  /* 0x0066000007067984 */ /* 0x000e220000000a00 */
[----:B------:R-:W-:Y:S02]  /*a7b0*/  ISETP.GE.AND P1, PT, R2, R5, PT ;  /* 0x000000050200720c */ /* 0x000fe40003f26270 */
[----:B------:R-:W-:Y:S02]  /*a7c0*/  LEA R39, R39, UR4, 0x3 ;  /* 0x0000000427277c11 */ /* 0x000fe4000f8e18ff */
[----:B------:R-:W-:-:S02]  /*a7d0*/  LEA R37, R37, UR4, 0x3 ;  /* 0x0000000425257c11 */ /* 0x000fc4000f8e18ff */
[----:B------:R-:W-:Y:S02]  /*a7e0*/  LEA R35, R35, UR4, 0x3 ;  /* 0x0000000423237c11 */ /* 0x000fe4000f8e18ff */
[----:B------:R-:W-:Y:S02]  /*a7f0*/  LEA R33, R33, UR4, 0x3 ;  /* 0x0000000421217c11 */ /* 0x000fe4000f8e18ff */
[----:B------:R-:W-:Y:S02]  /*a800*/  LEA R31, R31, UR4, 0x3 ;  /* 0x000000041f1f7c11 */ /* 0x000fe4000f8e18ff */
[----:B------:R-:W-:Y:S01]  /*a810*/  LEA R45, R45, UR4, 0x3 ;  /* 0x000000042d2d7c11 */ /* 0x000fe2000f8e18ff */
[----:B------:R-:W1:Y:S01]  /*a820*/  @!P1 LDS R13, [R3] ;  /* 0x00000000030d9984 */ /* 0x000e620000000800 */
[----:B------:R-:W2:Y:S01]  /*a830*/  @!P1 LDC.64 R8, c[0x0][0x3b0] ;  /* 0x0000ec00ff089b82 */ /* 0x000ea20000000a00 */
[----:B0-----:R-:W-:-:S05]  /*a840*/  @!P1 IADD3 R0, P0, PT, R6, R2, RZ ;  /* 0x0000000206009210 */ /* 0x001fca0007f1e0ff */
[----:B------:R-:W-:Y:S01]  /*a850*/  @!P1 IMAD.X R6, RZ, RZ, R7, P0 ;  /* 0x000000ffff069224 */ /* 0x000fe200000e0607 */
[----:B--2---:R-:W-:-:S04]  /*a860*/  @!P1 LEA R8, P0, R0, R8, 0x2 ;  /* 0x0000000800089211 */ /* 0x004fc800078010ff */
[----:B------:R-:W-:Y:S01]  /*a870*/  @!P1 LEA.HI.X R9, R0, R9, R6, 0x2, P0 ;  /* 0x0000000900099211 */ /* 0x000fe200000f1406 */
[----:B------:R-:W-:-:S04]  /*a880*/  VIADD R0, R2, 0x180 ;  /* 0x0000018002007836 */ /* 0x000fc80000000000 */
[----:B-1----:R-:W-:Y:S01]  /*a890*/  @!P1 STG.E desc[UR6][R8.64], R13 ;  /* 0x0000000d08009986 */ /* 0x002fe2000c101906 */
[----:B------:R-:W-:-:S03]  /*a8a0*/  NOP ;  /* 0x0000000000007918 */ /* 0x000fc60000000000 */
[----:B------:R-:W0:Y:S01]  /*a8b0*/  LDS.64 R6, [R43+0x6600] ;  /* 0x006600002b067984 */ /* 0x000e220000000a00 */
[----:B------:R-:W-:-:S13]  /*a8c0*/  ISETP.GE.AND P1, PT, R0, R5, PT ;  /* 0x000000050000720c */ /* 0x000fda0003f26270 */
[----:B------:R-:W1:Y:S01]  /*a8d0*/  @!P1 LDS R15, [R3+0x600] ;  /* 0x00060000030f9984 */ /* 0x000e620000000800 */
[----:B------:R-:W2:Y:S01]  /*a8e0*/  @!P1 LDC.64 R10, c[0x0][0x3b0] ;  /* 0x0000ec00ff0a9b82 */ /* 0x000ea20000000a00 */
[----:B0-----:R-:W-:-:S05]  /*a8f0*/  @!P1 IADD3 R0, P0, PT, R6, R2, RZ ;  /* 0x0000000206009210 */ /* 0x001fca0007f1e0ff */
[----:B------:R-:W-:Y:S01]  /*a900*/  @!P1 IMAD.X R6, RZ, RZ, R7, P0 ;  /* 0x000000ffff069224 */ /* 0x000fe200000e0607 */
[----:B--2---:R-:W-:Y:S02]  /*a910*/  @!P1 LEA R10, P0, R0, R10, 0x2 ;  /* 0x0000000a000a9211 */ /* 0x004fe400078010ff */
[----:B------:R-:W-:Y:S02]  /*a920*/  LEA R7, R42, UR4, 0x3 ;  /* 0x000000042a077c11 */ /* 0x000fe4000f8e18ff */
        /* <DEDUP_REMOVED lines=69> */
[----:B------:R-:W-:Y:S02]  /*ad80*/  @!P1 LEA.HI.X R11, R0, R11, R6, 0x2, P0 ;  /* 0x0000000b000b9211 */ /* 0x000fe400000f1406 */
[----:B------:R-:W-:-:S03]  /*ad90*/  LOP3.LUT R0, R2, 0xc00, RZ, 0xfc, !PT ;  /* 0x00000c0002007812 */ /* 0x000fc600078efcff */
        /* <DEDUP_REMOVED lines=88> */
[C---:B--2---:R-:W-:Y:S02]  /*b320*/  @!P1 LEA R10, P0, R0.reuse, R10, 0x2 ;  /* 0x0000000a000a9211 */ /* 0x044fe400078010ff */
        /* <DEDUP_REMOVED lines=9> */
[----:B0-----:R-:W-:-:S05]  /*b3c0*/  IADD3 R2, P0, PT, R6, R2, RZ ;  /* 0x0000000206027210 */ /* 0x001fca0007f1e0ff */
[----:B------:R-:W-:Y:S01]  /*b3d0*/  IMAD.X R6, RZ, RZ, R7, P0 ;  /* 0x000000ffff067224 */ /* 0x000fe200000e0607 */
[----:B--2---:R-:W-:-:S04]  /*b3e0*/  @!P1 LEA R4, P0, R2, R4, 0x2 ;  /* 0x0000000402049211 */ /* 0x004fc800078010ff */
[----:B------:R-:W-:-:S05]  /*b3f0*/  @!P1 LEA.HI.X R5, R2, R5, R6, 0x2, P0 ;  /* 0x0000000502059211 */ /* 0x000fca00000f1406 */
[----:B-1----:R-:W-:Y:S01]  /*b400*/  @!P1 STG.E desc[UR6][R4.64+0x6000], R3 ;  /* 0x0060000304009986 */ /* 0x002fe2000c101906 */
[----:B------:R-:W-:Y:S01]  /*b410*/  NOP ;  /* 0x0000000000007918 */ /* 0x000fe20000000000 */
[----:B------:R-:W-:Y:S05]  /*b420*/  EXIT ;  /* 0x000000000000794d */ /* 0x000fea0003800000 */
.L_x_30:
[----:B------:R-:W-:Y:S02]  /*b430*/  IMAD.MOV.U32 R72, RZ, RZ, R57 ;  /* 0x000000ffff487224 */ /* 0x000fe400078e0039 */
[----:B------:R-:W-:Y:S02]  /*b440*/  IMAD.MOV.U32 R65, RZ, RZ, 0x1 ;  /* 0x00000001ff417424 */ /* 0x000fe400078e00ff */
[----:B------:R-:W-:Y:S02]  /*b450*/  IMAD.MOV.U32 R74, RZ, RZ, RZ ;  /* 0x000000ffff4a7224 */ /* 0x000fe400078e00ff */
[----:B------:R-:W-:-:S07]  /*b460*/  IMAD.MOV.U32 R63, RZ, RZ, -0x1 ;  /* 0xffffffffff3f7424 */ /* 0x000fce00078e00ff */
[----:B------:R-:W-:Y:S05]  /*b470*/  WARPSYNC.COLLECTIVE R63, `(.L_x_115) ;  /* 0x000000003f087348 */ /* 0x000fea0003c00000 */
[----:B------:R0:W1:Y:S02]  /*b480*/  SHFL.UP P0, R70, R72, R65, R74 ;  /* 0x0400004148467389 */ /* 0x000064000000004a */
[----:B01----:R-:W-:Y:S05]  /*b490*/  ENDCOLLECTIVE ;  /* 0x000000000000791b */ /* 0x003fea0003800000 */
.L_x_115:
[----:B------:R-:W-:Y:S02]  /*b4a0*/  IMAD.MOV.U32 R65, RZ, RZ, 0x2 ;  /* 0x00000002ff417424 */ /* 0x000fe400078e00ff */
[----:B------:R-:W-:-:S04]  /*b4b0*/  IMAD.MOV.U32 R66, RZ, RZ, R70 ;  /* 0x000000ffff427224 */ /* 0x000fc800078e0046 */
[----:B------:R-:W-:-:S04]  /*b4c0*/  @P0 IMAD.IADD R66, R57, 0x1, R66 ;  /* 0x0000000139420824 */ /* 0x000fc800078e0242 */
[----:B------:R-:W-:-:S07]  /*b4d0*/  IMAD.MOV.U32 R72, RZ, RZ, R66 ;  /* 0x000000ffff487224 */ /* 0x000fce00078e0042 */
[----:B------:R-:W-:Y:S05]  /*b4e0*/  WARPSYNC.COLLECTIVE R63, `(.L_x_116) ;  /* 0x000000003f087348 */ /* 0x000fea0003c00000 */
[----:B------:R0:W1:Y:S02]  /*b4f0*/  SHFL.UP P0, R70, R72, R65, R74 ;  /* 0x0400004148467389 */ /* 0x000064000000004a */
[----:B01----:R-:W-:Y:S05]  /*b500*/  ENDCOLLECTIVE ;  /* 0x000000000000791b */ /* 0x003fea0003800000 */
.L_x_116:
[----:B------:R-:W-:Y:S02]  /*b510*/  IMAD.MOV.U32 R65, RZ, RZ, 0x4 ;  /* 0x00000004ff417424 */ /* 0x000fe400078e00ff */
[----:B------:R-:W-:-:S04]  /*b520*/  IMAD.MOV.U32 R59, RZ, RZ, R70 ;  /* 0x000000ffff3b7224 */ /* 0x000fc800078e0046 */
[----:B------:R-:W-:-:S04]  /*b530*/  @P0 IMAD.IADD R59, R66, 0x1, R59 ;  /* 0x00000001423b0824 */ /* 0x000fc800078e023b */
[----:B------:R-:W-:-:S07]  /*b540*/  IMAD.MOV.U32 R72, RZ, RZ, R59 ;  /* 0x000000ffff487224 */ /* 0x000fce00078e003b */
[----:B------:R-:W-:Y:S05]  /*b550*/  WARPSYNC.COLLECTIVE R63, `(.L_x_117) ;  /* 0x000000003f087348 */ /* 0x000fea0003c00000 */
[----:B------:R0:W1:Y:S02]  /*b560*/  SHFL.UP P0, R70, R72, R65, R74 ;  /* 0x0400004148467389 */ /* 0x000064000000004a */
[----:B01----:R-:W-:Y:S05]  /*b570*/  ENDCOLLECTIVE ;  /* 0x000000000000791b */ /* 0x003fea0003800000 */
.L_x_117:
[----:B------:R-:W-:Y:S02]  /*b580*/  IMAD.MOV.U32 R65, RZ, RZ, 0x8 ;  /* 0x00000008ff417424 */ /* 0x000fe400078e00ff */
[----:B------:R-:W-:-:S04]  /*b590*/  IMAD.MOV.U32 R68, RZ, RZ, R70 ;  /* 0x000000ffff447224 */ /* 0x000fc800078e0046 */
[----:B------:R-:W-:-:S04]  /*b5a0*/  @P0 IMAD.IADD R68, R59, 0x1, R68 ;  /* 0x000000013b440824 */ /* 0x000fc800078e0244 */
[----:B------:R-:W-:-:S07]  /*b5b0*/  IMAD.MOV.U32 R72, RZ, RZ, R68 ;  /* 0x000000ffff487224 */ /* 0x000fce00078e0044 */
[----:B------:R-:W-:Y:S05]  /*b5c0*/  WARPSYNC.COLLECTIVE R63, `(.L_x_118) ;  /* 0x000000003f087348 */ /* 0x000fea0003c00000 */
[----:B------:R0:W1:Y:S02]  /*b5d0*/  SHFL.UP P0, R70, R72, R65, R74 ;  /* 0x0400004148467389 */ /* 0x000064000000004a */
[----:B01----:R-:W-:Y:S05]  /*b5e0*/  ENDCOLLECTIVE ;  /* 0x000000000000791b */ /* 0x003fea0003800000 */
.L_x_118:
[----:B------:R-:W-:Y:S02]  /*b5f0*/  IMAD.MOV.U32 R65, RZ, RZ, 0x10 ;  /* 0x00000010ff417424 */ /* 0x000fe400078e00ff */
[----:B------:R-:W-:-:S04]  /*b600*/  IMAD.MOV.U32 R61, RZ, RZ, R70 ;  /* 0x000000ffff3d7224 */ /* 0x000fc800078e0046 */
[----:B------:R-:W-:-:S04]  /*b610*/  @P0 IMAD.IADD R61, R68, 0x1, R61 ;  /* 0x00000001443d0824 */ /* 0x000fc800078e023d */
[----:B------:R-:W-:-:S07]  /*b620*/  IMAD.MOV.U32 R72, RZ, RZ, R61 ;  /* 0x000000ffff487224 */ /* 0x000fce00078e003d */
[----:B------:R-:W-:Y:S05]  /*b630*/  WARPSYNC.COLLECTIVE R63, `(.L_x_119) ;  /* 0x000000003f087348 */ /* 0x000fea0003c00000 */
[----:B------:R0:W1:Y:S02]  /*b640*/  SHFL.UP P0, R70, R72, R65, R74 ;  /* 0x0400004148467389 */ /* 0x000064000000004a */
[----:B01----:R-:W-:Y:S05]  /*b650*/  ENDCOLLECTIVE ;  /* 0x000000000000791b */ /* 0x003fea0003800000 */
.L_x_119:
[----:B------:R-:W-:Y:S05]  /*b660*/  BRA `(.L_x_120) ;  /* 0xffffff7c00107947 */ /* 0x000fea000383ffff */
.L_x_121:
[----:B------:R-:W-:-:S00]  /*b670*/  BRA `(.L_x_121) ;  /* 0xfffffffc00fc7947 */ /* 0x000fc0000383ffff */
[----:B------:R-:W-:-:S00]  /*b680*/  NOP ;  /* 0x0000000000007918 */ /* 0x000fc00000000000 */
[----:B------:R-:W-:-:S00]  /*b690*/  NOP ;  /* 0x0000000000007918 */ /* 0x000fc00000000000 */
[----:B------:R-:W-:-:S00]  /*b6a0*/  NOP ;  /* 0x0000000000007918 */ /* 0x000fc00000000000 */
[----:B------:R-:W-:-:S00]  /*b6b0*/  NOP ;  /* 0x0000000000007918 */ /* 0x000fc00000000000 */
[----:B------:R-:W-:-:S00]  /*b6c0*/  NOP ;  /* 0x0000000000007918 */ /* 0x000fc00000000000 */
[----:B------:R-:W-:-:S00]  /*b6d0*/  NOP ;  /* 0x0000000000007918 */ /* 0x000fc00000000000 */
[----:B------:R-:W-:-:S00]  /*b6e0*/  NOP ;  /* 0x0000000000007918 */ /* 0x000fc00000000000 */
[----:B------:R-:W-:-:S00]  /*b6f0*/  NOP ;  /* 0x0000000000007918 */ /* 0x000fc00000000000 */
.L_x_462:


//--------------------- .text._ZN3cub18CUB_300001_SM_10006detail10radix_sort33DeviceRadixSortExclusiveSumKernelINS1_5radix10policy_hubIffyE10Policy1000EyEEvPT0_ --------------------------
	.section	.text._ZN3cub18CUB_300001_SM_10006detail10radix_sort33DeviceRadixSortExclusiveSumKernelINS1_5radix10policy_hubIffyE10Policy1000EyEEvPT0_,"ax",@progbits
	.align	128
        .global         _ZN3cub18CUB_300001_SM_10006detail10radix_sort33DeviceRadixSortExclusiveSumKernelINS1_5radix10policy_hubIffyE10Policy1000EyEEvPT0_
        .type           _ZN3cub18CUB_300001_SM_10006detail10radix_sort33DeviceRadixSortExclusiveSumKernelINS1_5radix10policy_hubIffyE10Policy1000EyEEvPT0_,@function
        .size           _ZN3cub18CUB_300001_SM_10006detail10radix_sort33DeviceRadixSortExclusiveSumKernelINS1_5radix10policy_hubIffyE10Policy1000EyEEvPT0_,(.L_x_463 - _ZN3cub18CUB_300001_SM_10006detail10radix_sort33DeviceRadixSortExclusiveSumKernelINS1_5radix10policy_hubIffyE10Policy1000EyEEvPT0_)
        .other          _ZN3cub18CUB_300001_SM_10006detail10radix_sort33DeviceRadixSortExclusiveSumKernelINS1_5radix10policy_hubIffyE10Policy1000EyEEvPT0_,@"STO_CUDA_ENTRY STV_DEFAULT"
_ZN3cub18CUB_300001_SM_10006detail10radix_sort33DeviceRadixSortExclusiveSumKernelINS1_5radix10policy_hubIffyE10Policy1000EyEEvPT0_:
.text._ZN3cub18CUB_300001_SM_10006detail10radix_sort33DeviceRadixSortExclusiveSumKernelINS1_5radix10policy_hubIffyE10Policy1000EyEEvPT0_:
[----:B------:R-:W-:Y:S01]  /*0000*/  LDC R1, c[0x0][0x37c] ;  /* 0x0000df00ff017b82 */ /* 0x000fe20000000800 */
[----:B------:R-:W0:Y:S07]  /*0010*/  S2R R18, SR_TID.X ;  /* 0x0000000000127919 */ /* 0x000e2e0000002100 */
[----:B------:R-:W1:Y:S01]  /*0020*/  LDC.64 R16, c[0x0][0x380] ;  /* 0x0000e000ff107b82 */ /* 0x000e620000000a00 */
[----:B------:R-:W2:Y:S01]  /*0030*/  LDCU.64 UR4, c[0x0][0x358] ;  /* 0x00006b00ff0477ac */ /* 0x000ea20008000a00 */
[----:B------:R-:W3:Y:S01]  /*0040*/  S2R R5, SR_CTAID.X ;  /* 0x0000000000057919 */ /* 0x000ee20000002500 */
[----:B0-----:R-:W-:Y:S01]  /*0050*/  ISETP.GT.U32.AND P1, PT, R18, 0xff, PT ;  /* 0x000000ff1200780c */ /* 0x001fe20003f24070 */
[----:B---3--:R-:W-:-:S04]  /*0060*/  IMAD R5, R5, 0x100, R18 ;  /* 0x0000010005057824 */ /* 0x008fc800078e0212 */
[----:B-1----:R-:W-:-:S08]  /*0070*/  IMAD.WIDE R16, R5, 0x8, R16 ;  /* 0x0000000805107825 */ /* 0x002fd000078e0210 */
[----:B--2---:R-:W2:Y:S01]  /*0080*/  @!P1 LDG.E.64 R2, desc[UR4][R16.64] ;  /* 0x0000000410029981 */ /* 0x004ea2000c1e1b00 */
[----:B------:R-:W-:Y:S02]  /*0090*/  MOV R0, 0x400 ;  /* 0x0000040000007802 */ /* 0x000fe40000000f00 */
[C---:B------:R-:W-:Y:S01]  /*00a0*/  ISETP.GT.U32.AND P0, PT, R18.reuse, 0x1f, PT ;  /* 0x0000001f1200780c */ /* 0x040fe20003f04070 */
[----:B------:R-:W0:Y:S02]  /*00b0*/  S2R R5, SR_CgaCtaId ;  /* 0x0000000000057919 */ /* 0x000e240000008800 */
[----:B0-----:R-:W-:Y:S02]  /*00c0*/  LEA R5, R5, R0, 0x18 ;  /* 0x0000000005057211 */ /* 0x001fe400078ec0ff */
[----:B------:R-:W-:-:S05]  /*00d0*/  LEA.HI R0, R18, R18, RZ, 0x1d ;  /* 0x0000001212007211 */ /* 0x000fca00078fe8ff */
[----:B------:R-:W-:-:S05]  /*00e0*/  IMAD R0, R0, 0x8, R5 ;  /* 0x0000000800007824 */ /* 0x000fca00078e0205 */
[----:B--2---:R0:W-:Y:S01]  /*00f0*/  STS.64 [R0+0x10], R2 ;  /* 0x0000100200007388 */ /* 0x0041e20000000a00 */
[----:B------:R-:W-:Y:S06]  /*0100*/  BAR.SYNC.DEFER_BLOCKING 0x0 ;  /* 0x0000000000007b1d */ /* 0x000fec0000010000 */
[----:B------:R-:W-:Y:S05]  /*0110*/  @P0 BRA `(.L_x_122) ;  /* 0x0000000400240947 */ /* 0x000fea0003800000 */
[----:B------:R-:W-:Y:S01]  /*0120*/  IMAD R18, R18, 0x48, R5 ;  /* 0x0000004812127824 */ /* 0x000fe200078e0205 */
[----:B------:R-:W-:-:S04]  /*0130*/  UMOV UR6, 0xffffffff ;  /* 0xffffffff00067882 */ /* 0x000fc80000000000 */
[----:B------:R-:W-:Y:S04]  /*0140*/  LDS.64 R14, [R18+0x10] ;  /* 0x00001000120e7984 */ /* 0x000fe80000000a00 */
[----:B------:R-:W-:Y:S04]  /*0150*/  LDS.64 R12, [R18+0x18] ;  /* 0x00001800120c7984 */ /* 0x000fe80000000a00 */
[----:B------:R-:W1:Y:S04]  /*0160*/  LDS.64 R10, [R18+0x20] ;  /* 0x00002000120a7984 */ /* 0x000e680000000a00 */
[----:B------:R-:W-:Y:S04]  /*0170*/  LDS.64 R8, [R18+0x28] ;  /* 0x0000280012087984 */ /* 0x000fe80000000a00 */
[----:B------:R-:W2:Y:S04]  /*0180*/  LDS.64 R6, [R18+0x30] ;  /* 0x0000300012067984 */ /* 0x000ea80000000a00 */
[----:B------:R-:W-:Y:S04]  /*0190*/  LDS.64 R4, [R18+0x38] ;  /* 0x0000380012047984 */ /* 0x000fe80000000a00 */
[----:B0-----:R-:W0:Y:S04]  /*01a0*/  LDS.64 R2, [R18+0x40] ;  /* 0x0000400012027984 */ /* 0x001e280000000a00 */
[----:B------:R-:W3:Y:S01]  /*01b0*/  LDS.64 R20, [R18+0x48] ;  /* 0x0000480012147984 */ /* 0x000ee20000000a00 */
[----:B-1----:R-:W-:-:S04]  /*01c0*/  IADD3 R19, P3, P4, R10, R12, R14 ;  /* 0x0000000c0a137210 */ /* 0x002fc80007c7e00e */
[----:B------:R-:W-:Y:S02]  /*01d0*/  IADD3.X R23, PT, PT, R11, R13, R15, P3, P4 ;  /* 0x0000000d0b177210 */ /* 0x000fe40001fe840f */
[----:B--2---:R-:W-:-:S04]  /*01e0*/  IADD3 R19, P0, P2, R6, R19, R8 ;  /* 0x0000001306137210 */ /* 0x004fc80007a1e008 */
[----:B------:R-:W-:Y:S02]  /*01f0*/  IADD3.X R23, PT, PT, R7, R23, R9, P0, P2 ;  /* 0x0000001707177210 */ /* 0x000fe400007e4409 */
[----:B0-----:R-:W-:-:S04]  /*0200*/  IADD3 R19, P3, P4, R2, R19, R4 ;  /* 0x0000001302137210 */ /* 0x001fc80007c7e004 */
[----:B---3--:R-:W-:Y:S02]  /*0210*/  IADD3 R20, P0, PT, R20, R19, RZ ;  /* 0x0000001314147210 */ /* 0x008fe40007f1e0ff */
[----:B------:R-:W-:-:S05]  /*0220*/  IADD3.X R19, PT, PT, R3, R23, R5, P3, P4 ;  /* 0x0000001703137210 */ /* 0x000fca0001fe8405 */
[----:B------:R-:W-:Y:S01]  /*0230*/  IMAD.X R19, R21, 0x1, R19, P0 ;  /* 0x0000000115137824 */ /* 0x000fe200000e0613 */
[----:B------:R-:W-:Y:S06]  /*0240*/  BRA.DIV UR6, `(.L_x_123) ;  /* 0x0000000206f07947 */ /* 0x000fec000b800000 */
[----:B------:R-:W0:Y:S04]  /*0250*/  SHFL.UP PT, R27, R20, 0x1, RZ ;  /* 0x04200000141b7989 */ /* 0x000e2800000e00ff */
[----:B------:R-:W1:Y:S01]  /*0260*/  SHFL.UP P0, R25, R19, 0x1, RZ ;  /* 0x0420000013197989 */ /* 0x000e6200000000ff */
[----:B0-----:R-:W-:-:S04]  /*0270*/  IADD3 R22, P2, PT, R27, R20, RZ ;  /* 0x000000141b167210 */ /* 0x001fc80007f5e0ff */
[----:B-1----:R-:W-:Y:S01]  /*0280*/  SEL R27, R22, R27, P0 ;  /* 0x0000001b161b7207 */ /* 0x002fe20000000000 */
[----:B------:R-:W-:-:S04]  /*0290*/  IMAD.X R26, R25, 0x1, R19, P2 ;  /* 0x00000001191a7824 */ /* 0x000fc800010e0613 */
[----:B------:R-:W0:Y:S01]  /*02a0*/  SHFL.UP PT, R28, R27, 0x2, RZ ;  /* 0x044000001b1c7989 */ /* 0x000e2200000e00ff */
[----:B------:R-:W-:-:S05]  /*02b0*/  SEL R26, R26, R25, P0 ;  /* 0x000000191a1a7207 */ /* 0x000fca0000000000 */
[----:B------:R-:W1:Y:S01]  /*02c0*/  SHFL.UP P0, R25, R26, 0x2, RZ ;  /* 0x044000001a197989 */ /* 0x000e6200000000ff */
[----:B0-----:R-:W-:-:S05]  /*02d0*/  IADD3 R21, P2, PT, R28, R27, RZ ;  /* 0x0000001b1c157210 */ /* 0x001fca0007f5e0ff */
[----:B-1----:R-:W-:Y:S01]  /*02e0*/  IMAD.X R22, R25, 0x1, R26, P2 ;  /* 0x0000000119167824 */ /* 0x002fe200010e061a */
[----:B------:R-:W-:-:S04]  /*02f0*/  SEL R28, R21, R28, P0 ;  /* 0x0000001c151c7207 */ /* 0x000fc80000000000 */
[----:B------:R-:W-:Y:S01]  /*0300*/  SEL R29, R22, R25, P0 ;  /* 0x00000019161d7207 */ /* 0x000fe20000000000 */
        /* <DEDUP_REMOVED lines=12> */
[----:B------:R0:W1:Y:S04]  /*03d0*/  SHFL.UP PT, R28, R27, 0x10, RZ ;  /* 0x060000001b1c7989 */ /* 0x00006800000e00ff */
[----:B------:R0:W2:Y:S02]  /*03e0*/  SHFL.UP P0, R25, R26, 0x10, RZ ;  /* 0x060000001a197989 */ /* 0x0000a400000000ff */
.L_x_134:
[----:B-1----:R-:W-:-:S04]  /*03f0*/  IADD3 R21, P2, PT, R28, R27, RZ ;  /* 0x0000001b1c157210 */ /* 0x002fc80007f5e0ff */
[----:B--2---:R-:W-:Y:S01]  /*0400*/  SEL R21, R21, R28, P0 ;  /* 0x0000001c15157207 */ /* 0x004fe20000000000 */
[----:B------:R-:W-:-:S05]  /*0410*/  IMAD.X R22, R25, 0x1, R26, P2 ;  /* 0x0000000119167824 */ /* 0x000fca00010e061a */
[----:B------:R-:W-:Y:S02]  /*0420*/  SEL R22, R22, R25, P0 ;  /* 0x0000001916167207 */ /* 0x000fe40000000000 */
[----:B------:R-:W-:-:S05]  /*0430*/  IADD3 R20, P0, PT, R21, -R20, RZ ;  /* 0x8000001415147210 */ /* 0x000fca0007f1e0ff */
[----:B------:R-:W-:Y:S01]  /*0440*/  IMAD.X R21, R22, 0x1, ~R19, P0 ;  /* 0x0000000116157824 */ /* 0x000fe200000e0e13 */
[----:B------:R-:W-:-:S04]  /*0450*/  IADD3 R14, P0, PT, R14, R20, RZ ;  /* 0x000000140e0e7210 */ /* 0x000fc80007f1e0ff */
[----:B------:R1:W-:Y:S01]  /*0460*/  STS.64 [R18+0x10], R20 ;  /* 0x0000101412007388 */ /* 0x0003e20000000a00 */
[----:B------:R-:W-:Y:S01]  /*0470*/  IMAD.X R15, R15, 0x1, R21, P0 ;  /* 0x000000010f0f7824 */ /* 0x000fe200000e0615 */
        /* <DEDUP_REMOVED lines=17> */
[----:B------:R-:W-:-:S05]  /*0590*/  IMAD.X R3, R3, 0x1, R5, P0 ;  /* 0x0000000103037824 */ /* 0x000fca00000e0605 */
[----:B------:R1:W-:Y:S03]  /*05a0*/  STS.64 [R18+0x48], R2 ;  /* 0x0000480212007388 */ /* 0x0003e60000000a00 */
.L_x_122:
[----:B------:R-:W-:Y:S05]  /*05b0*/  WARPSYNC.ALL ;  /* 0x0000000000007948 */ /* 0x000fea0003800000 */
[----:B------:R-:W-:Y:S06]  /*05c0*/  BAR.SYNC.DEFER_BLOCKING 0x0 ;  /* 0x0000000000007b1d */ /* 0x000fec0000010000 */
[----:B------:R-:W-:Y:S05]  /*05d0*/  @P1 EXIT ;  /* 0x000000000000194d */ /* 0x000fea0003800000 */
[----:B01----:R-:W0:Y:S04]  /*05e0*/  LDS.64 R2, [R0+0x10] ;  /* 0x0000100000027984 */ /* 0x003e280000000a00 */
[----:B0-----:R-:W-:Y:S01]  /*05f0*/  STG.E.64 desc[UR4][R16.64], R2 ;  /* 0x0000000210007986 */ /* 0x001fe2000c101b04 */
[----:B------:R-:W-:Y:S05]  /*0600*/  EXIT ;  /* 0x000000000000794d */ /* 0x000fea0003800000 */
.L_x_123:
[----:B------:R-:W-:Y:S02]  /*0610*/  IMAD.MOV.U32 R24, RZ, RZ, R20 ;  /* 0x000000ffff187224 */ /* 0x000fe400078e0014 */
[----:B------:R-:W-:Y:S02]  /*0620*/  IMAD.MOV.U32 R23, RZ, RZ, 0x1 ;  /* 0x00000001ff177424 */ /* 0x000fe400078e00ff */
[----:B------:R-:W-:Y:S02]  /*0630*/  IMAD.MOV.U32 R22, RZ, RZ, RZ ;  /* 0x000000ffff167224 */ /* 0x000fe400078e00ff */
[----:B------:R-:W-:-:S07]  /*0640*/  IMAD.MOV.U32 R21, RZ, RZ, -0x1 ;  /* 0xffffffffff157424 */ /* 0x000fce00078e00ff */
[----:B------:R-:W-:Y:S05]  /*0650*/  WARPSYNC.COLLECTIVE R21, `(.L_x_124) ;  /* 0x0000000015087348 */ /* 0x000fea0003c00000 */
[----:B------:R0:W1:Y:S02]  /*0660*/  SHFL.UP P0, R25, R24, R23, R22 ;  /* 0x0400001718197389 */ /* 0x0000640000000016 */
[----:B01----:R-:W-:Y:S05]  /*0670*/  ENDCOLLECTIVE ;  /* 0x000000000000791b */ /* 0x003fea0003800000 */
.L_x_124:
[----:B------:R-:W-:Y:S02]  /*0680*/  IMAD.MOV.U32 R24, RZ, RZ, R19 ;  /* 0x000000ffff187224 */ /* 0x000fe400078e0013 */
[----:B------:R-:W-:-:S07]  /*0690*/  IMAD.MOV.U32 R27, RZ, RZ, R25 ;  /* 0x000000ffff1b7224 */ /* 0x000fce00078e0019 */
[----:B------:R-:W-:Y:S05]  /*06a0*/  WARPSYNC.COLLECTIVE R21, `(.L_x_125) ;  /* 0x0000000015087348 */ /* 0x000fea0003c00000 */
[----:B------:R0:W1:Y:S02]  /*06b0*/  SHFL.UP P0, R25, R24, R23, R22 ;  /* 0x0400001718197389 */ /* 0x0000640000000016 */
[----:B01----:R-:W-:Y:S05]  /*06c0*/  ENDCOLLECTIVE ;  /* 0x000000000000791b */ /* 0x003fea0003800000 */
.L_x_125:
[----:B------:R-:W-:Y:S01]  /*06d0*/  IADD3 R26, P2, PT, R27, R20, RZ ;  /* 0x000000141b1a7210 */ /* 0x000fe20007f5e0ff */
[----:B------:R-:W-:-:S03]  /*06e0*/  IMAD.MOV.U32 R23, RZ, RZ, 0x2 ;  /* 0x00000002ff177424 */ /* 0x000fc600078e00ff */
[----:B------:R-:W-:Y:S01]  /*06f0*/  SEL R27, R26, R27, P0 ;  /* 0x0000001b1a1b7207 */ /* 0x000fe20000000000 */
[----:B------:R-:W-:-:S04]  /*0700*/  IMAD.X R26, R25, 0x1, R19, P2 ;  /* 0x00000001191a7824 */ /* 0x000fc800010e0613 */
[----:B------:R-:W-:Y:S01]  /*0710*/  IMAD.MOV.U32 R24, RZ, RZ, R27 ;  /* 0x000000ffff187224 */ /* 0x000fe200078e001b */
[----:B------:R-:W-:-:S07]  /*0720*/  SEL R26, R26, R25, P0 ;  /* 0x000000191a1a7207 */ /* 0x000fce0000000000 */
[----:B------:R-:W-:Y:S05]  /*0730*/  WARPSYNC.COLLECTIVE R21, `(.L_x_126) ;  /* 0x0000000015087348 */ /* 0x000fea0003c00000 */
[----:B------:R0:W1:Y:S02]  /*0740*/  SHFL.UP P0, R25, R24, R23, R22 ;  /* 0x0400001718197389 */ /* 0x0000640000000016 */
[----:B01----:R-:W-:Y:S05]  /*0750*/  ENDCOLLECTIVE ;  /* 0x000000000000791b */ /* 0x003fea0003800000 */
.L_x_126:
[----:B------:R-:W-:Y:S02]  /*0760*/  IMAD.MOV.U32 R24, RZ, RZ, R26 ;  /* 0x000000ffff187224 */ /* 0x000fe400078e001a */
[----:B------:R-:W-:-:S07]  /*0770*/  IMAD.MOV.U32 R28, RZ, RZ, R25 ;  /* 0x000000ffff1c7224 */ /* 0x000fce00078e0019 */
[----:B------:R-:W-:Y:S05]  /*0780*/  WARPSYNC.COLLECTIVE R21, `(.L_x_127) ;  /* 0x0000000015087348 */ /* 0x000fea0003c00000 */
[----:B------:R0:W1:Y:S02]  /*0790*/  SHFL.UP P0, R25, R24, R23, R22 ;  /* 0x0400001718197389 */ /* 0x0000640000000016 */
[----:B01----:R-:W-:Y:S05]  /*07a0*/  ENDCOLLECTIVE ;  /* 0x000000000000791b */ /* 0x003fea0003800000 */
.L_x_127:
        /* <DEDUP_REMOVED lines=9> */
.L_x_128:
[----:B------:R-:W-:Y:S02]  /*0840*/  IMAD.MOV.U32 R24, RZ, RZ, R29 ;  /* 0x000000ffff187224 */ /* 0x000fe400078e001d */
[----:B------:R-:W-:-:S07]  /*0850*/  IMAD.MOV.U32 R27, RZ, RZ, R25 ;  /* 0x000000ffff1b7224 */ /* 0x000fce00078e0019 */
[----:B------:R-:W-:Y:S05]  /*0860*/  WARPSYNC.COLLECTIVE R21, `(.L_x_129) ;  /* 0x0000000015087348 */ /* 0x000fea0003c00000 */
[----:B------:R0:W1:Y:S02]  /*0870*/  SHFL.UP P0, R25, R24, R23, R22 ;  /* 0x0400001718197389 */ /* 0x0000640000000016 */
[----:B01----:R-:W-:Y:S05]  /*0880*/  ENDCOLLECTIVE ;  /* 0x000000000000791b */ /* 0x003fea0003800000 */
.L_x_129:
        /* <DEDUP_REMOVED lines=9> */
.L_x_130:
[----:B------:R-:W-:Y:S02]  /*0920*/  IMAD.MOV.U32 R24, RZ, RZ, R29 ;  /* 0x000000ffff187224 */ /* 0x000fe400078e001d */
[----:B------:R-:W-:-:S07]  /*0930*/  IMAD.MOV.U32 R27, RZ, RZ, R25 ;  /* 0x000000ffff1b7224 */ /* 0x000fce00078e0019 */
[----:B------:R-:W-:Y:S05]  /*0940*/  WARPSYNC.COLLECTIVE R21, `(.L_x_131) ;  /* 0x0000000015087348 */ /* 0x000fea0003c00000 */
[----:B------:R0:W1:Y:S02]  /*0950*/  SHFL.UP P0, R25, R24, R23, R22 ;  /* 0x0400001718197389 */ /* 0x0000640000000016 */
[----:B01----:R-:W-:Y:S05]  /*0960*/  ENDCOLLECTIVE ;  /* 0x000000000000791b */ /* 0x003fea0003800000 */
.L_x_131:
        /* <DEDUP_REMOVED lines=9> */
.L_x_132:
[----:B------:R-:W-:Y:S02]  /*0a00*/  IMAD.MOV.U32 R24, RZ, RZ, R26 ;  /* 0x000000ffff187224 */ /* 0x000fe400078e001a */
[----:B------:R-:W-:-:S07]  /*0a10*/  IMAD.MOV.U32 R28, RZ, RZ, R25 ;  /* 0x000000ffff1c7224 */ /* 0x000fce00078e0019 */
[----:B------:R-:W-:Y:S05]  /*0a20*/  WARPSYNC.COLLECTIVE R21, `(.L_x_133) ;  /* 0x0000000015087348 */ /* 0x000fea0003c00000 */
[----:B------:R0:W1:Y:S02]  /*0a30*/  SHFL.UP P0, R25, R24, R23, R22 ;  /* 0x0400001718197389 */ /* 0x0000640000000016 */
[----:B01----:R-:W-:Y:S05]  /*0a40*/  ENDCOLLECTIVE ;  /* 0x000000000000791b */ /* 0x003fea0003800000 */
.L_x_133:
[----:B------:R-:W-:Y:S05]  /*0a50*/  BRA `(.L_x_134) ;  /* 0xfffffff800647947 */ /* 0x000fea000383ffff */
.L_x_135:
        /* <DEDUP_REMOVED lines=10> */
.L_x_463:


//--------------------- .text._ZN3cub18CUB_300001_SM_10006detail10radix_sort30DeviceRadixSortHistogramKernelINS1_5radix10policy_hubIffyE10Policy1000ELNS0_9SortOrderE0EfyNS1_21identity_decomposer_tEEEvPT2_PKT1_SA_iiT3_ --------------------------
	.section	.text._ZN3cub18CUB_300001_SM_10006detail10radix_sort30DeviceRadixSortHistogramKernelINS1_5radix10policy_hubIffyE10Policy1000ELNS0_9SortOrderE0EfyNS1_21identity_decomposer_tEEEvPT2_PKT1_SA_iiT3_,"ax",@progbits
	.align	128
        .global         _ZN3cub18CUB_300001_SM_10006detail10radix_sort30DeviceRadixSortHistogramKernelINS1_5radix10policy_hubIffyE10Policy1000ELNS0_9SortOrderE0EfyNS1_21identity_decomposer_tEEEvPT2_PKT1_SA_iiT3_
        .type           _ZN3cub18CUB_300001_SM_10006detail10radix_sort30DeviceRadixSortHistogramKernelINS1_5radix10policy_hubIffyE10Policy1000ELNS0_9SortOrderE0EfyNS1_21identity_decomposer_tEEEvPT2_PKT1_SA_iiT3_,@function
        .size           _ZN3cub18CUB_300001_SM_10006detail10radix_sort30DeviceRadixSortHistogramKernelINS1_5radix10policy_hubIffyE10Policy1000ELNS0_9SortOrderE0EfyNS1_21identity_decomposer_tEEEvPT2_PKT1_SA_iiT3_,(.L_x_464 - _ZN3cub18CUB_300001_SM_10006detail10radix_sort30DeviceRadixSortHistogramKernelINS1_5radix10policy_hubIffyE10Policy1000ELNS0_9SortOrderE0EfyNS1_21identity_decomposer_tEEEvPT2_PKT1_SA_iiT3_)
        .other          _ZN3cub18CUB_300001_SM_10006detail10radix_sort30DeviceRadixSortHistogramKernelINS1_5radix10policy_hubIffyE10Policy1000ELNS0_9SortOrderE0EfyNS1_21identity_decomposer_tEEEvPT2_PKT1_SA_iiT3_,@"STO_CUDA_ENTRY STV_DEFAULT"
_ZN3cub18CUB_300001_SM_10006detail10radix_sort30DeviceRadixSortHistogramKernelINS1_5radix10policy_hubIffyE10Policy1000ELNS0_9SortOrderE0EfyNS1_21identity_decomposer_tEEEvPT2_PKT1_SA_iiT3_:
.text._ZN3cub18CUB_300001_SM_10006detail10radix_sort30DeviceRadixSortHistogramKernelINS1_5radix10policy_hubIffyE10Policy1000ELNS0_9SortOrderE0EfyNS1_21identity_decomposer_tEEEvPT2_PKT1_SA_iiT3_:
[----:B------:R-:W-:Y:S01]  /*0000*/  LDC R1, c[0x0][0x37c] ;  /* 0x0000df00ff017b82 */ /* 0x000fe20000000800 */
[----:B------:R-:W0:Y:S02]  /*0010*/  LDCU.64 UR6, c[0x0][0x390] ;  /* 0x00007200ff0677ac */ /* 0x000e240008000a00 */
[----:B0-----:R-:W-:-:S04]  /*0020*/  ISETP.NE.U32.AND P0, PT, RZ, UR6, PT ;  /* 0x00000006ff007c0c */ /* 0x001fc8000bf05070 */
[----:B------:R-:W-:-:S13]  /*0030*/  ISETP.NE.AND.EX P0, PT, RZ, UR7, PT, P0 ;  /* 0x00000007ff007c0c */ /* 0x000fda000bf05300 */
[----:B------:R-:W-:Y:S05]  /*0040*/  @!P0 EXIT ;  /* 0x000000000000894d */ /* 0x000fea0003800000 */
[----:B------:R-:W-:Y:S01]  /*0050*/  UIADD3 UR11, UP0, UPT, UR6, -0x1, URZ ;  /* 0xffffffff060b7890 */ /* 0x000fe2000ff1e0ff */
[----:B------:R-:W0:Y:S01]  /*0060*/  S2R R0, SR_TID.X ;  /* 0x0000000000007919 */ /* 0x000e220000002100 */
[----:B------:R-:W1:Y:S01]  /*0070*/  LDCU.64 UR4, c[0x0][0x398] ;  /* 0x00007300ff0477ac */ /* 0x000e620008000a00 */
[----:B------:R-:W2:Y:S01]  /*0080*/  S2UR UR8, SR_CTAID.X ;  /* 0x00000000000879c3 */ /* 0x000ea20000002500 */
[----:B------:R-:W-:Y:S01]  /*0090*/  UIADD3.X UR12, UPT, UPT, UR7, -0x1, URZ, UP0, !UPT ;  /* 0xffffffff070c7890 */ /* 0x000fe200087fe4ff */
[----:B------:R-:W3:Y:S03]  /*00a0*/  LDCU.64 UR20, c[0x0][0x358] ;  /* 0x00006b00ff1477ac */ /* 0x000ee60008000a00 */
[----:B------:R-:W-:Y:S01]  /*00b0*/  USHF.R.U64 UR11, UR11, 0x1e, UR12 ;  /* 0x0000001e0b0b7899 */ /* 0x000fe2000800120c */
[----:B------:R-:W4:Y:S03]  /*00c0*/  LDCU UR28, c[0x0][0x370] ;  /* 0x00006e00ff1c77ac */ /* 0x000f260008000800 */
[----:B------:R-:W-:-:S02]  /*00d0*/  UIADD3 UR11, UP0, UPT, UR11, 0x1, URZ ;  /* 0x000000010b0b7890 */ /* 0x000fc4000ff1e0ff */
[----:B-1----:R-:W-:Y:S02]  /*00e0*/  UIADD3 UR4, UPT, UPT, UR5, 0x7, -UR4 ;  /* 0x0000000705047890 */ /* 0x002fe4000fffe804 */
[----:B------:R-:W-:Y:S02]  /*00f0*/  ULEA.HI.X UR12, UR12, URZ, URZ, 0x2, UP0 ;  /* 0x000000ff0c0c7291 */ /* 0x000fe400080f14ff */
[----:B------:R-:W-:Y:S02]  /*0100*/  UISETP.LT.U32.AND UP0, UPT, UR11, UR6, UPT ;  /* 0x000000060b00728c */ /* 0x000fe4000bf01070 */
[----:B------:R-:W-:Y:S02]  /*0110*/  USHF.R.S32.HI UR5, URZ, 0x1f, UR4 ;  /* 0x0000001fff057899 */ /* 0x000fe40008011404 */
[----:B------:R-:W-:Y:S02]  /*0120*/  UISETP.LT.U32.AND.EX UP0, UPT, UR12, UR7, UPT, UP0 ;  /* 0x000000070c00728c */ /* 0x000fe4000bf01100 */
[----:B------:R-:W-:-:S02]  /*0130*/  ULEA.HI UR5, UR5, UR4, URZ, 0x3 ;  /* 0x0000000405057291 */ /* 0x000fc4000f8f18ff */
[----:B------:R-:W-:Y:S01]  /*0140*/  USEL UR11, UR11, UR6, UP0 ;  /* 0x000000060b0b7287 */ /* 0x000fe20008000000 */
[----:B0-----:R-:W-:Y:S01]  /*0150*/  VIADD R20, R0, 0x780 ;  /* 0x0000078000147836 */ /* 0x001fe20000000000 */
[----:B------:R-:W-:Y:S02]  /*0160*/  USEL UR12, UR12, UR7, UP0 ;  /* 0x000000070c0c7287 */ /* 0x000fe40008000000 */
[----:B------:R-:W-:Y:S02]  /*0170*/  UISETP.GE.AND UP0, UPT, UR4, 0x8, UPT ;  /* 0x000000080400788c */ /* 0x000fe4000bf06270 */
[----:B------:R-:W-:Y:S02]  /*0180*/  USHF.R.S32.HI UR5, URZ, 0x3, UR5 ;  /* 0x00000003ff057899 */ /* 0x000fe40008011405 */
[----:B--2---:R-:W-:Y:S02]  /*0190*/  USHF.L.U32 UR8, UR8, 0xb, URZ ;  /* 0x0000000b08087899 */ /* 0x004fe400080006ff */
[----:B------:R-:W-:Y:S01]  /*01a0*/  PLOP3.LUT P0, PT, PT, PT, UP0, 0x80, 0x8 ;  /* 0x000000000008781c */ /* 0x000fe20003f0f008 */
[----:B------:R-:W-:-:S02]  /*01b0*/  UIADD3 UR22, UPT, UPT, UR5, -0x1, URZ ;  /* 0xffffffff05167890 */ /* 0x000fc4000fffe0ff */
[----:B------:R-:W-:Y:S01]  /*01c0*/  ULOP3.LUT UR23, UR5, 0xf, URZ, 0xc0, !UPT ;  /* 0x0000000f05177892 */ /* 0x000fe2000f8ec0ff */
[----:B------:R-:W-:Y:S01]  /*01d0*/  ISETP.GT.U32.OR P0, PT, R0, 0xff, !P0 ;  /* 0x000000ff0000780c */ /* 0x000fe20004704470 */
[----:B------:R-:W-:Y:S02]  /*01e0*/  ULOP3.LUT UR24, UR5, 0x7, URZ, 0xc0, !UPT ;  /* 0x0000000705187892 */ /* 0x000fe4000f8ec0ff */
[----:B------:R-:W-:Y:S01]  /*01f0*/  ULOP3.LUT UR25, UR5, 0x3, URZ, 0xc0, !UPT ;  /* 0x0000000305197892 */ /* 0x000fe2000f8ec0ff */
[----:B------:R-:W-:Y:S01]  /*0200*/  P2R R21, PR, RZ, 0x1 ;  /* 0x00000001ff157803 */ /* 0x000fe20000000000 */
[----:B------:R-:W-:Y:S02]  /*0210*/  ULOP3.LUT UR26, UR5, 0xffffff0, URZ, 0xc0, !UPT ;  /* 0x0ffffff0051a7892 */ /* 0x000fe4000f8ec0ff */
[----:B------:R-:W-:Y:S02]  /*0220*/  ULOP3.LUT UR27, UR5, 0xffffff8, URZ, 0xc0, !UPT ;  /* 0x0ffffff8051b7892 */ /* 0x000fe4000f8ec0ff */
[----:B------:R-:W-:Y:S01]  /*0230*/  ULOP3.LUT UR9, UR5, 0x1, URZ, 0xc0, !UPT ;  /* 0x0000000105097892 */ /* 0x000fe2000f8ec0ff */
[----:B------:R-:W-:Y:S01]  /*0240*/  UMOV UR6, URZ ;  /* 0x000000ff00067c82 */ /* 0x000fe20008000000 */
[----:B---34-:R-:W-:-:S10]  /*0250*/  UMOV UR7, URZ ;  /* 0x000000ff00077c82 */ /* 0x018fd40008000000 */
.L_x_219:
[----:B------:R-:W-:Y:S01]  /*0260*/  ISETP.NE.AND P0, PT, R21, RZ, PT ;  /* 0x000000ff1500720c */ /* 0x000fe20003f05270 */
[----:B------:R-:W-:-:S12]  /*0270*/  BSSY.RECONVERGENT B0, `(.L_x_136) ;  /* 0x0000080000007945 */ /* 0x000fd80003800200 */
[----:B012345:R-:W-:Y:S05]  /*0280*/  @P0 BRA `(.L_x_137) ;  /* 0x0000000400f80947 */ /* 0x03ffea0003800000 */
[----:B------:R-:W0:Y:S01]  /*0290*/  S2UR UR5, SR_CgaCtaId ;  /* 0x00000000000579c3 */ /* 0x000e220000008800 */
[----:B------:R-:W-:Y:S01]  /*02a0*/  IMAD.U32 R2, RZ, RZ, UR22 ;  /* 0x00000016ff027e24 */ /* 0x000fe2000f8e00ff */
[----:B------:R-:W-:-:S04]  /*02b0*/  UMOV UR4, 0x400 ;  /* 0x0000040000047882 */ /* 0x000fc80000000000 */
[----:B------:R-:W-:Y:S01]  /*02c0*/  ISETP.GE.U32.AND P1, PT, R2, 0xf, PT ;  /* 0x0000000f0200780c */ /* 0x000fe20003f26070 */
[----:B------:R-:W-:Y:S01]  /*02d0*/  IMAD.MOV.U32 R2, RZ, RZ, RZ ;  /* 0x000000ffff027224 */ /* 0x000fe200078e00ff */
[----:B0-----:R-:W-:-:S06]  /*02e0*/  ULEA UR4, UR5, UR4, 0x18 ;  /* 0x0000000405047291 */ /* 0x001fcc000f8ec0ff */
[----:B------:R-:W-:-:S05]  /*02f0*/  LEA R5, R0, UR4, 0x2 ;  /* 0x0000000400057c11 */ /* 0x000fca000f8e10ff */
[----:B------:R-:W-:Y:S05]  /*0300*/  @!P1 BRA `(.L_x_138) ;  /* 0x00000000005c9947 */ /* 0x000fea0003800000 */
[----:B------:R-:W-:Y:S01]  /*0310*/  VIADD R2, R5, 0x2000 ;  /* 0x0000200005027836 */ /* 0x000fe20000000000 */
[----:B------:R-:W-:-:S12]  /*0320*/  UIADD3 UR4, UPT, UPT, -UR26, URZ, URZ ;  /* 0x000000ff1a047290 */ /* 0x000fd8000fffe1ff */
.L_x_139:
[----:B------:R-:W-:Y:S01]  /*0330*/  UIADD3 UR4, UPT, UPT, UR4, 0x10, URZ ;  /* 0x0000001004047890 */ /* 0x000fe2000fffe0ff */
[----:B------:R-:W-:Y:S03]  /*0340*/  STS [R2+-0x2000], RZ ;  /* 0xffe000ff02007388 */ /* 0x000fe60000000800 */
[----:B------:R-:W-:Y:S01]  /*0350*/  UISETP.NE.AND UP0, UPT, UR4, URZ, UPT ;  /* 0x000000ff0400728c */ /* 0x000fe2000bf05270 */
        /* <DEDUP_REMOVED lines=16> */
[----:B------:R-:W-:Y:S06]  /*0460*/  BRA.U UP0, `(.L_x_139) ;  /* 0xfffffffd00b07547 */ /* 0x000fec000b83ffff */
[----:B------:R-:W-:-:S07]  /*0470*/  IMAD.U32 R2, RZ, RZ, UR26 ;  /* 0x0000001aff027e24 */ /* 0x000fce000f8e00ff */
.L_x_138:
[----:B------:R-:W-:Y:S01]  /*0480*/  ISETP.NE.AND P0, PT, RZ, UR23, PT ;  /* 0x00000017ff007c0c */ /* 0x000fe2000bf05270 */
[----:B------:R-:W-:Y:S02]  /*0490*/  IMAD.U32 R6, RZ, RZ, UR24 ;  /* 0x00000018ff067e24 */ /* 0x000fe4000f8e00ff */
[----:B------:R-:W-:Y:S02]  /*04a0*/  IMAD.U32 R3, RZ, RZ, UR23 ;  /* 0x00000017ff037e24 */ /* 0x000fe4000f8e00ff */
[----:B------:R-:W-:Y:S02]  /*04b0*/  VIADD R6, R6, 0xffffffff ;  /* 0xffffffff06067836 */ /* 0x000fe40000000000 */
[----:B------:R-:W-:-:S06]  /*04c0*/  VIADD R3, R3, 0xffffffff ;  /* 0xffffffff03037836 */ /* 0x000fcc0000000000 */
[----:B------:R-:W-:Y:S05]  /*04d0*/  @!P0 BRA `(.L_x_140) ;  /* 0x00000000007c8947 */ /* 0x000fea0003800000 */
[----:B------:R-:W-:Y:S01]  /*04e0*/  ISETP.GE.U32.AND P2, PT, R3, 0x7, PT ;  /* 0x000000070300780c */ /* 0x000fe20003f46070 */
[----:B------:R-:W-:-:S12]  /*04f0*/  UISETP.NE.AND UP0, UPT, UR24, URZ, UPT ;  /* 0x000000ff1800728c */ /* 0x000fd8000bf05270 */
[----:B------:R-:W-:Y:S05]  /*0500*/  @!P2 BRA `(.L_x_141) ;  /* 0x000000000028a947 */ /* 0x000fea0003800000 */
        /* <DEDUP_REMOVED lines=10> */
.L_x_141:
[----:B------:R-:W-:Y:S05]  /*05b0*/  BRA.U !UP0, `(.L_x_140) ;  /* 0x0000000108447547 */ /* 0x000fea000b800000 */
[----:B------:R-:W-:Y:S01]  /*05c0*/  ISETP.GE.U32.AND P2, PT, R6, 0x3, PT ;  /* 0x000000030600780c */ /* 0x000fe20003f46070 */
[----:B------:R-:W-:-:S12]  /*05d0*/  UISETP.NE.AND UP0, UPT, UR25, URZ, UPT ;  /* 0x000000ff1900728c */ /* 0x000fd8000bf05270 */
[C---:B0-----:R-:W-:Y:S02]  /*05e0*/  @P2 IMAD R4, R2.reuse, 0x400, R5 ;  /* 0x0000040002042824 */ /* 0x041fe400078e0205 */
[----:B------:R-:W-:-:S03]  /*05f0*/  @P2 VIADD R2, R2, 0x4 ;  /* 0x0000000402022836 */ /* 0x000fc60000000000 */
[----:B------:R1:W-:Y:S04]  /*0600*/  @P2 STS [R4], RZ ;  /* 0x000000ff04002388 */ /* 0x0003e80000000800 */
[----:B------:R1:W-:Y:S04]  /*0610*/  @P2 STS [R4+0x400], RZ ;  /* 0x000400ff04002388 */ /* 0x0003e80000000800 */
[----:B------:R1:W-:Y:S04]  /*0620*/  @P2 STS [R4+0x800], RZ ;  /* 0x000800ff04002388 */ /* 0x0003e80000000800 */
[----:B------:R1:W-:Y:S01]  /*0630*/  @P2 STS [R4+0xc00], RZ ;  /* 0x000c00ff04002388 */ /* 0x0003e20000000800 */
[----:B------:R-:W-:Y:S05]  /*0640*/  BRA.U !UP0, `(.L_x_140) ;  /* 0x0000000108207547 */ /* 0x000fea000b800000 */
[----:B------:R-:W-:Y:S01]  /*0650*/  IMAD R2, R2, 0x400, R5 ;  /* 0x0000040002027824 */ /* 0x000fe200078e0205 */
[----:B------:R-:W-:-:S04]  /*0660*/  UISETP.NE.AND UP0, UPT, UR25, 0x1, UPT ;  /* 0x000000011900788c */ /* 0x000fc8000bf05270 */
[----:B------:R2:W-:Y:S05]  /*0670*/  STS [R2], RZ ;  /* 0x000000ff02007388 */ /* 0x0005ea0000000800 */
[----:B------:R-:W-:Y:S05]  /*0680*/  BRA.U !UP0, `(.L_x_140) ;  /* 0x0000000108107547 */ /* 0x000fea000b800000 */
[----:B------:R-:W-:Y:S01]  /*0690*/  UISETP.NE.AND UP0, UPT, UR25, 0x2, UPT ;  /* 0x000000021900788c */ /* 0x000fe2000bf05270 */
[----:B------:R3:W-:Y:S05]  /*06a0*/  STS [R2+0x400], RZ ;  /* 0x000400ff02007388 */ /* 0x0007ea0000000800 */
[----:B------:R-:W-:-:S13]  /*06b0*/  PLOP3.LUT P2, PT, PT, PT, UP0, 0x80, 0x8 ;  /* 0x000000000008781c */ /* 0x000fda0003f4f008 */
[----:B------:R3:W-:Y:S02]  /*06c0*/  @P2 STS [R2+0x800], RZ ;  /* 0x000800ff02002388 */ /* 0x0007e40000000800 */
.L_x_140:
[----:B------:R-:W-:-:S13]  /*06d0*/  ISETP.GT.U32.AND P2, PT, R0, 0x7f, PT ;  /* 0x0000007f0000780c */ /* 0x000fda0003f44070 */
[----:B------:R-:W-:Y:S05]  /*06e0*/  @P2 BRA `(.L_x_137) ;  /* 0x0000000000e02947 */ /* 0x000fea0003800000 */
[----:B--23--:R-:W-:Y:S01]  /*06f0*/  IMAD.MOV.U32 R2, RZ, RZ, RZ ;  /* 0x000000ffff027224 */ /* 0x00cfe200078e00ff */
[----:B------:R-:W-:Y:S06]  /*0700*/  @!P1 BRA `(.L_x_142) ;  /* 0x0000000000589947 */ /* 0x000fec0003800000 */
[----:B------:R-:W-:-:S07]  /*0710*/  IMAD.MOV.U32 R2, RZ, RZ, RZ ;  /* 0x000000ffff027224 */ /* 0x000fce00078e00ff */
.L_x_143:
[C---:B012---:R-:W-:Y:S02]  /*0720*/  IMAD R4, R2.reuse, 0x400, R5 ;  /* 0x0000040002047824 */ /* 0x047fe400078e0205 */
[----:B------:R-:W-:-:S03]  /*0730*/  VIADD R2, R2, 0x10 ;  /* 0x0000001002027836 */ /* 0x000fc60000000000 */
[----:B------:R2:W-:Y:S02]  /*0740*/  STS [R4+0x200], RZ ;  /* 0x000200ff04007388 */ /* 0x0005e40000000800 */
[----:B------:R-:W-:Y:S02]  /*0750*/  ISETP.NE.AND P1, PT, R2, UR26, PT ;  /* 0x0000001a02007c0c */ /* 0x000fe4000bf25270 */
[----:B------:R2:W-:Y:S04]  /*0760*/  STS [R4+0x600], RZ ;  /* 0x000600ff04007388 */ /* 0x0005e80000000800 */
        /* <DEDUP_REMOVED lines=13> */
[----:B------:R2:W-:Y:S01]  /*0840*/  STS [R4+0x3e00], RZ ;  /* 0x003e00ff04007388 */ /* 0x0005e20000000800 */
[----:B------:R-:W-:Y:S05]  /*0850*/  @P1 BRA `(.L_x_143) ;  /* 0xfffffffc00b01947 */ /* 0x000fea000383ffff */
[----:B------:R-:W-:-:S07]  /*0860*/  IMAD.U32 R2, RZ, RZ, UR26 ;  /* 0x0000001aff027e24 */ /* 0x000fce000f8e00ff */
.L_x_142:
[----:B------:R-:W-:Y:S05]  /*0870*/  @!P0 BRA `(.L_x_137) ;  /* 0x00000000007c8947 */ /* 0x000fea0003800000 */
[----:B------:R-:W-:Y:S01]  /*0880*/  ISETP.GE.U32.AND P0, PT, R3, 0x7, PT ;  /* 0x000000070300780c */ /* 0x000fe20003f06070 */
[----:B------:R-:W-:-:S12]  /*0890*/  UISETP.NE.AND UP0, UPT, UR24, URZ, UPT ;  /* 0x000000ff1800728c */ /* 0x000fd8000bf05270 */
[----:B------:R-:W-:Y:S05]  /*08a0*/  @!P0 BRA `(.L_x_144) ;  /* 0x0000000000288947 */ /* 0x000fea0003800000 */
[C---:B------:R-:W-:Y:S02]  /*08b0*/  IMAD R3, R2.reuse, 0x400, R5 ;  /* 0x0000040002037824 */ /* 0x040fe400078e0205 */
[----:B------:R-:W-:-:S03]  /*08c0*/  VIADD R2, R2, 0x8 ;  /* 0x0000000802027836 */ /* 0x000fc60000000000 */
[----:B------:R3:W-:Y:S04]  /*08d0*/  STS [R3+0x200], RZ ;  /* 0x000200ff03007388 */ /* 0x0007e80000000800 */
[----:B------:R3:W-:Y:S04]  /*08e0*/  STS [R3+0x600], RZ ;  /* 0x000600ff03007388 */ /* 0x0007e80000000800 */
[----:B------:R3:W-:Y:S04]  /*08f0*/  STS [R3+0xa00], RZ ;  /* 0x000a00ff03007388 */ /* 0x0007e80000000800 */
[----:B------:R3:W-:Y:S04]  /*0900*/  STS [R3+0xe00], RZ ;  /* 0x000e00ff03007388 */ /* 0x0007e80000000800 */
[----:B------:R3:W-:Y:S04]  /*0910*/  STS [R3+0x1200], RZ ;  /* 0x001200ff03007388 */ /* 0x0007e80000000800 */
[----:B------:R3:W-:Y:S04]  /*0920*/  STS [R3+0x1600], RZ ;  /* 0x001600ff03007388 */ /* 0x0007e80000000800 */
[----:B------:R3:W-:Y:S04]  /*0930*/  STS [R3+0x1a00], RZ ;  /* 0x001a00ff03007388 */ /* 0x0007e80000000800 */
[----:B------:R3:W-:Y:S02]  /*0940*/  STS [R3+0x1e00], RZ ;  /* 0x001e00ff03007388 */ /* 0x0007e40000000800 */
.L_x_144:
[----:B------:R-:W-:Y:S05]  /*0950*/  BRA.U !UP0, `(.L_x_137) ;  /* 0x0000000108447547 */ /* 0x000fea000b800000 */
[----:B------:R-:W-:Y:S01]  /*0960*/  ISETP.GE.U32.AND P0, PT, R6, 0x3, PT ;  /* 0x000000030600780c */ /* 0x000fe20003f06070 */
[----:B------:R-:W-:-:S12]  /*0970*/  UISETP.NE.AND UP0, UPT, UR25, URZ, UPT ;  /* 0x000000ff1900728c */ /* 0x000fd8000bf05270 */
[C---:B---3--:R-:W-:Y:S02]  /*0980*/  @P0 IMAD R3, R2.reuse, 0x400, R5 ;  /* 0x0000040002030824 */ /* 0x048fe400078e0205 */
[----:B------:R-:W-:-:S03]  /*0990*/  @P0 VIADD R2, R2, 0x4 ;  /* 0x0000000402020836 */ /* 0x000fc60000000000 */
[----:B------:R4:W-:Y:S04]  /*09a0*/  @P0 STS [R3+0x200], RZ ;  /* 0x000200ff03000388 */ /* 0x0009e80000000800 */
[----:B------:R4:W-:Y:S04]  /*09b0*/  @P0 STS [R3+0x600], RZ ;  /* 0x000600ff03000388 */ /* 0x0009e80000000800 */
[----:B------:R4:W-:Y:S04]  /*09c0*/  @P0 STS [R3+0xa00], RZ ;  /* 0x000a00ff03000388 */ /* 0x0009e80000000800 */
[----:B------:R4:W-:Y:S01]  /*09d0*/  @P0 STS [R3+0xe00], RZ ;  /* 0x000e00ff03000388 */ /* 0x0009e20000000800 */
[----:B------:R-:W-:Y:S05]  /*09e0*/  BRA.U !UP0, `(.L_x_137) ;  /* 0x0000000108207547 */ /* 0x000fea000b800000 */
[----:B------:R-:W-:Y:S01]  /*09f0*/  IMAD R2, R2, 0x400, R5 ;  /* 0x0000040002027824 */ /* 0x000fe200078e0205 */
[----:B------:R-:W-:-:S04]  /*0a00*/  UISETP.NE.AND UP0, UPT, UR25, 0x1, UPT ;  /* 0x000000011900788c */ /* 0x000fc8000bf05270 */
[----:B------:R3:W-:Y:S05]  /*0a10*/  STS [R2+0x200], RZ ;  /* 0x000200ff02007388 */ /* 0x0007ea0000000800 */
[----:B------:R-:W-:Y:S05]  /*0a20*/  BRA.U !UP0, `(.L_x_137) ;  /* 0x0000000108107547 */ /* 0x000fea000b800000 */
[----:B------:R-:W-:Y:S01]  /*0a30*/  UISETP.NE.AND UP0, UPT, UR25, 0x2, UPT ;  /* 0x000000021900788c */ /* 0x000fe2000bf05270 */
[----:B------:R0:W-:Y:S05]  /*0a40*/  STS [R2+0x600], RZ ;  /* 0x000600ff02007388 */ /* 0x0001ea0000000800 */
[----:B------:R-:W-:-:S13]  /*0a50*/  PLOP3.LUT P0, PT, PT, PT, UP0, 0x80, 0x8 ;  /* 0x000000000008781c */ /* 0x000fda0003f0f008 */
[----:B------:R0:W-:Y:S02]  /*0a60*/  @P0 STS [R2+0xa00], RZ ;  /* 0x000a00ff02000388 */ /* 0x0001e40000000800 */
.L_x_137:
[----:B------:R-:W-:Y:S05]  /*0a70*/  BSYNC.RECONVERGENT B0 ;  /* 0x0000000000007941 */ /* 0x000fea0003800200 */
.L_x_136:
[----:B------:R-:W5:Y:S01]  /*0a80*/  LDCU.64 UR14, c[0x0][0x390] ;  /* 0x00007200ff0e77ac */ /* 0x000f620008000a00 */
[----:B------:R-:W-:Y:S02]  /*0a90*/  USHF.L.U32 UR4, UR6, 0x1e, URZ ;  /* 0x0000001e06047899 */ /* 0x000fe400080006ff */
[----:B------:R-:W-:Y:S02]  /*0aa0*/  USHF.L.U64.HI UR5, UR6, 0x1e, UR7 ;  /* 0x0000001e06057899 */ /* 0x000fe40008010207 */
[----:B-----5:R-:W-:-:S04]  /*0ab0*/  UIADD3 UR4, UP0, UPT, -UR4, UR14, URZ ;  /* 0x0000000e04047290 */ /* 0x020fc8000ff1e1ff */
[----:B------:R-:W-:Y:S02]  /*0ac0*/  UIADD3.X UR5, UPT, UPT, ~UR5, UR15, URZ, UP0, !UPT ;  /* 0x0000000f05057290 */ /* 0x000fe400087fe5ff */
[----:B------:R-:W-:-:S04]  /*0ad0*/  UISETP.LT.U32.AND UP0, UPT, UR4, 0x40000000, UPT ;  /* 0x400000000400788c */ /* 0x000fc8000bf01070 */
[----:B------:R-:W-:-:S04]  /*0ae0*/  UISETP.LT.U32.AND.EX UP0, UPT, UR5, URZ, UPT, UP0 ;  /* 0x000000ff0500728c */ /* 0x000fc8000bf01100 */
[----:B------:R-:W-:Y:S02]  /*0af0*/  USEL UR13, UR4, 0x40000000, UP0 ;  /* 0x40000000040d7887 */ /* 0x000fe40008000000 */
[----:B------:R-:W-:Y:S02]  /*0b00*/  USEL UR14, UR5, URZ, UP0 ;  /* 0x000000ff050e7287 */ /* 0x000fe40008000000 */
[----:B------:R-:W-:-:S04]  /*0b10*/  UISETP.GT.U32.AND UP0, UPT, UR13, UR8, UPT ;  /* 0x000000080d00728c */ /* 0x000fc8000bf04070 */
[----:B------:R-:W-:Y:S01]  /*0b20*/  UISETP.GT.U32.AND.EX UP0, UPT, UR14, URZ, UPT, UP0 ;  /* 0x000000ff0e00728c */ /* 0x000fe2000bf04100 */
[----:B------:R-:W-:Y:S08]  /*0b30*/  BAR.SYNC.DEFER_BLOCKING 0x0 ;  /* 0x0000000000007b1d */ /* 0x000ff00000010000 */
[----:B------:R-:W-:Y:S06]  /*0b40*/  BAR.SYNC.DEFER_BLOCKING 0x0 ;  /* 0x0000000000007b1d */ /* 0x000fec0000010000 */
[----:B------:R-:W-:Y:S05]  /*0b50*/  BRA.U !UP0, `(.L_x_145) ;  /* 0x00000011082c7547 */ /* 0x000fea000b800000 */
[----:B------:R-:W-:Y:S01]  /*0b60*/  UMOV UR10, UR8 ;  /* 0x00000008000a7c82 */ /* 0x000fe20008000000 */
[----:B------:R-:W-:-:S05]  /*0b70*/  UMOV UR5, URZ ;  /* 0x000000ff00057c82 */ /* 0x000fca0008000000 */
.L_x_150:
[----:B-----5:R-:W5:Y:S01]  /*0b80*/  LDCU.64 UR18, c[0x0][0x390] ;  /* 0x00007200ff1277ac */ /* 0x020f620008000a00 */
[----:B------:R-:W-:Y:S02]  /*0b90*/  USHF.L.U32 UR15, UR6, 0x1e, URZ ;  /* 0x0000001e060f7899 */ /* 0x000fe400080006ff */
[----:B------:R-:W-:Y:S02]  /*0ba0*/  USHF.L.U64.HI UR16, UR6, 0x1e, UR7 ;  /* 0x0000001e06107899 */ /* 0x000fe40008010207 */
[----:B------:R-:W-:-:S04]  /*0bb0*/  UIADD3 UR15, UP0, UPT, UR10, UR15, URZ ;  /* 0x0000000f0a0f7290 */ /* 0x000fc8000ff1e0ff */
[----:B------:R-:W-:Y:S02]  /*0bc0*/  UIADD3.X UR16, UPT, UPT, UR5, UR16, URZ, UP0, !UPT ;  /* 0x0000001005107290 */ /* 0x000fe400087fe4ff */
[----:B------:R-:W-:Y:S02]  /*0bd0*/  ULEA UR10, UP0, UR28, UR10, 0xb ;  /* 0x0000000a1c0a7291 */ /* 0x000fe4000f8058ff */
[----:B-----5:R-:W-:Y:S02]  /*0be0*/  UIADD3 UR17, UP1, UPT, -UR15, UR18, URZ ;  /* 0x000000120f117290 */ /* 0x020fe4000ff3e1ff */
[----:B------:R-:W-:Y:S02]  /*0bf0*/  UIADD3.X UR5, UPT, UPT, URZ, UR5, URZ, UP0, !UPT ;  /* 0x00000005ff057290 */ /* 0x000fe400087fe4ff */
[----:B------:R-:W-:Y:S02]  /*0c00*/  UIADD3.X UR4, UPT, UPT, ~UR16, UR19, URZ, UP1, !UPT ;  /* 0x0000001310047290 */ /* 0x000fe40008ffe5ff */
[----:B------:R-:W-:-:S02]  /*0c10*/  UISETP.GE.U32.AND UP1, UPT, UR17, 0x800, UPT ;  /* 0x000008001100788c */ /* 0x000fc4000bf26070 */
[----:B------:R-:W-:Y:S02]  /*0c20*/  UISETP.GE.U32.AND UP0, UPT, UR10, UR13, UPT ;  /* 0x0000000d0a00728c */ /* 0x000fe4000bf06070 */
[----:B------:R-:W-:Y:S02]  /*0c30*/  UISETP.GE.U32.AND.EX UP1, UPT, UR4, URZ, UPT, UP1 ;  /* 0x000000ff0400728c */ /* 0x000fe4000bf26110 */
[----:B------:R-:W-:-:S07]  /*0c40*/  UISETP.GE.U32.AND.EX UP0, UPT, UR5, UR14, UPT, UP0 ;  /* 0x0000000e0500728c */ /* 0x000fce000bf06100 */
[----:B0-----:R-:W-:Y:S05]  /*0c50*/  BRA.U !UP1, `(.L_x_146) ;  /* 0x0000000109587547 */ /* 0x001fea000b800000 */
[----:B------:R-:W0:Y:S01]  /*0c60*/  LDCU.64 UR18, c[0x0][0x388] ;  /* 0x00007100ff1277ac */ /* 0x000e220008000a00 */
[----:B---34-:R-:W-:-:S05]  /*0c70*/  IADD3 R3, P0, PT, R0, UR15, RZ ;  /* 0x0000000f00037c10 */ /* 0x018fca000ff1e0ff */
[----:B012---:R-:W-:Y:S01]  /*0c80*/  IMAD.X R4, RZ, RZ, UR16, P0 ;  /* 0x00000010ff047e24 */ /* 0x007fe200080e06ff */
[----:B------:R-:W-:-:S04]  /*0c90*/  LEA R2, P0, R3, UR18, 0x2 ;  /* 0x0000001203027c11 */ /* 0x000fc8000f8010ff */
        /* <DEDUP_REMOVED lines=18> */
.L_x_146:
[----:B------:R-:W1:Y:S01]  /*0dc0*/  LDCU.64 UR18, c[0x0][0x388] ;  /* 0x00007100ff1277ac */ /* 0x000e620008000a00 */
[C---:B0-23--:R-:W-:Y:S01]  /*0dd0*/  VIADD R2, R0.reuse, 0x80 ;  /* 0x0000008000027836 */ /* 0x04dfe20000000000 */
[C---:B----4-:R-:W-:Y:S01]  /*0de0*/  IADD3 R3, P0, PT, R0.reuse, UR15, RZ ;  /* 0x0000000f00037c10 */ /* 0x050fe2000ff1e0ff */
[C---:B------:R-:W-:Y:S01]  /*0df0*/  VIADD R5, R0.reuse, 0x180 ;  /* 0x0000018000057836 */ /* 0x040fe20000000000 */
[C---:B------:R-:W-:Y:S01]  /*0e00*/  ISETP.GE.AND P1, PT, R0.reuse, UR17, PT ;  /* 0x0000001100007c0c */ /* 0x040fe2000bf26270 */
[----:B------:R-:W-:Y:S01]  /*0e10*/  VIADD R6, R0, 0x100 ;  /* 0x0000010000067836 */ /* 0x000fe20000000000 */
[----:B------:R-:W-:Y:S01]  /*0e20*/  ISETP.GE.AND P2, PT, R2, UR17, PT ;  /* 0x0000001102007c0c */ /* 0x000fe2000bf46270 */
[----:B-1----:R-:W-:Y:S01]  /*0e30*/  IMAD.X R4, RZ, RZ, UR16, P0 ;  /* 0x00000010ff047e24 */ /* 0x002fe200080e06ff */
[----:B------:R-:W-:Y:S01]  /*0e40*/  ISETP.GE.AND P4, PT, R5, UR17, PT ;  /* 0x0000001105007c0c */ /* 0x000fe2000bf86270 */
[----:B------:R-:W-:Y:S01]  /*0e50*/  VIADD R5, R0, 0x200 ;  /* 0x0000020000057836 */ /* 0x000fe20000000000 */
[----:B------:R-:W-:Y:S01]  /*0e60*/  ISETP.GE.AND P3, PT, R6, UR17, PT ;  /* 0x0000001106007c0c */ /* 0x000fe2000bf66270 */
[----:B------:R-:W-:-:S02]  /*0e70*/  IMAD.MOV.U32 R11, RZ, RZ, 0x7fffffff ;  /* 0x7fffffffff0b7424 */ /* 0x000fc400078e00ff */
[----:B------:R-:W-:Y:S01]  /*0e80*/  IMAD.MOV.U32 R10, RZ, RZ, 0x7fffffff ;  /* 0x7fffffffff0a7424 */ /* 0x000fe200078e00ff */
[----:B------:R-:W-:Y:S01]  /*0e90*/  ISETP.GE.AND P5, PT, R5, UR17, PT ;  /* 0x0000001105007c0c */ /* 0x000fe2000bfa6270 */
[----:B------:R-:W-:Y:S01]  /*0ea0*/  VIADD R5, R0, 0x300 ;  /* 0x0000030000057836 */ /* 0x000fe20000000000 */
[----:B------:R-:W-:-:S04]  /*0eb0*/  LEA R2, P0, R3, UR18, 0x2 ;  /* 0x0000001203027c11 */ /* 0x000fc8000f8010ff */
[----:B------:R-:W-:Y:S01]  /*0ec0*/  LEA.HI.X R3, R3, UR19, R4, 0x2, P0 ;  /* 0x0000001303037c11 */ /* 0x000fe200080f1404 */
[----:B------:R-:W-:Y:S02]  /*0ed0*/  VIADD R4, R0, 0x280 ;  /* 0x0000028000047836 */ /* 0x000fe40000000000 */
[----:B------:R-:W-:Y:S02]  /*0ee0*/  IMAD.MOV.U32 R13, RZ, RZ, 0x7fffffff ;  /* 0x7fffffffff0d7424 */ /* 0x000fe400078e00ff */
[----:B------:R1:W5:Y:S01]  /*0ef0*/  @!P2 LDG.E R11, desc[UR20][R2.64+0x200] ;  /* 0x00020014020ba981 */ /* 0x000362000c1e1900 */
[----:B------:R-:W-:Y:S01]  /*0f00*/  ISETP.GE.AND P0, PT, R4, UR17, PT ;  /* 0x0000001104007c0c */ /* 0x000fe2000bf06270 */
[----:B------:R-:W-:Y:S02]  /*0f10*/  VIADD R4, R0, 0x380 ;  /* 0x0000038000047836 */ /* 0x000fe40000000000 */
[----:B------:R1:W5:Y:S01]  /*0f20*/  @!P1 LDG.E R10, desc[UR20][R2.64] ;  /* 0x00000014020a9981 */ /* 0x000362000c1e1900 */
[----:B------:R-:W-:Y:S01]  /*0f30*/  IMAD.MOV.U32 R12, RZ, RZ, 0x7fffffff ;  /* 0x7fffffffff0c7424 */ /* 0x000fe200078e00ff */
[----:B------:R-:W-:-:S02]  /*0f40*/  ISETP.GE.AND P1, PT, R5, UR17, PT ;  /* 0x0000001105007c0c */ /* 0x000fc4000bf26270 */
[----:B------:R-:W-:Y:S01]  /*0f50*/  ISETP.GE.AND P2, PT, R4, UR17, PT ;  /* 0x0000001104007c0c */ /* 0x000fe2000bf46270 */
[C---:B------:R-:W-:Y:S01]  /*0f60*/  VIADD R4, R0.reuse, 0x480 ;  /* 0x0000048000047836 */ /* 0x040fe20000000000 */
[----:B------:R1:W5:Y:S01]  /*0f70*/  @!P4 LDG.E R13, desc[UR20][R2.64+0x600] ;  /* 0x00060014020dc981 */ /* 0x000362000c1e1900 */
[----:B------:R-:W-:Y:S01]  /*0f80*/  IMAD.MOV.U32 R14, RZ, RZ, 0x7fffffff ;  /* 0x7fffffffff0e7424 */ /* 0x000fe200078e00ff */
[----:B------:R-:W-:Y:S02]  /*0f90*/  LOP3.LUT R5, R0, 0x400, RZ, 0xfc, !PT ;  /* 0x0000040000057812 */ /* 0x000fe400078efcff */
[----:B------:R-:W-:Y:S01]  /*0fa0*/  ISETP.GE.AND P4, PT, R4, UR17, PT ;  /* 0x0000001104007c0c */ /* 0x000fe2000bf86270 */
[----:B------:R-:W-:Y:S01]  /*0fb0*/  VIADD R4, R0, 0x500 ;  /* 0x0000050000047836 */ /* 0x000fe20000000000 */
[----:B------:R1:W5:Y:S01]  /*0fc0*/  @!P3 LDG.E R12, desc[UR20][R2.64+0x400] ;  /* 0x00040014020cb981 */ /* 0x000362000c1e1900 */
[----:B------:R-:W-:Y:S01]  /*0fd0*/  ISETP.GE.AND P3, PT, R5, UR17, PT ;  /* 0x0000001105007c0c */ /* 0x000fe2000bf66270 */
[----:B------:R-:W-:-:S02]  /*0fe0*/  IMAD.MOV.U32 R15, RZ, RZ, 0x7fffffff ;  /* 0x7fffffffff0f7424 */ /* 0x000fc400078e00ff */
[----:B------:R-:W-:Y:S01]  /*0ff0*/  IMAD.MOV.U32 R18, RZ, RZ, 0x7fffffff ;  /* 0x7fffffffff127424 */ /* 0x000fe200078e00ff */
[----:B------:R1:W5:Y:S01]  /*1000*/  @!P5 LDG.E R14, desc[UR20][R2.64+0x800] ;  /* 0x00080014020ed981 */ /* 0x000362000c1e1900 */
[----:B------:R-:W-:Y:S01]  /*1010*/  ISETP.GE.AND P5, PT, R4, UR17, PT ;  /* 0x0000001104007c0c */ /* 0x000fe2000bfa6270 */
[C---:B------:R-:W-:Y:S02]  /*1020*/  VIADD R5, R0.reuse, 0x580 ;  /* 0x0000058000057836 */ /* 0x040fe40000000000 */
[----:B------:R-:W-:Y:S01]  /*1030*/  VIADD R4, R0, 0x600 ;  /* 0x0000060000047836 */ /* 0x000fe20000000000 */
[----:B------:R1:W5:Y:S01]  /*1040*/  @!P0 LDG.E R15, desc[UR20][R2.64+0xa00] ;  /* 0x000a0014020f8981 */ /* 0x000362000c1e1900 */
[----:B------:R-:W-:Y:S01]  /*1050*/  IMAD.MOV.U32 R19, RZ, RZ, 0x7fffffff ;  /* 0x7fffffffff137424 */ /* 0x000fe200078e00ff */
[----:B------:R-:W-:Y:S01]  /*1060*/  ISETP.GE.AND P0, PT, R5, UR17, PT ;  /* 0x0000001105007c0c */ /* 0x000fe2000bf06270 */
[----:B------:R-:W-:Y:S01]  /*1070*/  IMAD.MOV.U32 R17, RZ, RZ, 0x7fffffff ;  /* 0x7fffffffff117424 */ /* 0x000fe200078e00ff */
[----:B------:R1:W5:Y:S01]  /*1080*/  @!P1 LDG.E R18, desc[UR20][R2.64+0xc00] ;  /* 0x000c001402129981 */ /* 0x000362000c1e1900 */
[----:B------:R-:W-:Y:S01]  /*1090*/  IMAD.MOV.U32 R16, RZ, RZ, 0x7fffffff ;  /* 0x7fffffffff107424 */ /* 0x000fe200078e00ff */
[----:B------:R-:W-:Y:S01]  /*10a0*/  ISETP.GE.AND P1, PT, R4, UR17, PT ;  /* 0x0000001104007c0c */ /* 0x000fe2000bf26270 */
[C---:B------:R-:W-:Y:S01]  /*10b0*/  VIADD R4, R0.reuse, 0x680 ;  /* 0x0000068000047836 */ /* 0x040fe20000000000 */
[----:B------:R1:W5:Y:S01]  /*10c0*/  @!P2 LDG.E R19, desc[UR20][R2.64+0xe00] ;  /* 0x000e00140213a981 */ /* 0x000362000c1e1900 */
[----:B------:R-:W-:-:S03]  /*10d0*/  VIADD R5, R0, 0x700 ;  /* 0x0000070000057836 */ /* 0x000fc60000000000 */
[----:B------:R1:W5:Y:S01]  /*10e0*/  @!P3 LDG.E R17, desc[UR20][R2.64+0x1000] ;  /* 0x001000140211b981 */ /* 0x000362000c1e1900 */
[----:B------:R-:W-:Y:S02]  /*10f0*/  ISETP.GE.AND P2, PT, R4, UR17, PT ;  /* 0x0000001104007c0c */ /* 0x000fe4000bf46270 */
[----:B------:R-:W-:Y:S01]  /*1100*/  ISETP.GE.AND P3, PT, R5, UR17, PT ;  /* 0x0000001105007c0c */ /* 0x000fe2000bf66270 */
[----:B------:R1:W5:Y:S01]  /*1110*/  @!P4 LDG.E R16, desc[UR20][R2.64+0x1200] ;  /* 0x001200140210c981 */ /* 0x000362000c1e1900 */
[----:B------:R-:W-:Y:S01]  /*1120*/  ISETP.GE.AND P4, PT, R20, UR17, PT ;  /* 0x0000001114007c0c */ /* 0x000fe2000bf86270 */
[----:B------:R-:W-:Y:S02]  /*1130*/  IMAD.MOV.U32 R9, RZ, RZ, 0x7fffffff ;  /* 0x7fffffffff097424 */ /* 0x000fe400078e00ff */
[----:B------:R-:W-:Y:S02]  /*1140*/  IMAD.MOV.U32 R8, RZ, RZ, 0x7fffffff ;  /* 0x7fffffffff087424 */ /* 0x000fe400078e00ff */
[----:B------:R-:W-:-:S02]  /*1150*/  IMAD.MOV.U32 R5, RZ, RZ, 0x7fffffff ;  /* 0x7fffffffff057424 */ /* 0x000fc400078e00ff */
[----:B------:R-:W-:Y:S01]  /*1160*/  IMAD.MOV.U32 R4, RZ, RZ, 0x7fffffff ;  /* 0x7fffffffff047424 */ /* 0x000fe200078e00ff */
[----:B------:R1:W5:Y:S01]  /*1170*/  @!P5 LDG.E R9, desc[UR20][R2.64+0x1400] ;  /* 0x001400140209d981 */ /* 0x000362000c1e1900 */
[----:B------:R-:W-:Y:S02]  /*1180*/  IMAD.MOV.U32 R6, RZ, RZ, 0x7fffffff ;  /* 0x7fffffffff067424 */ /* 0x000fe400078e00ff */
[----:B------:R-:W-:Y:S01]  /*1190*/  IMAD.MOV.U32 R7, RZ, RZ, 0x7fffffff ;  /* 0x7fffffffff077424 */ /* 0x000fe200078e00ff */
[----:B------:R1:W5:Y:S04]  /*11a0*/  @!P0 LDG.E R8, desc[UR20][R2.64+0x1600] ;  /* 0x0016001402088981 */ /* 0x000368000c1e1900 */
[----:B------:R1:W5:Y:S04]  /*11b0*/  @!P1 LDG.E R5, desc[UR20][R2.64+0x1800] ;  /* 0x0018001402059981 */ /* 0x000368000c1e1900 */
[----:B------:R1:W5:Y:S04]  /*11c0*/  @!P2 LDG.E R4, desc[UR20][R2.64+0x1a00] ;  /* 0x001a00140204a981 */ /* 0x000368000c1e1900 */
[----:B------:R1:W5:Y:S04]  /*11d0*/  @!P3 LDG.E R6, desc[UR20][R2.64+0x1c00] ;  /* 0x001c00140206b981 */ /* 0x000368000c1e1900 */
[----:B------:R1:W5:Y:S02]  /*11e0*/  @!P4 LDG.E R7, desc[UR20][R2.64+0x1e00] ;  /* 0x001e00140207c981 */ /* 0x000364000c1e1900 */
.L_x_147:
[----:B01----:R-:W0:Y:S02]  /*11f0*/  LDC.64 R2, c[0x0][0x398] ;  /* 0x0000e600ff027b82 */ /* 0x003e240000000a00 */
[----:B0-----:R-:W-:-:S13]  /*1200*/  ISETP.GT.AND P0, PT, R3, R2, PT ;  /* 0x000000020300720c */ /* 0x001fda0003f04270 */
[----:B------:R-:W-:Y:S05]  /*1210*/  @!P0 BRA `(.L_x_148) ;  /* 0x0000000800788947 */ /* 0x000fea0003800000 */
[----:B------:R-:W-:Y:S01]  /*1220*/  IMAD.MOV.U32 R2, RZ, RZ, -0x1 ;  /* 0xffffffffff027424 */ /* 0x000fe200078e00ff */
[----:B-----5:R-:W-:Y:S01]  /*1230*/  ISETP.GT.AND P0, PT, R10, -0x1, PT ;  /* 0xffffffff0a00780c */ /* 0x020fe20003f04270 */
[----:B------:R-:W0:Y:S01]  /*1240*/  S2UR UR15, SR_CgaCtaId ;  /* 0x00000000000f79c3 */ /* 0x000e220000008800 */
[----:B------:R-:W-:Y:S01]  /*1250*/  ISETP.GT.AND P1, PT, R11, -0x1, PT ;  /* 0xffffffff0b00780c */ /* 0x000fe20003f24270 */
[----:B------:R-:W-:Y:S01]  /*1260*/  UMOV UR4, 0x400 ;  /* 0x0000040000047882 */ /* 0x000fe20000000000 */
[C---:B------:R-:W-:Y:S01]  /*1270*/  SEL R23, R2.reuse, 0x80000000, !P0 ;  /* 0x8000000002177807 */ /* 0x040fe20004000000 */
[----:B------:R-:W1:Y:S01]  /*1280*/  LDCU UR16, c[0x0][0x398] ;  /* 0x00007300ff1077ac */ /* 0x000e620008000800 */
[----:B------:R-:W-:Y:S02]  /*1290*/  SEL R22, R2, 0x80000000, !P1 ;  /* 0x8000000002167807 */ /* 0x000fe40004800000 */
[----:B------:R-:W-:Y:S02]  /*12a0*/  ISETP.GT.AND P0, PT, R14, -0x1, PT ;  /* 0xffffffff0e00780c */ /* 0x000fe40003f04270 */
[----:B------:R-:W-:-:S02]  /*12b0*/  ISETP.GT.AND P1, PT, R15, -0x1, PT ;  /* 0xffffffff0f00780c */ /* 0x000fc40003f24270 */
[----:B------:R-:W-:Y:S02]  /*12c0*/  ISETP.GT.AND P2, PT, R12, -0x1, PT ;  /* 0xffffffff0c00780c */ /* 0x000fe40003f44270 */
[----:B------:R-:W-:Y:S02]  /*12d0*/  ISETP.GT.AND P3, PT, R13, -0x1, PT ;  /* 0xffffffff0d00780c */ /* 0x000fe40003f64270 */
[----:B------:R-:W-:Y:S02]  /*12e0*/  LOP3.LUT R10, R23, R10, RZ, 0x3c, !PT ;  /* 0x0000000a170a7212 */ /* 0x000fe400078e3cff */
[----:B------:R-:W-:Y:S02]  /*12f0*/  LOP3.LUT R11, R22, R11, RZ, 0x3c, !PT ;  /* 0x0000000b160b7212 */ /* 0x000fe400078e3cff */
[C---:B------:R-:W-:Y:S02]  /*1300*/  SEL R23, R2.reuse, 0x80000000, !P0 ;  /* 0x8000000002177807 */ /* 0x040fe40004000000 */
[----:B------:R-:W-:-:S02]  /*1310*/  SEL R22, R2, 0x80000000, !P1 ;  /* 0x8000000002167807 */ /* 0x000fc40004800000 */
[----:B------:R-:W-:Y:S01]  /*1320*/  ISETP.GT.AND P0, PT, R17, -0x1, PT ;  /* 0xffffffff1100780c */ /* 0x000fe20003f04270 */
[----:B0-----:R-:W-:Y:S01]  /*1330*/  ULEA UR15, UR15, UR4, 0x18 ;  /* 0x000000040f0f7291 */ /* 0x001fe2000f8ec0ff */
[----:B------:R-:W-:Y:S02]  /*1340*/  ISETP.GT.AND P1, PT, R16, -0x1, PT ;  /* 0xffffffff1000780c */ /* 0x000fe40003f24270 */
[C---:B------:R-:W-:Y:S01]  /*1350*/  SEL R25, R2.reuse, 0x80000000, !P2 ;  /* 0x8000000002197807 */ /* 0x040fe20005000000 */
[----:B------:R-:W-:Y:S01]  /*1360*/  UMOV UR4, URZ ;  /* 0x000000ff00047c82 */ /* 0x000fe20008000000 */
[----:B------:R-:W-:Y:S02]  /*1370*/  SEL R24, R2, 0x80000000, !P3 ;  /* 0x8000000002187807 */ /* 0x000fe40005800000 */
[----:B------:R-:W-:Y:S02]  /*1380*/  ISETP.GT.AND P2, PT, R18, -0x1, PT ;  /* 0xffffffff1200780c */ /* 0x000fe40003f44270 */
[----:B------:R-:W-:-:S02]  /*1390*/  ISETP.GT.AND P3, PT, R19, -0x1, PT ;  /* 0xffffffff1300780c */ /* 0x000fc40003f64270 */
[----:B------:R-:W-:Y:S02]  /*13a0*/  LOP3.LUT R14, R23, R14, RZ, 0x3c, !PT ;  /* 0x0000000e170e7212 */ /* 0x000fe400078e3cff */
[----:B------:R-:W-:Y:S02]  /*13b0*/  LOP3.LUT R15, R22, R15, RZ, 0x3c, !PT ;  /* 0x0000000f160f7212 */ /* 0x000fe400078e3cff */
[C---:B------:R-:W-:Y:S02]  /*13c0*/  SEL R22, R2.reuse, 0x80000000, !P0 ;  /* 0x8000000002167807 */ /* 0x040fe40004000000 */
[----:B------:R-:W-:Y:S02]  /*13d0*/  SEL R23, R2, 0x80000000, !P1 ;  /* 0x8000000002177807 */ /* 0x000fe40004800000 */
[----:B------:R-:W-:Y:S02]  /*13e0*/  LOP3.LUT R12, R25, R12, RZ, 0x3c, !PT ;  /* 0x0000000c190c7212 */ /* 0x000fe400078e3cff */
[----:B------:R-:W-:-:S02]  /*13f0*/  LOP3.LUT R13, R24, R13, RZ, 0x3c, !PT ;  /* 0x0000000d180d7212 */ /* 0x000fc400078e3cff */
[----:B------:R-:W-:Y:S02]  /*1400*/  ISETP.GT.AND P0, PT, R8, -0x1, PT ;  /* 0xffffffff0800780c */ /* 0x000fe40003f04270 */
[C---:B------:R-:W-:Y:S02]  /*1410*/  SEL R25, R2.reuse, 0x80000000, !P2 ;  /* 0x8000000002197807 */ /* 0x040fe40005000000 */
[C---:B------:R-:W-:Y:S02]  /*1420*/  SEL R24, R2.reuse, 0x80000000, !P3 ;  /* 0x8000000002187807 */ /* 0x040fe40005800000 */
[----:B------:R-:W-:Y:S02]  /*1430*/  ISETP.GT.AND P2, PT, R9, -0x1, PT ;  /* 0xffffffff0900780c */ /* 0x000fe40003f44270 */
[----:B------:R-:W-:Y:S02]  /*1440*/  LOP3.LUT R16, R23, R16, RZ, 0x3c, !PT ;  /* 0x0000001017107212 */ /* 0x000fe400078e3cff */
[----:B------:R-:W-:-:S02]  /*1450*/  SEL R23, R2, 0x80000000, !P0 ;  /* 0x8000000002177807 */ /* 0x000fc40004000000 */
[----:B------:R-:W-:Y:S02]  /*1460*/  LOP3.LUT R19, R24, R19, RZ, 0x3c, !PT ;  /* 0x0000001318137212 */ /* 0x000fe400078e3cff */
[----:B------:R-:W-:Y:S02]  /*1470*/  ISETP.GT.AND P0, PT, R5, -0x1, PT ;  /* 0xffffffff0500780c */ /* 0x000fe40003f04270 */
[----:B------:R-:W-:Y:S02]  /*1480*/  SEL R24, R2, 0x80000000, !P2 ;  /* 0x8000000002187807 */ /* 0x000fe40005000000 */
[----:B------:R-:W-:Y:S02]  /*1490*/  ISETP.GT.AND P1, PT, R4, -0x1, PT ;  /* 0xffffffff0400780c */ /* 0x000fe40003f24270 */
[----:B------:R-:W-:Y:S02]  /*14a0*/  ISETP.GT.AND P2, PT, R6, -0x1, PT ;  /* 0xffffffff0600780c */ /* 0x000fe40003f44270 */
[----:B------:R-:W-:-:S02]  /*14b0*/  LOP3.LUT R17, R22, R17, RZ, 0x3c, !PT ;  /* 0x0000001116117212 */ /* 0x000fc400078e3cff */
[C---:B------:R-:W-:Y:S02]  /*14c0*/  SEL R22, R2.reuse, 0x80000000, !P0 ;  /* 0x8000000002167807 */ /* 0x040fe40004000000 */
[----:B------:R-:W-:Y:S02]  /*14d0*/  LOP3.LUT R18, R25, R18, RZ, 0x3c, !PT ;  /* 0x0000001219127212 */ /* 0x000fe400078e3cff */
[----:B------:R-:W-:Y:S02]  /*14e0*/  LOP3.LUT R8, R23, R8, RZ, 0x3c, !PT ;  /* 0x0000000817087212 */ /* 0x000fe400078e3cff */
[----:B------:R-:W-:Y:S02]  /*14f0*/  ISETP.GT.AND P0, PT, R7, -0x1, PT ;  /* 0xffffffff0700780c */ /* 0x000fe40003f04270 */
[C---:B------:R-:W-:Y:S02]  /*1500*/  SEL R23, R2.reuse, 0x80000000, !P1 ;  /* 0x8000000002177807 */ /* 0x040fe40004800000 */
[----:B------:R-:W-:-:S02]  /*1510*/  SEL R25, R2, 0x80000000, !P2 ;  /* 0x8000000002197807 */ /* 0x000fc40005000000 */
[----:B------:R-:W-:Y:S02]  /*1520*/  ISETP.NE.AND P1, PT, R10, 0x7fffffff, PT ;  /* 0x7fffffff0a00780c */ /* 0x000fe40003f25270 */
[----:B------:R-:W-:Y:S02]  /*1530*/  ISETP.NE.AND P2, PT, R11, 0x7fffffff, PT ;  /* 0x7fffffff0b00780c */ /* 0x000fe40003f45270 */
[----:B------:R-:W-:Y:S02]  /*1540*/  ISETP.NE.AND P3, PT, R12, 0x7fffffff, PT ;  /* 0x7fffffff0c00780c */ /* 0x000fe40003f65270 */
[----:B------:R-:W-:Y:S02]  /*1550*/  ISETP.NE.AND P4, PT, R13, 0x7fffffff, PT ;  /* 0x7fffffff0d00780c */ /* 0x000fe40003f85270 */
[----:B------:R-:W-:Y:S02]  /*1560*/  LOP3.LUT R5, R22, R5, RZ, 0x3c, !PT ;  /* 0x0000000516057212 */ /* 0x000fe400078e3cff */
[----:B------:R-:W-:-:S02]  /*1570*/  SEL R22, R2, 0x80000000, !P0 ;  /* 0x8000000002167807 */ /* 0x000fc40004000000 */
[----:B------:R-:W-:Y:S02]  /*1580*/  SEL R10, R10, 0x80000000, P1 ;  /* 0x800000000a0a7807 */ /* 0x000fe40000800000 */
[----:B------:R-:W-:Y:S02]  /*1590*/  SEL R11, R11, 0x80000000, P2 ;  /* 0x800000000b0b7807 */ /* 0x000fe40001000000 */
[----:B------:R-:W-:Y:S02]  /*15a0*/  SEL R12, R12, 0x80000000, P3 ;  /* 0x800000000c0c7807 */ /* 0x000fe40001800000 */
[----:B------:R-:W-:Y:S02]  /*15b0*/  SEL R13, R13, 0x80000000, P4 ;  /* 0x800000000d0d7807 */ /* 0x000fe40002000000 */
[----:B------:R-:W-:Y:S02]  /*15c0*/  ISETP.NE.AND P5, PT, R14, 0x7fffffff, PT ;  /* 0x7fffffff0e00780c */ /* 0x000fe40003fa5270 */
[----:B------:R-:W-:-:S02]  /*15d0*/  ISETP.NE.AND P0, PT, R15, 0x7fffffff, PT ;  /* 0x7fffffff0f00780c */ /* 0x000fc40003f05270 */
[----:B------:R-:W-:Y:S02]  /*15e0*/  ISETP.NE.AND P1, PT, R18, 0x7fffffff, PT ;  /* 0x7fffffff1200780c */ /* 0x000fe40003f25270 */
[----:B------:R-:W-:Y:S02]  /*15f0*/  ISETP.NE.AND P2, PT, R19, 0x7fffffff, PT ;  /* 0x7fffffff1300780c */ /* 0x000fe40003f45270 */
[----:B------:R-:W-:Y:S02]  /*1600*/  ISETP.NE.AND P3, PT, R17, 0x7fffffff, PT ;  /* 0x7fffffff1100780c */ /* 0x000fe40003f65270 */
[----:B------:R-:W-:Y:S02]  /*1610*/  ISETP.NE.AND P4, PT, R16, 0x7fffffff, PT ;  /* 0x7fffffff1000780c */ /* 0x000fe40003f85270 */
[----:B------:R-:W-:Y:S02]  /*1620*/  LOP3.LUT R9, R24, R9, RZ, 0x3c, !PT ;  /* 0x0000000918097212 */ /* 0x000fe400078e3cff */
[----:B------:R-:W-:-:S02]  /*1630*/  LOP3.LUT R4, R23, R4, RZ, 0x3c, !PT ;  /* 0x0000000417047212 */ /* 0x000fc400078e3cff */
[----:B------:R-:W-:Y:S02]  /*1640*/  LOP3.LUT R6, R25, R6, RZ, 0x3c, !PT ;  /* 0x0000000619067212 */ /* 0x000fe400078e3cff */
[----:B------:R-:W-:Y:S02]  /*1650*/  LOP3.LUT R7, R22, R7, RZ, 0x3c, !PT ;  /* 0x0000000716077212 */ /* 0x000fe400078e3cff */
[----:B------:R-:W-:Y:S02]  /*1660*/  SEL R14, R14, 0x80000000, P5 ;  /* 0x800000000e0e7807 */ /* 0x000fe40002800000 */
[----:B------:R-:W-:Y:S02]  /*1670*/  SEL R15, R15, 0x80000000, P0 ;  /* 0x800000000f0f7807 */ /* 0x000fe40000000000 */
[----:B------:R-:W-:Y:S02]  /*1680*/  SEL R18, R18, 0x80000000, P1 ;  /* 0x8000000012127807 */ /* 0x000fe40000800000 */
[----:B------:R-:W-:-:S02]  /*1690*/  SEL R19, R19, 0x80000000, P2 ;  /* 0x8000000013137807 */ /* 0x000fc40001000000 */
[----:B------:R-:W-:Y:S02]  /*16a0*/  SEL R17, R17, 0x80000000, P3 ;  /* 0x8000000011117807 */ /* 0x000fe40001800000 */
[----:B------:R-:W-:Y:S02]  /*16b0*/  SEL R16, R16, 0x80000000, P4 ;  /* 0x8000000010107807 */ /* 0x000fe40002000000 */
[----:B------:R-:W-:Y:S02]  /*16c0*/  ISETP.NE.AND P5, PT, R9, 0x7fffffff, PT ;  /* 0x7fffffff0900780c */ /* 0x000fe40003fa5270 */
[----:B------:R-:W-:Y:S02]  /*16d0*/  ISETP.NE.AND P0, PT, R8, 0x7fffffff, PT ;  /* 0x7fffffff0800780c */ /* 0x000fe40003f05270 */
[----:B------:R-:W-:Y:S02]  /*16e0*/  ISETP.NE.AND P1, PT, R5, 0x7fffffff, PT ;  /* 0x7fffffff0500780c */ /* 0x000fe40003f25270 */
[----:B------:R-:W-:-:S02]  /*16f0*/  ISETP.NE.AND P2, PT, R4, 0x7fffffff, PT ;  /* 0x7fffffff0400780c */ /* 0x000fc40003f45270 */
[----:B------:R-:W-:Y:S02]  /*1700*/  ISETP.NE.AND P3, PT, R6, 0x7fffffff, PT ;  /* 0x7fffffff0600780c */ /* 0x000fe40003f65270 */
[----:B------:R-:W-:Y:S02]  /*1710*/  ISETP.NE.AND P4, PT, R7, 0x7fffffff, PT ;  /* 0x7fffffff0700780c */ /* 0x000fe40003f85270 */
[----:B------:R-:W-:Y:S02]  /*1720*/  SEL R9, R9, 0x80000000, P5 ;  /* 0x8000000009097807 */ /* 0x000fe40002800000 */
[----:B------:R-:W-:Y:S02]  /*1730*/  SEL R8, R8, 0x80000000, P0 ;  /* 0x8000000008087807 */ /* 0x000fe40000000000 */
[----:B------:R-:W-:Y:S02]  /*1740*/  SEL R5, R5, 0x80000000, P1 ;  /* 0x8000000005057807 */ /* 0x000fe40000800000 */
[----:B------:R-:W-:-:S02]  /*1750*/  SEL R4, R4, 0x80000000, P2 ;  /* 0x8000000004047807 */ /* 0x000fc40001000000 */
[----:B------:R-:W-:Y:S02]  /*1760*/  SEL R6, R6, 0x80000000, P3 ;  /* 0x8000000006067807 */ /* 0x000fe40001800000 */
[----:B-1----:R-:W-:-:S07]  /*1770*/  SEL R7, R7, 0x80000000, P4 ;  /* 0x8000000007077807 */ /* 0x002fce0002000000 */
.L_x_149:
[----:B------:R-:W-:Y:S01]  /*1780*/  IMAD R22, RZ, RZ, -UR16 ;  /* 0x80000010ff167e24 */ /* 0x000fe2000f8e02ff */
[----:B0-----:R-:W-:Y:S01]  /*1790*/  SHF.R.U32.HI R25, RZ, UR16, R10 ;  /* 0x00000010ff197c19 */ /* 0x001fe2000801160a */
[----:B------:R-:W-:Y:S01]  /*17a0*/  ULEA UR17, UR4, UR15, 0xa ;  /* 0x0000000f04117291 */ /* 0x000fe2000f8e50ff */
[----:B------:R-:W-:Y:S01]  /*17b0*/  SHF.R.U32.HI R27, RZ, UR16, R12 ;  /* 0x00000010ff1b7c19 */ /* 0x000fe2000801160c */
[----:B------:R-:W-:Y:S01]  /*17c0*/  UIADD3 UR4, UPT, UPT, UR4, 0x1, URZ ;  /* 0x0000000104047890 */ /* 0x000fe2000fffe0ff */
[----:B------:R-:W-:Y:S02]  /*17d0*/  VIADDMNMX R23, R22, R3, 0x8, PT ;  /* 0x0000000816177446 */ /* 0x000fe40003800103 */
[----:B------:R-:W-:Y:S02]  /*17e0*/  SHF.R.U32.HI R29, RZ, UR16, R13 ;  /* 0x00000010ff1d7c19 */ /* 0x000fe4000801160d */
[----:B------:R-:W-:Y:S02]  /*17f0*/  SHF.L.U32 R22, R2, R23, RZ ;  /* 0x0000001702167219 */ /* 0x000fe400000006ff */
[----:B------:R-:W-:-:S02]  /*1800*/  SHF.R.U32.HI R23, RZ, UR16, R11 ;  /* 0x00000010ff177c19 */ /* 0x000fc4000801160b */
[-C--:B------:R-:W-:Y:S02]  /*1810*/  LOP3.LUT R25, R25, R22.reuse, RZ, 0x30, !PT ;  /* 0x0000001619197212 */ /* 0x080fe400078e30ff */
[-C--:B------:R-:W-:Y:S02]  /*1820*/  LOP3.LUT R23, R23, R22.reuse, RZ, 0x30, !PT ;  /* 0x0000001617177212 */ /* 0x080fe400078e30ff */
[----:B------:R-:W-:Y:S02]  /*1830*/  LOP3.LUT R27, R27, R22, RZ, 0x30, !PT ;  /* 0x000000161b1b7212 */ /* 0x000fe400078e30ff */
[----:B------:R-:W-:Y:S02]  /*1840*/  LEA R25, R25, UR17, 0x2 ;  /* 0x0000001119197c11 */ /* 0x000fe4000f8e10ff */
[----:B------:R-:W-:Y:S02]  /*1850*/  LEA R23, R23, UR17, 0x2 ;  /* 0x0000001117177c11 */ /* 0x000fe4000f8e10ff */
[----:B------:R-:W-:Y:S01]  /*1860*/  LEA R27, R27, UR17, 0x2 ;  /* 0x000000111b1b7c11 */ /* 0x000fe2000f8e10ff */
[----:B------:R0:W-:Y:S01]  /*1870*/  ATOMS.POPC.INC.32 RZ, [R25+URZ] ;  /* 0x0000000019ff7f8c */ /* 0x0001e2000d8000ff */
[----:B------:R-:W-:-:S02]  /*1880*/  SHF.R.U32.HI R24, RZ, UR16, R14 ;  /* 0x00000010ff187c19 */ /* 0x000fc4000801160e */
[----:B------:R-:W-:Y:S01]  /*1890*/  SHF.R.U32.HI R26, RZ, UR16, R15 ;  /* 0x00000010ff1a7c19 */ /* 0x000fe2000801160f */
[----:B------:R1:W-:Y:S01]  /*18a0*/  ATOMS.POPC.INC.32 RZ, [R23+URZ] ;  /* 0x0000000017ff7f8c */ /* 0x0003e2000d8000ff */
[-C--:B------:R-:W-:Y:S02]  /*18b0*/  LOP3.LUT R29, R29, R22.reuse, RZ, 0x30, !PT ;  /* 0x000000161d1d7212 */ /* 0x080fe400078e30ff */
[-C--:B------:R-:W-:Y:S01]  /*18c0*/  LOP3.LUT R24, R24, R22.reuse, RZ, 0x30, !PT ;  /* 0x0000001618187212 */ /* 0x080fe200078e30ff */
[----:B------:R2:W-:Y:S01]  /*18d0*/  ATOMS.POPC.INC.32 RZ, [R27+URZ] ;  /* 0x000000001bff7f8c */ /* 0x0005e2000d8000ff */
[----:B0-----:R-:W-:Y:S02]  /*18e0*/  SHF.R.U32.HI R25, RZ, UR16, R19 ;  /* 0x00000010ff197c19 */ /* 0x001fe40008011613 */
[----:B------:R-:W-:Y:S02]  /*18f0*/  LOP3.LUT R26, R26, R22, RZ, 0x30, !PT ;  /* 0x000000161a1a7212 */ /* 0x000fe400078e30ff */
[----:B-1----:R-:W-:-:S02]  /*1900*/  SHF.R.U32.HI R23, RZ, UR16, R18 ;  /* 0x00000010ff177c19 */ /* 0x002fc40008011612 */
[----:B------:R-:W-:Y:S02]  /*1910*/  LEA R29, R29, UR17, 0x2 ;  /* 0x000000111d1d7c11 */ /* 0x000fe4000f8e10ff */
[----:B--2---:R-:W-:Y:S02]  /*1920*/  SHF.R.U32.HI R27, RZ, UR16, R17 ;  /* 0x00000010ff1b7c19 */ /* 0x004fe40008011611 */
[-C--:B------:R-:W-:Y:S01]  /*1930*/  LOP3.LUT R23, R23, R22.reuse, RZ, 0x30, !PT ;  /* 0x0000001617177212 */ /* 0x080fe200078e30ff */
[----:B------:R0:W-:Y:S01]  /*1940*/  ATOMS.POPC.INC.32 RZ, [R29+URZ] ;  /* 0x000000001dff7f8c */ /* 0x0001e2000d8000ff */
[-C--:B------:R-:W-:Y:S02]  /*1950*/  LOP3.LUT R25, R25, R22.reuse, RZ, 0x30, !PT ;  /* 0x0000001619197212 */ /* 0x080fe400078e30ff */
[----:B------:R-:W-:Y:S02]  /*1960*/  LEA R24, R24, UR17, 0x2 ;  /* 0x0000001118187c11 */ /* 0x000fe4000f8e10ff */
[----:B------:R-:W-:-:S02]  /*1970*/  LOP3.LUT R27, R27, R22, RZ, 0x30, !PT ;  /* 0x000000161b1b7212 */ /* 0x000fc400078e30ff */
[----:B------:R-:W-:Y:S01]  /*1980*/  LEA R26, R26, UR17, 0x2 ;  /* 0x000000111a1a7c11 */ /* 0x000fe2000f8e10ff */
[----:B------:R1:W-:Y:S01]  /*1990*/  ATOMS.POPC.INC.32 RZ, [R24+URZ] ;  /* 0x0000000018ff7f8c */ /* 0x0003e2000d8000ff */
[----:B------:R-:W-:Y:S02]  /*19a0*/  LEA R23, R23, UR17, 0x2 ;  /* 0x0000001117177c11 */ /* 0x000fe4000f8e10ff */
[----:B------:R-:W-:Y:S01]  /*19b0*/  LEA R25, R25, UR17, 0x2 ;  /* 0x0000001119197c11 */ /* 0x000fe2000f8e10ff */
[----:B------:R2:W-:Y:S01]  /*19c0*/  ATOMS.POPC.INC.32 RZ, [R26+URZ] ;  /* 0x000000001aff7f8c */ /* 0x0005e2000d8000ff */
[----:B------:R-:W-:Y:S02]  /*19d0*/  LEA R27, R27, UR17, 0x2 ;  /* 0x000000111b1b7c11 */ /* 0x000fe4000f8e10ff */
[----:B0-----:R-:W-:Y:S01]  /*19e0*/  SHF.R.U32.HI R29, RZ, UR16, R16 ;  /* 0x00000010ff1d7c19 */ /* 0x001fe20008011610 */
[----:B------:R0:W-:Y:S01]  /*19f0*/  ATOMS.POPC.INC.32 RZ, [R23+URZ] ;  /* 0x0000000017ff7f8c */ /* 0x0001e2000d8000ff */
[----:B-1----:R-:W-:-:S02]  /*1a00*/  SHF.R.U32.HI R24, RZ, UR16, R9 ;  /* 0x00000010ff187c19 */ /* 0x002fc40008011609 */
[----:B------:R-:W-:Y:S01]  /*1a10*/  SHF.R.U32.HI R28, RZ, UR16, R7 ;  /* 0x00000010ff1c7c19 */ /* 0x000fe20008011607 */
[----:B------:R1:W-:Y:S01]  /*1a20*/  ATOMS.POPC.INC.32 RZ, [R25+URZ] ;  /* 0x0000000019ff7f8c */ /* 0x0003e2000d8000ff */
[----:B--2---:R-:W-:Y:S02]  /*1a30*/  SHF.R.U32.HI R26, RZ, UR16, R8 ;  /* 0x00000010ff1a7c19 */ /* 0x004fe40008011608 */
[-C--:B------:R-:W-:Y:S01]  /*1a40*/  LOP3.LUT R29, R29, R22.reuse, RZ, 0x30, !PT ;  /* 0x000000161d1d7212 */ /* 0x080fe200078e30ff */
[----:B------:R2:W-:Y:S01]  /*1a50*/  ATOMS.POPC.INC.32 RZ, [R27+URZ] ;  /* 0x000000001bff7f8c */ /* 0x0005e2000d8000ff */
[----:B0-----:R-:W-:Y:S02]  /*1a60*/  SHF.R.U32.HI R23, RZ, UR16, R5 ;  /* 0x00000010ff177c19 */ /* 0x001fe40008011605 */
[----:B------:R-:W-:Y:S02]  /*1a70*/  LOP3.LUT R24, R24, R22, RZ, 0x30, !PT ;  /* 0x0000001618187212 */ /* 0x000fe400078e30ff */
[----:B-1----:R-:W-:-:S02]  /*1a80*/  SHF.R.U32.HI R25, RZ, UR16, R4 ;  /* 0x00000010ff197c19 */ /* 0x002fc40008011604 */
[-C--:B------:R-:W-:Y:S02]  /*1a90*/  LOP3.LUT R26, R26, R22.reuse, RZ, 0x30, !PT ;  /* 0x000000161a1a7212 */ /* 0x080fe400078e30ff */
[----:B--2---:R-:W-:Y:S01]  /*1aa0*/  SHF.R.U32.HI R27, RZ, UR16, R6 ;  /* 0x00000010ff1b7c19 */ /* 0x004fe20008011606 */
[----:B------:R-:W-:Y:S01]  /*1ab0*/  UIADD3 UR16, UPT, UPT, UR16, 0x8, URZ ;  /* 0x0000000810107890 */ /* 0x000fe2000fffe0ff */
[-C--:B------:R-:W-:Y:S02]  /*1ac0*/  LOP3.LUT R23, R23, R22.reuse, RZ, 0x30, !PT ;  /* 0x0000001617177212 */ /* 0x080fe400078e30ff */
[----:B------:R-:W-:Y:S02]  /*1ad0*/  LEA R29, R29, UR17, 0x2 ;  /* 0x000000111d1d7c11 */ /* 0x000fe4000f8e10ff */
[----:B------:R-:W-:Y:S02]  /*1ae0*/  LOP3.LUT R25, R25, R22, RZ, 0x30, !PT ;  /* 0x0000001619197212 */ /* 0x000fe400078e30ff */
[----:B------:R-:W-:Y:S01]  /*1af0*/  ISETP.LE.AND P0, PT, R3, UR16, PT ;  /* 0x0000001003007c0c */ /* 0x000fe2000bf03270 */
[----:B------:R0:W-:Y:S01]  /*1b00*/  ATOMS.POPC.INC.32 RZ, [R29+URZ] ;  /* 0x000000001dff7f8c */ /* 0x0001e2000d8000ff */
[----:B------:R-:W-:-:S02]  /*1b10*/  LEA R24, R24, UR17, 0x2 ;  /* 0x0000001118187c11 */ /* 0x000fc4000f8e10ff */
[-C--:B------:R-:W-:Y:S02]  /*1b20*/  LOP3.LUT R27, R27, R22.reuse, RZ, 0x30, !PT ;  /* 0x000000161b1b7212 */ /* 0x080fe400078e30ff */
[----:B------:R-:W-:Y:S01]  /*1b30*/  LEA R26, R26, UR17, 0x2 ;  /* 0x000000111a1a7c11 */ /* 0x000fe2000f8e10ff */
[----:B------:R0:W-:Y:S01]  /*1b40*/  ATOMS.POPC.INC.32 RZ, [R24+URZ] ;  /* 0x0000000018ff7f8c */ /* 0x0001e2000d8000ff */
[----:B------:R-:W-:Y:S02]  /*1b50*/  LOP3.LUT R28, R28, R22, RZ, 0x30, !PT ;  /* 0x000000161c1c7212 */ /* 0x000fe400078e30ff */
[----:B------:R-:W-:Y:S01]  /*1b60*/  LEA R23, R23, UR17, 0x2 ;  /* 0x0000001117177c11 */ /* 0x000fe2000f8e10ff */
[----:B------:R0:W-:Y:S01]  /*1b70*/  ATOMS.POPC.INC.32 RZ, [R26+URZ] ;  /* 0x000000001aff7f8c */ /* 0x0001e2000d8000ff */
[----:B------:R-:W-:Y:S02]  /*1b80*/  LEA R25, R25, UR17, 0x2 ;  /* 0x0000001119197c11 */ /* 0x000fe4000f8e10ff */
[----:B------:R-:W-:Y:S01]  /*1b90*/  LEA R27, R27, UR17, 0x2 ;  /* 0x000000111b1b7c11 */ /* 0x000fe2000f8e10ff */
[----:B------:R0:W-:Y:S01]  /*1ba0*/  ATOMS.POPC.INC.32 RZ, [R23+URZ] ;  /* 0x0000000017ff7f8c */ /* 0x0001e2000d8000ff */
[----:B------:R-:W-:-:S03]  /*1bb0*/  LEA R28, R28, UR17, 0x2 ;  /* 0x000000111c1c7c11 */ /* 0x000fc6000f8e10ff */
[----:B------:R0:W-:Y:S04]  /*1bc0*/  ATOMS.POPC.INC.32 RZ, [R25+URZ] ;  /* 0x0000000019ff7f8c */ /* 0x0001e8000d8000ff */
[----:B------:R0:W-:Y:S04]  /*1bd0*/  ATOMS.POPC.INC.32 RZ, [R27+URZ] ;  /* 0x000000001bff7f8c */ /* 0x0001e8000d8000ff */
[----:B------:R0:W-:Y:S01]  /*1be0*/  ATOMS.POPC.INC.32 RZ, [R28+URZ] ;  /* 0x000000001cff7f8c */ /* 0x0001e2000d8000ff */
[----:B------:R-:W-:Y:S05]  /*1bf0*/  @!P0 BRA `(.L_x_149) ;  /* 0xfffffff800e08947 */ /* 0x000fea000383ffff */
.L_x_148:
[----:B------:R-:W-:Y:S05]  /*1c00*/  BRA.U !UP0, `(.L_x_150) ;  /* 0xffffffed08dc7547 */ /* 0x000fea000b83ffff */
.L_x_145:
[----:B------:R-:W-:Y:S01]  /*1c10*/  BAR.SYNC.DEFER_BLOCKING 0x0 ;  /* 0x0000000000007b1d */ /* 0x000fe20000010000 */
[----:B------:R-:W-:-:S05]  /*1c20*/  ISETP.NE.AND P0, PT, R21, RZ, PT ;  /* 0x000000ff1500720c */ /* 0x000fca0003f05270 */
[----:B------:R-:W-:Y:S08]  /*1c30*/  BSSY.RECONVERGENT B0, `(.L_x_151) ;  /* 0x0000167000007945 */ /* 0x000ff00003800200 */
[----:B------:R-:W-:Y:S05]  /*1c40*/  @P0 BRA `(.L_x_152) ;  /* 0x0000001400940947 */ /* 0x000fea0003800000 */
[----:B------:R-:W0:Y:S01]  /*1c50*/  S2UR UR5, SR_CgaCtaId ;  /* 0x00000000000579c3 */ /* 0x000e220000008800 */
[----:B------:R-:W-:Y:S01]  /*1c60*/  UISETP.GE.U32.AND UP0, UPT, UR22, 0x7, UPT ;  /* 0x000000071600788c */ /* 0x000fe2000bf06070 */
[----:B-----5:R-:W-:Y:S01]  /*1c70*/  IMAD.MOV.U32 R5, RZ, RZ, RZ ;  /* 0x000000ffff057224 */ /* 0x020fe200078e00ff */
[----:B------:R-:W-:Y:S02]  /*1c80*/  UMOV UR4, 0x400 ;  /* 0x0000040000047882 */ /* 0x000fe40000000000 */
[----:B0-----:R-:W-:-:S06]  /*1c90*/  ULEA UR4, UR5, UR4, 0x18 ;  /* 0x0000000405047291 */ /* 0x001fcc000f8ec0ff */
[----:B--23--:R-:W-:Y:S01]  /*1ca0*/  LEA R2, R0, UR4, 0x2 ;  /* 0x0000000400027c11 */ /* 0x00cfe2000f8e10ff */
[----:B------:R-:W-:Y:S06]  /*1cb0*/  BRA.U !UP0, `(.L_x_153) ;  /* 0x00000005085c7547 */ /* 0x000fec000b800000 */
[----:B-1----:R-:W0:Y:S01]  /*1cc0*/  LDC.64 R4, c[0x0][0x380] ;  /* 0x0000e000ff047b82 */ /* 0x002e220000000a00 */
[----:B----4-:R-:W-:-:S07]  /*1cd0*/  IMAD.MOV.U32 R3, RZ, RZ, RZ ;  /* 0x000000ffff037224 */ /* 0x010fce00078e00ff */
.L_x_170:
[----:B----4-:R-:W-:Y:S01]  /*1ce0*/  IMAD R7, R3, 0x400, R2 ;  /* 0x0000040003077824 */ /* 0x010fe200078e0202 */
[----:B------:R-:W-:Y:S04]  /*1cf0*/  BSSY.RECONVERGENT B1, `(.L_x_154) ;  /* 0x000000f000017945 */ /* 0x000fe80003800200 */
[----:B01----:R-:W1:Y:S04]  /*1d00*/  LDS R18, [R7] ;  /* 0x0000000007127984 */ /* 0x003e680000000800 */
[----:B--23--:R2:W3:Y:S04]  /*1d10*/  LDS R9, [R7+0x400] ;  /* 0x0004000007097984 */ /* 0x00c4e80000000800 */
[----:B------:R2:W4:Y:S04]  /*1d20*/  LDS R22, [R7+0x800] ;  /* 0x0008000007167984 */ /* 0x0005280000000800 */
[----:B------:R2:W0:Y:S04]  /*1d30*/  LDS R14, [R7+0xc00] ;  /* 0x000c0000070e7984 */ /* 0x0004280000000800 */
[----:B------:R2:W0:Y:S04]  /*1d40*/  LDS R12, [R7+0x1000] ;  /* 0x00100000070c7984 */ /* 0x0004280000000800 */
[----:B------:R2:W0:Y:S04]  /*1d50*/  LDS R6, [R7+0x1400] ;  /* 0x0014000007067984 */ /* 0x0004280000000800 */
[----:B------:R2:W0:Y:S04]  /*1d60*/  LDS R8, [R7+0x1800] ;  /* 0x0018000007087984 */ /* 0x0004280000000800 */
[----:B------:R2:W0:Y:S01]  /*1d70*/  LDS R10, [R7+0x1c00] ;  /* 0x001c0000070a7984 */ /* 0x0004220000000800 */
[----:B-1----:R-:W-:-:S13]  /*1d80*/  ISETP.NE.AND P0, PT, R18, RZ, PT ;  /* 0x000000ff1200720c */ /* 0x002fda0003f05270 */
[----:B--234-:R-:W-:Y:S05]  /*1d90*/  @!P0 BRA `(.L_x_155) ;  /* 0x0000000000108947 */ /* 0x01cfea0003800000 */
[----:B------:R-:W-:Y:S02]  /*1da0*/  IMAD R17, R3, 0x100, R0 ;  /* 0x0000010003117824 */ /* 0x000fe400078e0200 */
[----:B------:R-:W-:Y:S02]  /*1db0*/  IMAD.MOV.U32 R19, RZ, RZ, RZ ;  /* 0x000000ffff137224 */ /* 0x000fe400078e00ff */
[----:B0-----:R-:W-:-:S05]  /*1dc0*/  IMAD.WIDE.U32 R16, R17, 0x8, R4 ;  /* 0x0000000811107825 */ /* 0x001fca00078e0004 */
[----:B------:R1:W-:Y:S02]  /*1dd0*/  REDG.E.ADD.64.STRONG.GPU desc[UR20][R16.64], R18 ;  /* 0x000000121000798e */ /* 0x0003e4000c12e514 */
.L_x_155:
[----:B------:R-:W-:Y:S05]  /*1de0*/  BSYNC.RECONVERGENT B1 ;  /* 0x0000000000017941 */ /* 0x000fea0003800200 */
.L_x_154:
[----:B------:R-:W-:Y:S01]  /*1df0*/  ISETP.NE.AND P6, PT, R9, RZ, PT ;  /* 0x000000ff0900720c */ /* 0x000fe20003fc5270 */
[----:B------:R-:W-:Y:S01]  /*1e00*/  BSSY.RECONVERGENT B1, `(.L_x_156) ;  /* 0x000000e000017945 */ /* 0x000fe20003800200 */
[----:B------:R-:W-:Y:S02]  /*1e10*/  ISETP.NE.AND P0, PT, R22, RZ, PT ;  /* 0x000000ff1600720c */ /* 0x000fe40003f05270 */
[----:B0-----:R-:W-:Y:S02]  /*1e20*/  ISETP.NE.AND P1, PT, R14, RZ, PT ;  /* 0x000000ff0e00720c */ /* 0x001fe40003f25270 */
[----:B------:R-:W-:Y:S02]  /*1e30*/  ISETP.NE.AND P2, PT, R12, RZ, PT ;  /* 0x000000ff0c00720c */ /* 0x000fe40003f45270 */
[----:B------:R-:W-:Y:S02]  /*1e40*/  ISETP.NE.AND P3, PT, R6, RZ, PT ;  /* 0x000000ff0600720c */ /* 0x000fe40003f65270 */
[----:B------:R-:W-:-:S02]  /*1e50*/  ISETP.NE.AND P4, PT, R8, RZ, PT ;  /* 0x000000ff0800720c */ /* 0x000fc40003f85270 */
[----:B------:R-:W-:Y:S01]  /*1e60*/  ISETP.NE.AND P5, PT, R10, RZ, PT ;  /* 0x000000ff0a00720c */ /* 0x000fe20003fa5270 */
[----:B------:R-:W-:-:S12]  /*1e70*/  @!P6 BRA `(.L_x_157) ;  /* 0x000000000018e947 */ /* 0x000fd80003800000 */
[----:B-1----:R-:W-:Y:S02]  /*1e80*/  IMAD R17, R3, 0x100, R0 ;  /* 0x0000010003117824 */ /* 0x002fe400078e0200 */
[----:B------:R-:W-:Y:S02]  /*1e90*/  IMAD.MOV.U32 R18, RZ, RZ, R9 ;  /* 0x000000ffff127224 */ /* 0x000fe400078e0009 */
[----:B------:R-:W-:Y:S02]  /*1ea0*/  VIADD R17, R17, 0x100 ;  /* 0x0000010011117836 */ /* 0x000fe40000000000 */
[----:B------:R-:W-:Y:S02]  /*1eb0*/  IMAD.MOV.U32 R19, RZ, RZ, RZ ;  /* 0x000000ffff137224 */ /* 0x000fe400078e00ff */
[----:B------:R-:W-:-:S05]  /*1ec0*/  IMAD.WIDE.U32 R16, R17, 0x8, R4 ;  /* 0x0000000811107825 */ /* 0x000fca00078e0004 */
[----:B------:R0:W-:Y:S02]  /*1ed0*/  REDG.E.ADD.64.STRONG.GPU desc[UR20][R16.64], R18 ;  /* 0x000000121000798e */ /* 0x0001e4000c12e514 */
.L_x_157:
[----:B------:R-:W-:Y:S05]  /*1ee0*/  BSYNC.RECONVERGENT B1 ;  /* 0x0000000000017941 */ /* 0x000fea0003800200 */
.L_x_156:
[----:B------:R-:W-:Y:S04]  /*1ef0*/  BSSY.RECONVERGENT B1, `(.L_x_158) ;  /* 0x0000007000017945 */ /* 0x000fe80003800200 */
[----:B------:R-:W-:Y:S05]  /*1f00*/  @!P0 BRA `(.L_x_159) ;  /* 0x0000000000148947 */ /* 0x000fea0003800000 */
[----:B01----:R-:W-:Y:S02]  /*1f10*/  IMAD R17, R3, 0x100, R0 ;  /* 0x0000010003117824 */ /* 0x003fe400078e0200 */
[----:B------:R-:W-:Y:S02]  /*1f20*/  IMAD.MOV.U32 R23, RZ, RZ, RZ ;  /* 0x000000ffff177224 */ /* 0x000fe400078e00ff */
[----:B------:R-:W-:-:S04]  /*1f30*/  VIADD R17, R17, 0x200 ;  /* 0x0000020011117836 */ /* 0x000fc80000000000 */
[----:B------:R-:W-:-:S05]  /*1f40*/  IMAD.WIDE.U32 R16, R17, 0x8, R4 ;  /* 0x0000000811107825 */ /* 0x000fca00078e0004 */
[----:B------:R2:W-:Y:S02]  /*1f50*/  REDG.E.ADD.64.STRONG.GPU desc[UR20][R16.64], R22 ;  /* 0x000000161000798e */ /* 0x0005e4000c12e514 */
.L_x_159:
[----:B------:R-:W-:Y:S05]  /*1f60*/  BSYNC.RECONVERGENT B1 ;  /* 0x0000000000017941 */ /* 0x000fea0003800200 */
.L_x_158:
[----:B------:R-:W-:Y:S04]  /*1f70*/  BSSY.RECONVERGENT B1, `(.L_x_160) ;  /* 0x0000007000017945 */ /* 0x000fe80003800200 */
[----:B------:R-:W-:Y:S05]  /*1f80*/  @!P1 BRA `(.L_x_161) ;  /* 0x0000000000149947 */ /* 0x000fea0003800000 */
[----:B012---:R-:W-:Y:S02]  /*1f90*/  IMAD R17, R3, 0x100, R0 ;  /* 0x0000010003117824 */ /* 0x007fe400078e0200 */
[----:B------:R-:W-:Y:S02]  /*1fa0*/  IMAD.MOV.U32 R15, RZ, RZ, RZ ;  /* 0x000000ffff0f7224 */ /* 0x000fe400078e00ff */
[----:B------:R-:W-:-:S04]  /*1fb0*/  VIADD R17, R17, 0x300 ;  /* 0x0000030011117836 */ /* 0x000fc80000000000 */
[----:B------:R-:W-:-:S05]  /*1fc0*/  IMAD.WIDE.U32 R16, R17, 0x8, R4 ;  /* 0x0000000811107825 */ /* 0x000fca00078e0004 */
[----:B------:R3:W-:Y:S02]  /*1fd0*/  REDG.E.ADD.64.STRONG.GPU desc[UR20][R16.64], R14 ;  /* 0x0000000e1000798e */ /* 0x0007e4000c12e514 */
.L_x_161:
[----:B------:R-:W-:Y:S05]  /*1fe0*/  BSYNC.RECONVERGENT B1 ;  /* 0x0000000000017941 */ /* 0x000fea0003800200 */
.L_x_160:
[----:B------:R-:W-:Y:S04]  /*1ff0*/  BSSY.RECONVERGENT B1, `(.L_x_162) ;  /* 0x0000007000017945 */ /* 0x000fe80003800200 */
[----:B------:R-:W-:Y:S05]  /*2000*/  @!P2 BRA `(.L_x_163) ;  /* 0x000000000014a947 */ /* 0x000fea0003800000 */
[----:B---3--:R-:W-:Y:S02]  /*2010*/  IMAD R15, R3, 0x100, R0 ;  /* 0x00000100030f7824 */ /* 0x008fe400078e0200 */
[----:B------:R-:W-:Y:S02]  /*2020*/  IMAD.MOV.U32 R13, RZ, RZ, RZ ;  /* 0x000000ffff0d7224 */ /* 0x000fe400078e00ff */
[----:B------:R-:W-:-:S04]  /*2030*/  VIADD R15, R15, 0x400 ;  /* 0x000004000f0f7836 */ /* 0x000fc80000000000 */
[----:B------:R-:W-:-:S05]  /*2040*/  IMAD.WIDE.U32 R14, R15, 0x8, R4 ;  /* 0x000000080f0e7825 */ /* 0x000fca00078e0004 */
[----:B------:R4:W-:Y:S02]  /*2050*/  REDG.E.ADD.64.STRONG.GPU desc[UR20][R14.64], R12 ;  /* 0x0000000c0e00798e */ /* 0x0009e4000c12e514 */
.L_x_163:
[----:B------:R-:W-:Y:S05]  /*2060*/  BSYNC.RECONVERGENT B1 ;  /* 0x0000000000017941 */ /* 0x000fea0003800200 */
.L_x_162:
[----:B------:R-:W-:Y:S04]  /*2070*/  BSSY.RECONVERGENT B1, `(.L_x_164) ;  /* 0x0000007000017945 */ /* 0x000fe80003800200 */
[----:B------:R-:W-:Y:S05]  /*2080*/  @!P3 BRA `(.L_x_165) ;  /* 0x000000000014b947 */ /* 0x000fea0003800000 */
[----:B----4-:R-:W-:Y:S02]  /*2090*/  IMAD R13, R3, 0x100, R0 ;  /* 0x00000100030d7824 */ /* 0x010fe400078e0200 */
[----:B------:R-:W-:Y:S02]  /*20a0*/  IMAD.MOV.U32 R7, RZ, RZ, RZ ;  /* 0x000000ffff077224 */ /* 0x000fe400078e00ff */
[----:B------:R-:W-:-:S04]  /*20b0*/  VIADD R13, R13, 0x500 ;  /* 0x000005000d0d7836 */ /* 0x000fc80000000000 */
[----:B------:R-:W-:-:S05]  /*20c0*/  IMAD.WIDE.U32 R12, R13, 0x8, R4 ;  /* 0x000000080d0c7825 */ /* 0x000fca00078e0004 */
[----:B------:R4:W-:Y:S02]  /*20d0*/  REDG.E.ADD.64.STRONG.GPU desc[UR20][R12.64], R6 ;  /* 0x000000060c00798e */ /* 0x0009e4000c12e514 */
.L_x_165:
[----:B------:R-:W-:Y:S05]  /*20e0*/  BSYNC.RECONVERGENT B1 ;  /* 0x0000000000017941 */ /* 0x000fea0003800200 */
.L_x_164:
[----:B------:R-:W-:Y:S04]  /*20f0*/  BSSY.RECONVERGENT B1, `(.L_x_166) ;  /* 0x0000007000017945 */ /* 0x000fe80003800200 */
[----:B------:R-:W-:Y:S05]  /*2100*/  @!P4 BRA `(.L_x_167) ;  /* 0x000000000014c947 */ /* 0x000fea0003800000 */
[----:B----4-:R-:W-:Y:S02]  /*2110*/  IMAD R7, R3, 0x100, R0 ;  /* 0x0000010003077824 */ /* 0x010fe400078e0200 */
[----:B------:R-:W-:Y:S02]  /*2120*/  IMAD.MOV.U32 R9, RZ, RZ, RZ ;  /* 0x000000ffff097224 */ /* 0x000fe400078e00ff */
[----:B------:R-:W-:-:S04]  /*2130*/  VIADD R7, R7, 0x600 ;  /* 0x0000060007077836 */ /* 0x000fc80000000000 */
[----:B------:R-:W-:-:S05]  /*2140*/  IMAD.WIDE.U32 R6, R7, 0x8, R4 ;  /* 0x0000000807067825 */ /* 0x000fca00078e0004 */
[----:B------:R4:W-:Y:S02]  /*2150*/  REDG.E.ADD.64.STRONG.GPU desc[UR20][R6.64], R8 ;  /* 0x000000080600798e */ /* 0x0009e4000c12e514 */
.L_x_167:
[----:B------:R-:W-:Y:S05]  /*2160*/  BSYNC.RECONVERGENT B1 ;  /* 0x0000000000017941 */ /* 0x000fea0003800200 */
.L_x_166:
[----:B------:R-:W-:Y:S04]  /*2170*/  BSSY.RECONVERGENT B1, `(.L_x_168) ;  /* 0x0000007000017945 */ /* 0x000fe80003800200 */
[----:B------:R-:W-:Y:S05]  /*2180*/  @!P5 BRA `(.L_x_169) ;  /* 0x000000000014d947 */ /* 0x000fea0003800000 */
[----:B----4-:R-:W-:Y:S02]  /*2190*/  IMAD R7, R3, 0x100, R0 ;  /* 0x0000010003077824 */ /* 0x010fe400078e0200 */
[----:B------:R-:W-:Y:S02]  /*21a0*/  IMAD.MOV.U32 R11, RZ, RZ, RZ ;  /* 0x000000ffff0b7224 */ /* 0x000fe400078e00ff */
[----:B------:R-:W-:-:S04]  /*21b0*/  VIADD R7, R7, 0x700 ;  /* 0x0000070007077836 */ /* 0x000fc80000000000 */
[----:B------:R-:W-:-:S05]  /*21c0*/  IMAD.WIDE.U32 R6, R7, 0x8, R4 ;  /* 0x0000000807067825 */ /* 0x000fca00078e0004 */
[----:B------:R4:W-:Y:S02]  /*21d0*/  REDG.E.ADD.64.STRONG.GPU desc[UR20][R6.64], R10 ;  /* 0x0000000a0600798e */ /* 0x0009e4000c12e514 */
.L_x_169:
[----:B------:R-:W-:Y:S05]  /*21e0*/  BSYNC.RECONVERGENT B1 ;  /* 0x0000000000017941 */ /* 0x000fea0003800200 */
.L_x_168:
[----:B------:R-:W-:-:S05]  /*21f0*/  VIADD R3, R3, 0x8 ;  /* 0x0000000803037836 */ /* 0x000fca0000000000 */
[----:B------:R-:W-:-:S13]  /*2200*/  ISETP.NE.AND P0, PT, R3, UR27, PT ;  /* 0x0000001b03007c0c */ /* 0x000fda000bf05270 */
[----:B------:R-:W-:Y:S05]  /*2210*/  @P0 BRA `(.L_x_170) ;  /* 0xfffffff800b00947 */ /* 0x000fea000383ffff */
[----:B------:R-:W-:-:S07]  /*2220*/  IMAD.U32 R5, RZ, RZ, UR27 ;  /* 0x0000001bff057e24 */ /* 0x000fce000f8e00ff */
.L_x_153:
[----:B------:R-:W-:Y:S02]  /*2230*/  UISETP.NE.AND UP0, UPT, UR24, URZ, UPT ;  /* 0x000000ff1800728c */ /* 0x000fe4000bf05270 */
[----:B----4-:R-:W-:Y:S02]  /*2240*/  IMAD.U32 R8, RZ, RZ, UR24 ;  /* 0x00000018ff087e24 */ /* 0x010fe4000f8e00ff */
[----:B------:R-:W-:Y:S02]  /*2250*/  IMAD.U32 R3, RZ, RZ, UR25 ;  /* 0x00000019ff037e24 */ /* 0x000fe4000f8e00ff */
[----:B------:R-:W-:Y:S02]  /*2260*/  VIADD R8, R8, 0xffffffff ;  /* 0xffffffff08087836 */ /* 0x000fe40000000000 */
[----:B------:R-:W-:Y:S01]  /*2270*/  VIADD R3, R3, 0xffffffff ;  /* 0xffffffff03037836 */ /* 0x000fe20000000000 */
[----:B------:R-:W-:Y:S06]  /*2280*/  BRA.U !UP0, `(.L_x_171) ;  /* 0x0000000508707547 */ /* 0x000fec000b800000 */
[----:B------:R-:W-:-:S13]  /*2290*/  ISETP.GE.U32.AND P0, PT, R8, 0x3, PT ;  /* 0x000000030800780c */ /* 0x000fda0003f06070 */
[----:B------:R-:W-:Y:S05]  /*22a0*/  @!P0 BRA `(.L_x_172) ;  /* 0x0000000000bc8947 */ /* 0x000fea0003800000 */
[----:B------:R-:W-:Y:S01]  /*22b0*/  IMAD R7, R5, 0x400, R2 ;  /* 0x0000040005077824 */ /* 0x000fe200078e0202 */
[----:B------:R-:W-:Y:S04]  /*22c0*/  BSSY.RECONVERGENT B1, `(.L_x_173) ;  /* 0x000000f000017945 */ /* 0x000fe80003800200 */
[----:B------:R-:W4:Y:S04]  /*22d0*/  LDS R12, [R7] ;  /* 0x00000000070c7984 */ /* 0x000f280000000800 */
[----:B------:R-:W5:Y:S04]  /*22e0*/  LDS R9, [R7+0x400] ;  /* 0x0004000007097984 */ /* 0x000f680000000800 */
[----:B------:R-:W0:Y:S04]  /*22f0*/  LDS R6, [R7+0x800] ;  /* 0x0008000007067984 */ /* 0x000e280000000800 */
[----:B-1----:R-:W1:Y:S01]  /*2300*/  LDS R4, [R7+0xc00] ;  /* 0x000c000007047984 */ /* 0x002e620000000800 */
[----:B----4-:R-:W-:-:S02]  /*2310*/  ISETP.NE.AND P0, PT, R12, RZ, PT ;  /* 0x000000ff0c00720c */ /* 0x010fc40003f05270 */
[----:B-----5:R-:W-:Y:S02]  /*2320*/  ISETP.NE.AND P1, PT, R9, RZ, PT ;  /* 0x000000ff0900720c */ /* 0x020fe40003f25270 */
[----:B0-----:R-:W-:Y:S02]  /*2330*/  ISETP.NE.AND P2, PT, R6, RZ, PT ;  /* 0x000000ff0600720c */ /* 0x001fe40003f45270 */
[----:B-1----:R-:W-:-:S07]  /*2340*/  ISETP.NE.AND P3, PT, R4, RZ, PT ;  /* 0x000000ff0400720c */ /* 0x002fce0003f65270 */
[----:B------:R-:W-:Y:S06]  /*2350*/  @!P0 BRA `(.L_x_174) ;  /* 0x0000000000148947 */ /* 0x000fec0003800000 */
[----:B------:R-:W0:Y:S01]  /*2360*/  LDC.64 R10, c[0x0][0x380] ;  /* 0x0000e000ff0a7b82 */ /* 0x000e220000000a00 */
[----:B------:R-:W-:Y:S02]  /*2370*/  IMAD R7, R5, 0x100, R0 ;  /* 0x0000010005077824 */ /* 0x000fe400078e0200 */
[----:B------:R-:W-:Y:S02]  /*2380*/  IMAD.MOV.U32 R13, RZ, RZ, RZ ;  /* 0x000000ffff0d7224 */ /* 0x000fe400078e00ff */
[----:B0-----:R-:W-:-:S05]  /*2390*/  IMAD.WIDE.U32 R10, R7, 0x8, R10 ;  /* 0x00000008070a7825 */ /* 0x001fca00078e000a */
[----:B------:R0:W-:Y:S02]  /*23a0*/  REDG.E.ADD.64.STRONG.GPU desc[UR20][R10.64], R12 ;  /* 0x0000000c0a00798e */ /* 0x0001e4000c12e514 */
.L_x_174:
[----:B------:R-:W-:Y:S05]  /*23b0*/  BSYNC.RECONVERGENT B1 ;  /* 0x0000000000017941 */ /* 0x000fea0003800200 */
.L_x_173:
[----:B------:R-:W-:Y:S04]  /*23c0*/  BSSY.RECONVERGENT B1, `(.L_x_175) ;  /* 0x0000009000017945 */ /* 0x000fe80003800200 */
[----:B------:R-:W-:Y:S05]  /*23d0*/  @!P1 BRA `(.L_x_176) ;  /* 0x00000000001c9947 */ /* 0x000fea0003800000 */
[----:B0-----:R-:W0:Y:S01]  /*23e0*/  LDC.64 R10, c[0x0][0x380] ;  /* 0x0000e000ff0a7b82 */ /* 0x001e220000000a00 */
[----:B------:R-:W-:Y:S02]  /*23f0*/  IMAD R7, R5, 0x100, R0 ;  /* 0x0000010005077824 */ /* 0x000fe400078e0200 */
[----:B------:R-:W-:Y:S02]  /*2400*/  IMAD.MOV.U32 R12, RZ, RZ, R9 ;  /* 0x000000ffff0c7224 */ /* 0x000fe400078e0009 */
[----:B------:R-:W-:Y:S02]  /*2410*/  VIADD R7, R7, 0x100 ;  /* 0x0000010007077836 */ /* 0x000fe40000000000 */
[----:B------:R-:W-:Y:S02]  /*2420*/  IMAD.MOV.U32 R13, RZ, RZ, RZ ;  /* 0x000000ffff0d7224 */ /* 0x000fe400078e00ff */
[----:B0-----:R-:W-:-:S05]  /*2430*/  IMAD.WIDE.U32 R10, R7, 0x8, R10 ;  /* 0x00000008070a7825 */ /* 0x001fca00078e000a */
[----:B------:R1:W-:Y:S02]  /*2440*/  REDG.E.ADD.64.STRONG.GPU desc[UR20][R10.64], R12 ;  /* 0x0000000c0a00798e */ /* 0x0003e4000c12e514 */
.L_x_176:
[----:B------:R-:W-:Y:S05]  /*2450*/  BSYNC.RECONVERGENT B1 ;  /* 0x0000000000017941 */ /* 0x000fea0003800200 */
.L_x_175:
[----:B------:R-:W-:Y:S04]  /*2460*/  BSSY.RECONVERGENT B1, `(.L_x_177) ;  /* 0x0000008000017945 */ /* 0x000fe80003800200 */
[----:B------:R-:W-:Y:S05]  /*2470*/  @!P2 BRA `(.L_x_178) ;  /* 0x000000000018a947 */ /* 0x000fea0003800000 */
[----:B01----:R-:W0:Y:S01]  /*2480*/  LDC.64 R10, c[0x0][0x380] ;  /* 0x0000e000ff0a7b82 */ /* 0x003e220000000a00 */
[----:B------:R-:W-:-:S04]  /*2490*/  IMAD R7, R5, 0x100, R0 ;  /* 0x0000010005077824 */ /* 0x000fc800078e0200 */
[----:B------:R-:W-:-:S04]  /*24a0*/  VIADD R7, R7, 0x200 ;  /* 0x0000020007077836 */ /* 0x000fc80000000000 */
[----:B0-----:R-:W-:-:S04]  /*24b0*/  IMAD.WIDE.U32 R10, R7, 0x8, R10 ;  /* 0x00000008070a7825 */ /* 0x001fc800078e000a */
[----:B------:R-:W-:-:S05]  /*24c0*/  IMAD.MOV.U32 R7, RZ, RZ, RZ ;  /* 0x000000ffff077224 */ /* 0x000fca00078e00ff */
[----:B------:R4:W-:Y:S02]  /*24d0*/  REDG.E.ADD.64.STRONG.GPU desc[UR20][R10.64], R6 ;  /* 0x000000060a00798e */ /* 0x0009e4000c12e514 */
.L_x_178:
[----:B------:R-:W-:Y:S05]  /*24e0*/  BSYNC.RECONVERGENT B1 ;  /* 0x0000000000017941 */ /* 0x000fea0003800200 */
.L_x_177:
[----:B------:R-:W-:Y:S04]  /*24f0*/  BSSY.RECONVERGENT B1, `(.L_x_179) ;  /* 0x0000009000017945 */ /* 0x000fe80003800200 */
[----:B------:R-:W-:Y:S05]  /*2500*/  @!P3 BRA `(.L_x_180) ;  /* 0x00000000001cb947 */ /* 0x000fea0003800000 */
[----:B----4-:R-:W4:Y:S01]  /*2510*/  LDC.64 R6, c[0x0][0x380] ;  /* 0x0000e000ff067b82 */ /* 0x010f220000000a00 */
[----:B------:R-:W-:Y:S02]  /*2520*/  IMAD R9, R5, 0x100, R0 ;  /* 0x0000010005097824 */ /* 0x000fe400078e0200 */
[----:B01----:R-:W-:Y:S02]  /*2530*/  IMAD.MOV.U32 R10, RZ, RZ, R4 ;  /* 0x000000ffff0a7224 */ /* 0x003fe400078e0004 */
[----:B------:R-:W-:Y:S02]  /*2540*/  VIADD R9, R9, 0x300 ;  /* 0x0000030009097836 */ /* 0x000fe40000000000 */
[----:B------:R-:W-:Y:S02]  /*2550*/  IMAD.MOV.U32 R11, RZ, RZ, RZ ;  /* 0x000000ffff0b7224 */ /* 0x000fe400078e00ff */
[----:B----4-:R-:W-:-:S05]  /*2560*/  IMAD.WIDE.U32 R6, R9, 0x8, R6 ;  /* 0x0000000809067825 */ /* 0x010fca00078e0006 */
[----:B------:R0:W-:Y:S02]  /*2570*/  REDG.E.ADD.64.STRONG.GPU desc[UR20][R6.64], R10 ;  /* 0x0000000a0600798e */ /* 0x0001e4000c12e514 */
.L_x_180:
[----:B------:R-:W-:Y:S05]  /*2580*/  BSYNC.RECONVERGENT B1 ;  /* 0x0000000000017941 */ /* 0x000fea0003800200 */
.L_x_179:
[----:B------:R-:W-:-:S07]  /*2590*/  VIADD R5, R5, 0x4 ;  /* 0x0000000405057836 */ /* 0x000fce0000000000 */
.L_x_172:
[----:B------:R-:W-:Y:S01]  /*25a0*/  UISETP.NE.AND UP0, UPT, UR25, URZ, UPT ;  /* 0x000000ff1900728c */ /* 0x000fe2000bf05270 */
[----:B------:R-:W-:Y:S08]  /*25b0*/  BSSY.RECONVERGENT B1, `(.L_x_171) ;  /* 0x0000029000017945 */ /* 0x000ff00003800200 */
[----:B------:R-:W-:Y:S05]  /*25c0*/  BRA.U !UP0, `(.L_x_181) ;  /* 0x00000001089c7547 */ /* 0x000fea000b800000 */
[----:B------:R-:W-:-:S13]  /*25d0*/  ISETP.NE.AND P0, PT, R3, RZ, PT ;  /* 0x000000ff0300720c */ /* 0x000fda0003f05270 */
[----:B------:R-:W-:Y:S05]  /*25e0*/  @!P0 BRA `(.L_x_182) ;  /* 0x0000000000648947 */ /* 0x000fea0003800000 */
[----:B0---4-:R-:W-:Y:S01]  /*25f0*/  IMAD R6, R5, 0x400, R2 ;  /* 0x0000040005067824 */ /* 0x011fe200078e0202 */
[----:B------:R-:W-:Y:S04]  /*2600*/  BSSY.RECONVERGENT B2, `(.L_x_183) ;  /* 0x000000c000027945 */ /* 0x000fe80003800200 */
[----:B-1----:R-:W0:Y:S04]  /*2610*/  LDS R4, [R6] ;  /* 0x0000000006047984 */ /* 0x002e280000000800 */
[----:B------:R-:W1:Y:S01]  /*2620*/  LDS R9, [R6+0x400] ;  /* 0x0004000006097984 */ /* 0x000e620000000800 */
[----:B0-----:R-:W-:-:S02]  /*2630*/  ISETP.NE.AND P0, PT, R4, RZ, PT ;  /* 0x000000ff0400720c */ /* 0x001fc40003f05270 */
[----:B-1----:R-:W-:-:S11]  /*2640*/  ISETP.NE.AND P1, PT, R9, RZ, PT ;  /* 0x000000ff0900720c */ /* 0x002fd60003f25270 */
[----:B------:R-:W-:Y:S05]  /*2650*/  @!P0 BRA `(.L_x_184) ;  /* 0x0000000000188947 */ /* 0x000fea0003800000 */
[----:B------:R-:W0:Y:S01]  /*2660*/  LDC.64 R6, c[0x0][0x380] ;  /* 0x0000e000ff067b82 */ /* 0x000e220000000a00 */
[----:B------:R-:W-:-:S04]  /*2670*/  IMAD R11, R5, 0x100, R0 ;  /* 0x00000100050b7824 */ /* 0x000fc800078e0200 */
[----:B0-----:R-:W-:-:S04]  /*2680*/  IMAD.WIDE.U32 R10, R11, 0x8, R6 ;  /* 0x000000080b0a7825 */ /* 0x001fc800078e0006 */
[----:B------:R-:W-:Y:S02]  /*2690*/  IMAD.MOV.U32 R6, RZ, RZ, R4 ;  /* 0x000000ffff067224 */ /* 0x000fe400078e0004 */
[----:B------:R-:W-:-:S05]  /*26a0*/  IMAD.MOV.U32 R7, RZ, RZ, RZ ;  /* 0x000000ffff077224 */ /* 0x000fca00078e00ff */
[----:B------:R0:W-:Y:S02]  /*26b0*/  REDG.E.ADD.64.STRONG.GPU desc[UR20][R10.64], R6 ;  /* 0x000000060a00798e */ /* 0x0001e4000c12e514 */
.L_x_184:
[----:B------:R-:W-:Y:S05]  /*26c0*/  BSYNC.RECONVERGENT B2 ;  /* 0x0000000000027941 */ /* 0x000fea0003800200 */
.L_x_183:
[----:B------:R-:W-:Y:S04]  /*26d0*/  BSSY.RECONVERGENT B2, `(.L_x_185) ;  /* 0x0000009000027945 */ /* 0x000fe80003800200 */
[----:B------:R-:W-:Y:S05]  /*26e0*/  @!P1 BRA `(.L_x_186) ;  /* 0x00000000001c9947 */ /* 0x000fea0003800000 */
[----:B0-----:R-:W0:Y:S01]  /*26f0*/  LDC.64 R6, c[0x0][0x380] ;  /* 0x0000e000ff067b82 */ /* 0x001e220000000a00 */
[----:B------:R-:W-:-:S04]  /*2700*/  IMAD R4, R5, 0x100, R0 ;  /* 0x0000010005047824 */ /* 0x000fc800078e0200 */
[----:B------:R-:W-:-:S04]  /*2710*/  VIADD R11, R4, 0x100 ;  /* 0x00000100040b7836 */ /* 0x000fc80000000000 */
[----:B0-----:R-:W-:-:S04]  /*2720*/  IMAD.WIDE.U32 R10, R11, 0x8, R6 ;  /* 0x000000080b0a7825 */ /* 0x001fc800078e0006 */
[----:B------:R-:W-:Y:S02]  /*2730*/  IMAD.MOV.U32 R6, RZ, RZ, R9 ;  /* 0x000000ffff067224 */ /* 0x000fe400078e0009 */
[----:B------:R-:W-:-:S05]  /*2740*/  IMAD.MOV.U32 R7, RZ, RZ, RZ ;  /* 0x000000ffff077224 */ /* 0x000fca00078e00ff */
[----:B------:R1:W-:Y:S02]  /*2750*/  REDG.E.ADD.64.STRONG.GPU desc[UR20][R10.64], R6 ;  /* 0x000000060a00798e */ /* 0x0003e4000c12e514 */
.L_x_186:
[----:B------:R-:W-:Y:S05]  /*2760*/  BSYNC.RECONVERGENT B2 ;  /* 0x0000000000027941 */ /* 0x000fea0003800200 */
.L_x_185:
[----:B------:R-:W-:-:S07]  /*2770*/  VIADD R5, R5, 0x2 ;  /* 0x0000000205057836 */ /* 0x000fce0000000000 */
.L_x_182:
[----:B------:R-:W-:-:S09]  /*2780*/  UISETP.NE.AND UP0, UPT, UR9, URZ, UPT ;  /* 0x000000ff0900728c */ /* 0x000fd2000bf05270 */
[----:B------:R-:W-:Y:S05]  /*2790*/  BRA.U !UP0, `(.L_x_181) ;  /* 0x0000000108287547 */ /* 0x000fea000b800000 */
[----:B-1----:R-:W-:-:S05]  /*27a0*/  IMAD R4, R5, 0x400, R2 ;  /* 0x0000040005047824 */ /* 0x002fca00078e0202 */
[----:B------:R-:W1:Y:S02]  /*27b0*/  LDS R9, [R4] ;  /* 0x0000000004097984 */ /* 0x000e640000000800 */
[----:B-1----:R-:W-:-:S13]  /*27c0*/  ISETP.NE.AND P0, PT, R9, RZ, PT ;  /* 0x000000ff0900720c */ /* 0x002fda0003f05270 */
[----:B------:R-:W-:Y:S05]  /*27d0*/  @!P0 BRA `(.L_x_181) ;  /* 0x0000000000188947 */ /* 0x000fea0003800000 */
[----:B0---4-:R-:W0:Y:S01]  /*27e0*/  LDC.64 R6, c[0x0][0x380] ;  /* 0x0000e000ff067b82 */ /* 0x011e220000000a00 */
[----:B------:R-:W-:-:S04]  /*27f0*/  IMAD R5, R5, 0x100, R0 ;  /* 0x0000010005057824 */ /* 0x000fc800078e0200 */
[----:B0-----:R-:W-:-:S04]  /*2800*/  IMAD.WIDE.U32 R4, R5, 0x8, R6 ;  /* 0x0000000805047825 */ /* 0x001fc800078e0006 */
[----:B------:R-:W-:Y:S02]  /*2810*/  IMAD.MOV.U32 R6, RZ, RZ, R9 ;  /* 0x000000ffff067224 */ /* 0x000fe400078e0009 */
[----:B------:R-:W-:-:S05]  /*2820*/  IMAD.MOV.U32 R7, RZ, RZ, RZ ;  /* 0x000000ffff077224 */ /* 0x000fca00078e00ff */
[----:B------:R0:W-:Y:S02]  /*2830*/  REDG.E.ADD.64.STRONG.GPU desc[UR20][R4.64], R6 ;  /* 0x000000060400798e */ /* 0x0001e4000c12e514 */
.L_x_181:
[----:B------:R-:W-:Y:S05]  /*2840*/  BSYNC.RECONVERGENT B1 ;  /* 0x0000000000017941 */ /* 0x000fea0003800200 */
.L_x_171:
[----:B------:R-:W-:-:S13]  /*2850*/  ISETP.GT.U32.AND P0, PT, R0, 0x7f, PT ;  /* 0x0000007f0000780c */ /* 0x000fda0003f04070 */
[----:B------:R-:W-:Y:S05]  /*2860*/  @P0 BRA `(.L_x_152) ;  /* 0x00000008008c0947 */ /* 0x000fea0003800000 */
[----:B------:R-:W-:Y:S01]  /*2870*/  UISETP.GE.U32.AND UP0, UPT, UR22, 0x7, UPT ;  /* 0x000000071600788c */ /* 0x000fe2000bf06070 */
[----:B0-----:R-:W-:-:S08]  /*2880*/  IMAD.MOV.U32 R5, RZ, RZ, RZ ;  /* 0x000000ffff057224 */ /* 0x001fd000078e00ff */
[----:B------:R-:W-:Y:S05]  /*2890*/  BRA.U !UP0, `(.L_x_187) ;  /* 0x0000000508147547 */ /* 0x000fea000b800000 */
[----:B-1----:R-:W0:Y:S01]  /*28a0*/  LDC.64 R4, c[0x0][0x380] ;  /* 0x0000e000ff047b82 */ /* 0x002e220000000a00 */
[----:B------:R-:W-:-:S07]  /*28b0*/  IMAD.MOV.U32 R9, RZ, RZ, RZ ;  /* 0x000000ffff097224 */ /* 0x000fce00078e00ff */
.L_x_204:
[C---:B0---4-:R-:W-:Y:S01]  /*28c0*/  IMAD R11, R9.reuse, 0x400, R2 ;  /* 0x00000400090b7824 */ /* 0x051fe200078e0202 */
[----:B------:R-:W-:Y:S01]  /*28d0*/  BSSY.RECONVERGENT B1, `(.L_x_188) ;  /* 0x0000011000017945 */ /* 0x000fe20003800200 */
[C---:B-123--:R-:W-:Y:S02]  /*28e0*/  IMAD R7, R9.reuse, 0x100, R0 ;  /* 0x0000010009077824 */ /* 0x04efe400078e0200 */
[----:B------:R-:W-:Y:S01]  /*28f0*/  VIADD R9, R9, 0x8 ;  /* 0x0000000809097836 */ /* 0x000fe20000000000 */
[----:B---3--:R-:W1:Y:S01]  /*2900*/  LDS R14, [R11+0x200] ;  /* 0x000200000b0e7984 */ /* 0x008e620000000800 */
[----:B0-----:R-:W-:-:S03]  /*2910*/  IMAD.WIDE.U32 R6, R7, 0x8, R4 ;  /* 0x0000000807067825 */ /* 0x001fc600078e0004 */
[----:B------:R-:W0:Y:S04]  /*2920*/  LDS R13, [R11+0x600] ;  /* 0x000600000b0d7984 */ /* 0x000e280000000800 */
[----:B--2---:R2:W3:Y:S04]  /*2930*/  LDS R17, [R11+0xa00] ;  /* 0x000a00000b117984 */ /* 0x0044e80000000800 */
[----:B------:R2:W4:Y:S04]  /*2940*/  LDS R18, [R11+0xe00] ;  /* 0x000e00000b127984 */ /* 0x0005280000000800 */
[----:B------:R2:W2:Y:S04]  /*2950*/  LDS R19, [R11+0x1200] ;  /* 0x001200000b137984 */ /* 0x0004a80000000800 */
[----:B------:R0:W2:Y:S04]  /*2960*/  LDS R16, [R11+0x1600] ;  /* 0x001600000b107984 */ /* 0x0000a80000000800 */
[----:B------:R0:W2:Y:S04]  /*2970*/  LDS R12, [R11+0x1a00] ;  /* 0x001a00000b0c7984 */ /* 0x0000a80000000800 */
[----:B------:R0:W2:Y:S01]  /*2980*/  LDS R10, [R11+0x1e00] ;  /* 0x001e00000b0a7984 */ /* 0x0000a20000000800 */
[----:B-1----:R-:W-:-:S02]  /*2990*/  ISETP.NE.AND P0, PT, R14, RZ, PT ;  /* 0x000000ff0e00720c */ /* 0x002fc40003f05270 */
[----:B0-----:R-:W-:-:S11]  /*29a0*/  ISETP.NE.AND P1, PT, R13, RZ, PT ;  /* 0x000000ff0d00720c */ /* 0x001fd60003f25270 */
[----:B---34-:R-:W-:Y:S05]  /*29b0*/  @!P0 BRA `(.L_x_189) ;  /* 0x0000000000088947 */ /* 0x018fea0003800000 */
[----:B------:R-:W-:-:S05]  /*29c0*/  IMAD.MOV.U32 R15, RZ, RZ, RZ ;  /* 0x000000ffff0f7224 */ /* 0x000fca00078e00ff */
[----:B------:R0:W-:Y:S02]  /*29d0*/  REDG.E.ADD.64.STRONG.GPU desc[UR20][R6.64+0x400], R14 ;  /* 0x0004000e0600798e */ /* 0x0001e4000c12e514 */
.L_x_189:
[----:B------:R-:W-:Y:S05]  /*29e0*/  BSYNC.RECONVERGENT B1 ;  /* 0x0000000000017941 */ /* 0x000fea0003800200 */
.L_x_188:
[----:B------:R-:W-:Y:S04]  /*29f0*/  BSSY.RECONVERGENT B1, `(.L_x_190) ;  /* 0x0000005000017945 */ /* 0x000fe80003800200 */
[----:B------:R-:W-:Y:S05]  /*2a00*/  @!P1 BRA `(.L_x_191) ;  /* 0x00000000000c9947 */ /* 0x000fea0003800000 */
[----:B0-----:R-:W-:Y:S02]  /*2a10*/  IMAD.MOV.U32 R14, RZ, RZ, R13 ;  /* 0x000000ffff0e7224 */ /* 0x001fe400078e000d */
[----:B------:R-:W-:-:S05]  /*2a20*/  IMAD.MOV.U32 R15, RZ, RZ, RZ ;  /* 0x000000ffff0f7224 */ /* 0x000fca00078e00ff */
[----:B------:R1:W-:Y:S02]  /*2a30*/  REDG.E.ADD.64.STRONG.GPU desc[UR20][R6.64+0xc00], R14 ;  /* 0x000c000e0600798e */ /* 0x0003e4000c12e514 */
.L_x_191:
[----:B------:R-:W-:Y:S05]  /*2a40*/  BSYNC.RECONVERGENT B1 ;  /* 0x0000000000017941 */ /* 0x000fea0003800200 */
.L_x_190:
[----:B------:R-:W-:Y:S01]  /*2a50*/  ISETP.NE.AND P6, PT, R17, RZ, PT ;  /* 0x000000ff1100720c */ /* 0x000fe20003fc5270 */
[----:B------:R-:W-:Y:S01]  /*2a60*/  BSSY.RECONVERGENT B1, `(.L_x_192) ;  /* 0x000000b000017945 */ /* 0x000fe20003800200 */
[----:B------:R-:W-:Y:S02]  /*2a70*/  ISETP.NE.AND P0, PT, R9, UR27, PT ;  /* 0x0000001b09007c0c */ /* 0x000fe4000bf05270 */
[----:B------:R-:W-:Y:S02]  /*2a80*/  ISETP.NE.AND P1, PT, R18, RZ, PT ;  /* 0x000000ff1200720c */ /* 0x000fe40003f25270 */
[----:B--2---:R-:W-:Y:S02]  /*2a90*/  ISETP.NE.AND P2, PT, R19, RZ, PT ;  /* 0x000000ff1300720c */ /* 0x004fe40003f45270 */
[----:B------:R-:W-:Y:S02]  /*2aa0*/  ISETP.NE.AND P3, PT, R16, RZ, PT ;  /* 0x000000ff1000720c */ /* 0x000fe40003f65270 */
[----:B------:R-:W-:-:S02]  /*2ab0*/  ISETP.NE.AND P4, PT, R12, RZ, PT ;  /* 0x000000ff0c00720c */ /* 0x000fc40003f85270 */
[----:B------:R-:W-:Y:S01]  /*2ac0*/  ISETP.NE.AND P5, PT, R10, RZ, PT ;  /* 0x000000ff0a00720c */ /* 0x000fe20003fa5270 */
[----:B------:R-:W-:-:S12]  /*2ad0*/  @!P6 BRA `(.L_x_193) ;  /* 0x00000000000ce947 */ /* 0x000fd80003800000 */
[----:B01----:R-:W-:Y:S02]  /*2ae0*/  IMAD.MOV.U32 R14, RZ, RZ, R17 ;  /* 0x000000ffff0e7224 */ /* 0x003fe400078e0011 */
[----:B------:R-:W-:-:S05]  /*2af0*/  IMAD.MOV.U32 R15, RZ, RZ, RZ ;  /* 0x000000ffff0f7224 */ /* 0x000fca00078e00ff */
[----:B------:R2:W-:Y:S02]  /*2b00*/  REDG.E.ADD.64.STRONG.GPU desc[UR20][R6.64+0x1400], R14 ;  /* 0x0014000e0600798e */ /* 0x0005e4000c12e514 */
.L_x_193:
[----:B------:R-:W-:Y:S05]  /*2b10*/  BSYNC.RECONVERGENT B1 ;  /* 0x0000000000017941 */ /* 0x000fea0003800200 */
.L_x_192:
[----:B------:R-:W-:Y:S04]  /*2b20*/  BSSY.RECONVERGENT B1, `(.L_x_194) ;  /* 0x0000005000017945 */ /* 0x000fe80003800200 */
[----:B------:R-:W-:Y:S05]  /*2b30*/  @!P1 BRA `(.L_x_195) ;  /* 0x00000000000c9947 */ /* 0x000fea0003800000 */
[----:B012---:R-:W-:Y:S02]  /*2b40*/  IMAD.MOV.U32 R14, RZ, RZ, R18 ;  /* 0x000000ffff0e7224 */ /* 0x007fe400078e0012 */
[----:B------:R-:W-:-:S05]  /*2b50*/  IMAD.MOV.U32 R15, RZ, RZ, RZ ;  /* 0x000000ffff0f7224 */ /* 0x000fca00078e00ff */
[----:B------:R3:W-:Y:S02]  /*2b60*/  REDG.E.ADD.64.STRONG.GPU desc[UR20][R6.64+0x1c00], R14 ;  /* 0x001c000e0600798e */ /* 0x0007e4000c12e514 */
.L_x_195:
[----:B------:R-:W-:Y:S05]  /*2b70*/  BSYNC.RECONVERGENT B1 ;  /* 0x0000000000017941 */ /* 0x000fea0003800200 */
.L_x_194:
[----:B------:R-:W-:Y:S04]  /*2b80*/  BSSY.RECONVERGENT B1, `(.L_x_196) ;  /* 0x0000005000017945 */ /* 0x000fe80003800200 */
[----:B------:R-:W-:Y:S05]  /*2b90*/  @!P2 BRA `(.L_x_197) ;  /* 0x00000000000ca947 */ /* 0x000fea0003800000 */
[----:B0123--:R-:W-:Y:S02]  /*2ba0*/  IMAD.MOV.U32 R14, RZ, RZ, R19 ;  /* 0x000000ffff0e7224 */ /* 0x00ffe400078e0013 */
[----:B------:R-:W-:-:S05]  /*2bb0*/  IMAD.MOV.U32 R15, RZ, RZ, RZ ;  /* 0x000000ffff0f7224 */ /* 0x000fca00078e00ff */
[----:B------:R4:W-:Y:S02]  /*2bc0*/  REDG.E.ADD.64.STRONG.GPU desc[UR20][R6.64+0x2400], R14 ;  /* 0x0024000e0600798e */ /* 0x0009e4000c12e514 */
.L_x_197:
[----:B------:R-:W-:Y:S05]  /*2bd0*/  BSYNC.RECONVERGENT B1 ;  /* 0x0000000000017941 */ /* 0x000fea0003800200 */
.L_x_196:
[----:B------:R-:W-:Y:S04]  /*2be0*/  BSSY.RECONVERGENT B1, `(.L_x_198) ;  /* 0x0000004000017945 */ /* 0x000fe80003800200 */
[----:B------:R-:W-:Y:S05]  /*2bf0*/  @!P3 BRA `(.L_x_199) ;  /* 0x000000000008b947 */ /* 0x000fea0003800000 */
[----:B------:R-:W-:-:S05]  /*2c00*/  IMAD.MOV.U32 R17, RZ, RZ, RZ ;  /* 0x000000ffff117224 */ /* 0x000fca00078e00ff */
[----:B------:R0:W-:Y:S02]  /*2c10*/  REDG.E.ADD.64.STRONG.GPU desc[UR20][R6.64+0x2c00], R16 ;  /* 0x002c00100600798e */ /* 0x0001e4000c12e514 */
.L_x_199:
[----:B------:R-:W-:Y:S05]  /*2c20*/  BSYNC.RECONVERGENT B1 ;  /* 0x0000000000017941 */ /* 0x000fea0003800200 */
.L_x_198:
[----:B------:R-:W-:Y:S04]  /*2c30*/  BSSY.RECONVERGENT B1, `(.L_x_200) ;  /* 0x0000004000017945 */ /* 0x000fe80003800200 */
[----:B------:R-:W-:Y:S05]  /*2c40*/  @!P4 BRA `(.L_x_201) ;  /* 0x000000000008c947 */ /* 0x000fea0003800000 */
[----:B------:R-:W-:-:S05]  /*2c50*/  IMAD.MOV.U32 R13, RZ, RZ, RZ ;  /* 0x000000ffff0d7224 */ /* 0x000fca00078e00ff */
[----:B------:R0:W-:Y:S02]  /*2c60*/  REDG.E.ADD.64.STRONG.GPU desc[UR20][R6.64+0x3400], R12 ;  /* 0x0034000c0600798e */ /* 0x0001e4000c12e514 */
.L_x_201:
[----:B------:R-:W-:Y:S05]  /*2c70*/  BSYNC.RECONVERGENT B1 ;  /* 0x0000000000017941 */ /* 0x000fea0003800200 */
.L_x_200:
[----:B------:R-:W-:Y:S04]  /*2c80*/  BSSY.RECONVERGENT B1, `(.L_x_202) ;  /* 0x0000004000017945 */ /* 0x000fe80003800200 */
[----:B------:R-:W-:Y:S05]  /*2c90*/  @!P5 BRA `(.L_x_203) ;  /* 0x000000000008d947 */ /* 0x000fea0003800000 */
[----:B------:R-:W-:-:S05]  /*2ca0*/  IMAD.MOV.U32 R11, RZ, RZ, RZ ;  /* 0x000000ffff0b7224 */ /* 0x000fca00078e00ff */
[----:B------:R0:W-:Y:S02]  /*2cb0*/  REDG.E.ADD.64.STRONG.GPU desc[UR20][R6.64+0x3c00], R10 ;  /* 0x003c000a0600798e */ /* 0x0001e4000c12e514 */
.L_x_203:
[----:B------:R-:W-:Y:S05]  /*2cc0*/  BSYNC.RECONVERGENT B1 ;  /* 0x0000000000017941 */ /* 0x000fea0003800200 */
.L_x_202:
[----:B------:R-:W-:Y:S05]  /*2cd0*/  @P0 BRA `(.L_x_204) ;  /* 0xfffffff800f80947 */ /* 0x000fea000383ffff */
[----:B------:R-:W-:-:S07]  /*2ce0*/  IMAD.U32 R5, RZ, RZ, UR27 ;  /* 0x0000001bff057e24 */ /* 0x000fce000f8e00ff */
.L_x_187:
[----:B------:R-:W-:-:S09]  /*2cf0*/  UISETP.NE.AND UP0, UPT, UR24, URZ, UPT ;  /* 0x000000ff1800728c */ /* 0x000fd2000bf05270 */
[----:B------:R-:W-:Y:S05]  /*2d00*/  BRA.U !UP0, `(.L_x_152) ;  /* 0x0000000508647547 */ /* 0x000fea000b800000 */
[----:B------:R-:W-:-:S13]  /*2d10*/  ISETP.GE.U32.AND P0, PT, R8, 0x3, PT ;  /* 0x000000030800780c */ /* 0x000fda0003f06070 */
[----:B------:R-:W-:Y:S05]  /*2d20*/  @!P0 BRA `(.L_x_205) ;  /* 0x0000000000bc8947 */ /* 0x000fea0003800000 */
[----:B01234-:R-:W-:Y:S01]  /*2d30*/  IMAD R7, R5, 0x400, R2 ;  /* 0x0000040005077824 */ /* 0x01ffe200078e0202 */
[----:B------:R-:W-:Y:S04]  /*2d40*/  BSSY.RECONVERGENT B1, `(.L_x_206) ;  /* 0x000000f000017945 */ /* 0x000fe80003800200 */
[----:B------:R-:W0:Y:S04]  /*2d50*/  LDS R10, [R7+0x200] ;  /* 0x00020000070a7984 */ /* 0x000e280000000800 */
[----:B------:R-:W1:Y:S04]  /*2d60*/  LDS R12, [R7+0x600] ;  /* 0x00060000070c7984 */ /* 0x000e680000000800 */
[----:B------:R-:W2:Y:S04]  /*2d70*/  LDS R6, [R7+0xa00] ;  /* 0x000a000007067984 */ /* 0x000ea80000000800 */
[----:B------:R-:W3:Y:S01]  /*2d80*/  LDS R4, [R7+0xe00] ;  /* 0x000e000007047984 */ /* 0x000ee20000000800 */
[----:B0-----:R-:W-:-:S02]  /*2d90*/  ISETP.NE.AND P0, PT, R10, RZ, PT ;  /* 0x000000ff0a00720c */ /* 0x001fc40003f05270 */
[----:B-1----:R-:W-:Y:S02]  /*2da0*/  ISETP.NE.AND P1, PT, R12, RZ, PT ;  /* 0x000000ff0c00720c */ /* 0x002fe40003f25270 */
[----:B--2---:R-:W-:Y:S02]  /*2db0*/  ISETP.NE.AND P2, PT, R6, RZ, PT ;  /* 0x000000ff0600720c */ /* 0x004fe40003f45270 */
[----:B---3--:R-:W-:-:S07]  /*2dc0*/  ISETP.NE.AND P3, PT, R4, RZ, PT ;  /* 0x000000ff0400720c */ /* 0x008fce0003f65270 */
[----:B------:R-:W-:Y:S06]  /*2dd0*/  @!P0 BRA `(.L_x_207) ;  /* 0x0000000000148947 */ /* 0x000fec0003800000 */
[----:B------:R-:W0:Y:S01]  /*2de0*/  LDC.64 R8, c[0x0][0x380] ;  /* 0x0000e000ff087b82 */ /* 0x000e220000000a00 */
[----:B------:R-:W-:Y:S02]  /*2df0*/  IMAD R7, R5, 0x100, R0 ;  /* 0x0000010005077824 */ /* 0x000fe400078e0200 */
[----:B------:R-:W-:Y:S02]  /*2e00*/  IMAD.MOV.U32 R11, RZ, RZ, RZ ;  /* 0x000000ffff0b7224 */ /* 0x000fe400078e00ff */
[----:B0-----:R-:W-:-:S05]  /*2e10*/  IMAD.WIDE.U32 R8, R7, 0x8, R8 ;  /* 0x0000000807087825 */ /* 0x001fca00078e0008 */
[----:B------:R0:W-:Y:S02]  /*2e20*/  REDG.E.ADD.64.STRONG.GPU desc[UR20][R8.64+0x400], R10 ;  /* 0x0004000a0800798e */ /* 0x0001e4000c12e514 */
.L_x_207:
[----:B------:R-:W-:Y:S05]  /*2e30*/  BSYNC.RECONVERGENT B1 ;  /* 0x0000000000017941 */ /* 0x000fea0003800200 */
.L_x_206:
        /* <DEDUP_REMOVED lines=9> */
.L_x_209:
[----:B------:R-:W-:Y:S05]  /*2ed0*/  BSYNC.RECONVERGENT B1 ;  /* 0x0000000000017941 */ /* 0x000fea0003800200 */
.L_x_208:
        /* <DEDUP_REMOVED lines=8> */
.L_x_211:
[----:B------:R-:W-:Y:S05]  /*2f60*/  BSYNC.RECONVERGENT B1 ;  /* 0x0000000000017941 */ /* 0x000fea0003800200 */
.L_x_210:
[----:B------:R-:W-:Y:S04]  /*2f70*/  BSSY.RECONVERGENT B1, `(.L_x_212) ;  /* 0x0000009000017945 */ /* 0x000fe80003800200 */
[----:B------:R-:W-:Y:S05]  /*2f80*/  @!P3 BRA `(.L_x_213) ;  /* 0x00000000001cb947 */ /* 0x000fea0003800000 */
[----:B--2---:R-:W2:Y:S01]  /*2f90*/  LDC.64 R6, c[0x0][0x380] ;  /* 0x0000e000ff067b82 */ /* 0x004ea20000000a00 */
[----:B01----:R-:W-:Y:S02]  /*2fa0*/  IMAD R9, R5, 0x100, R0 ;  /* 0x0000010005097824 */ /* 0x003fe400078e0200 */
[----:B------:R-:W-:Y:S02]  /*2fb0*/  IMAD.MOV.U32 R8, RZ, RZ, R4 ;  /* 0x000000ffff087224 */ /* 0x000fe400078e0004 */
[----:B------:R-:W-:-:S04]  /*2fc0*/  VIADD R9, R9, 0x300 ;  /* 0x0000030009097836 */ /* 0x000fc80000000000 */
[----:B--2---:R-:W-:-:S04]  /*2fd0*/  IMAD.WIDE.U32 R6, R9, 0x8, R6 ;  /* 0x0000000809067825 */ /* 0x004fc800078e0006 */
[----:B------:R-:W-:-:S05]  /*2fe0*/  IMAD.MOV.U32 R9, RZ, RZ, RZ ;  /* 0x000000ffff097224 */ /* 0x000fca00078e00ff */
[----:B------:R3:W-:Y:S02]  /*2ff0*/  REDG.E.ADD.64.STRONG.GPU desc[UR20][R6.64+0x400], R8 ;  /* 0x000400080600798e */ /* 0x0007e4000c12e514 */
.L_x_213:
[----:B------:R-:W-:Y:S05]  /*3000*/  BSYNC.RECONVERGENT B1 ;  /* 0x0000000000017941 */ /* 0x000fea0003800200 */
.L_x_212:
[----:B------:R-:W-:-:S07]  /*3010*/  VIADD R5, R5, 0x4 ;  /* 0x0000000405057836 */ /* 0x000fce0000000000 */
.L_x_205:
[----:B------:R-:W-:-:S09]  /*3020*/  UISETP.NE.AND UP0, UPT, UR25, URZ, UPT ;  /* 0x000000ff1900728c */ /* 0x000fd2000bf05270 */
[----:B------:R-:W-:Y:S05]  /*3030*/  BRA.U !UP0, `(.L_x_152) ;  /* 0x0000000108987547 */ /* 0x000fea000b800000 */
[----:B------:R-:W-:-:S13]  /*3040*/  ISETP.NE.AND P0, PT, R3, RZ, PT ;  /* 0x000000ff0300720c */ /* 0x000fda0003f05270 */
[----:B------:R-:W-:Y:S05]  /*3050*/  @!P0 BRA `(.L_x_214) ;  /* 0x0000000000648947 */ /* 0x000fea0003800000 */
[----:B01234-:R-:W-:Y:S01]  /*3060*/  IMAD R6, R5, 0x400, R2 ;  /* 0x0000040005067824 */ /* 0x01ffe200078e0202 */
[----:B------:R-:W-:Y:S04]  /*3070*/  BSSY.RECONVERGENT B1, `(.L_x_215) ;  /* 0x000000c000017945 */ /* 0x000fe80003800200 */
[----:B------:R-:W0:Y:S04]  /*3080*/  LDS R3, [R6+0x200] ;  /* 0x0002000006037984 */ /* 0x000e280000000800 */
        /* <DEDUP_REMOVED lines=10> */
.L_x_216:
[----:B------:R-:W-:Y:S05]  /*3130*/  BSYNC.RECONVERGENT B1 ;  /* 0x0000000000017941 */ /* 0x000fea0003800200 */
.L_x_215:
        /* <DEDUP_REMOVED lines=9> */
.L_x_218:
[----:B------:R-:W-:Y:S05]  /*31d0*/  BSYNC.RECONVERGENT B1 ;  /* 0x0000000000017941 */ /* 0x000fea0003800200 */
.L_x_217:
[----:B------:R-:W-:-:S07]  /*31e0*/  VIADD R5, R5, 0x2 ;  /* 0x0000000205057836 */ /* 0x000fce0000000000 */
.L_x_214:
[----:B------:R-:W-:-:S09]  /*31f0*/  UISETP.NE.AND UP0, UPT, UR9, URZ, UPT ;  /* 0x000000ff0900728c */ /* 0x000fd2000bf05270 */
[----:B------:R-:W-:Y:S05]  /*3200*/  BRA.U !UP0, `(.L_x_152) ;  /* 0x0000000108247547 */ /* 0x000fea000b800000 */
[----:B------:R-:W-:-:S05]  /*3210*/  IMAD R2, R5, 0x400, R2 ;  /* 0x0000040005027824 */ /* 0x000fca00078e0202 */
[----:B-1----:R-:W1:Y:S02]  /*3220*/  LDS R4, [R2+0x200] ;  /* 0x0002000002047984 */ /* 0x002e640000000800 */
[----:B-1----:R-:W-:-:S13]  /*3230*/  ISETP.NE.AND P0, PT, R4, RZ, PT ;  /* 0x000000ff0400720c */ /* 0x002fda0003f05270 */
[----:B------:R-:W-:Y:S05]  /*3240*/  @!P0 BRA `(.L_x_152) ;  /* 0x0000000000148947 */ /* 0x000fea0003800000 */
[----:B------:R-:W1:Y:S01]  /*3250*/  LDC.64 R2, c[0x0][0x380] ;  /* 0x0000e000ff027b82 */ /* 0x000e620000000a00 */
[----:B------:R-:W-:-:S04]  /*3260*/  IMAD R5, R5, 0x100, R0 ;  /* 0x0000010005057824 */ /* 0x000fc800078e0200 */
[----:B-1----:R-:W-:-:S04]  /*3270*/  IMAD.WIDE.U32 R2, R5, 0x8, R2 ;  /* 0x0000000805027825 */ /* 0x002fc800078e0002 */
[----:B------:R-:W-:-:S05]  /*3280*/  IMAD.MOV.U32 R5, RZ, RZ, RZ ;  /* 0x000000ffff057224 */ /* 0x000fca00078e00ff */
[----:B------:R1:W-:Y:S02]  /*3290*/  REDG.E.ADD.64.STRONG.GPU desc[UR20][R2.64+0x400], R4 ;  /* 0x000400040200798e */ /* 0x0003e4000c12e514 */
.L_x_152:
[----:B------:R-:W-:Y:S05]  /*32a0*/  BSYNC.RECONVERGENT B0 ;  /* 0x0000000000007941 */ /* 0x000fea0003800200 */
.L_x_151:
[----:B------:R-:W-:Y:S01]  /*32b0*/  BAR.SYNC.DEFER_BLOCKING 0x0 ;  /* 0x0000000000007b1d */ /* 0x000fe20000010000 */
[----:B------:R-:W-:-:S04]  /*32c0*/  UIADD3 UR6, UP0, UPT, UR6, 0x1, URZ ;  /* 0x0000000106067890 */ /* 0x000fc8000ff1e0ff */
[----:B------:R-:W-:Y:S02]  /*32d0*/  UIADD3.X UR7, UPT, UPT, URZ, UR7, URZ, UP0, !UPT ;  /* 0x00000007ff077290 */ /* 0x000fe400087fe4ff */
[----:B------:R-:W-:-:S04]  /*32e0*/  UISETP.NE.U32.AND UP0, UPT, UR6, UR11, UPT ;  /* 0x0000000b0600728c */ /* 0x000fc8000bf05070 */
[----:B------:R-:W-:-:S09]  /*32f0*/  UISETP.NE.AND.EX UP0, UPT, UR7, UR12, UPT, UP0 ;  /* 0x0000000c0700728c */ /* 0x000fd2000bf05300 */
[----:B------:R-:W-:Y:S05]  /*3300*/  BRA.U UP0, `(.L_x_219) ;  /* 0xffffffcd00d47547 */ /* 0x000fea000b83ffff */
[----:B------:R-:W-:Y:S05]  /*3310*/  EXIT ;  /* 0x000000000000794d */ /* 0x000fea0003800000 */
.L_x_220:
        /* <DEDUP_REMOVED lines=14> */
.L_x_464:


//--------------------- .text._ZN3cub18CUB_300001_SM_10006detail10radix_sort31DeviceRadixSortSingleTileKernelINS1_5radix10policy_hubIffyE10Policy1000ELNS0_9SortOrderE0EffyNS1_21identity_decomposer_tEEEvPKT1_PSA_PKT2_PSE_T3_iiT4_ --------------------------
	.section	.text._ZN3cub18CUB_300001_SM_10006detail10radix_sort31DeviceRadixSortSingleTileKernelINS1_5radix10policy_hubIffyE10Policy1000ELNS0_9SortOrderE0EffyNS1_21identity_decomposer_tEEEvPKT1_PSA_PKT2_PSE_T3_iiT4_,"ax",@progbits
	.align	128
        .global         _ZN3cub18CUB_300001_SM_10006detail10radix_sort31DeviceRadixSortSingleTileKernelINS1_5radix10policy_hubIffyE10Policy1000ELNS0_9SortOrderE0EffyNS1_21identity_decomposer_tEEEvPKT1_PSA_PKT2_PSE_T3_iiT4_
        .type           _ZN3cub18CUB_300001_SM_10006detail10radix_sort31DeviceRadixSortSingleTileKernelINS1_5radix10policy_hubIffyE10Policy1000ELNS0_9SortOrderE0EffyNS1_21identity_decomposer_tEEEvPKT1_PSA_PKT2_PSE_T3_iiT4_,@function
        .size           _ZN3cub18CUB_300001_SM_10006detail10radix_sort31DeviceRadixSortSingleTileKernelINS1_5radix10policy_hubIffyE10Policy1000ELNS0_9SortOrderE0EffyNS1_21identity_decomposer_tEEEvPKT1_PSA_PKT2_PSE_T3_iiT4_,(.L_x_465 - _ZN3cub18CUB_300001_SM_10006detail10radix_sort31DeviceRadixSortSingleTileKernelINS1_5radix10policy_hubIffyE10Policy1000ELNS0_9SortOrderE0EffyNS1_21identity_decomposer_tEEEvPKT1_PSA_PKT2_PSE_T3_iiT4_)
        .other          _ZN3cub18CUB_300001_SM_10006detail10radix_sort31DeviceRadixSortSingleTileKernelINS1_5radix10policy_hubIffyE10Policy1000ELNS0_9SortOrderE0EffyNS1_21identity_decomposer_tEEEvPKT1_PSA_PKT2_PSE_T3_iiT4_,@"STO_CUDA_ENTRY STV_DEFAULT"
_ZN3cub18CUB_300001_SM_10006detail10radix_sort31DeviceRadixSortSingleTileKernelINS1_5radix10policy_hubIffyE10Policy1000ELNS0_9SortOrderE0EffyNS1_21identity_decomposer_tEEEvPKT1_PSA_PKT2_PSE_T3_iiT4_:
.text._ZN3cub18CUB_300001_SM_10006detail10radix_sort31DeviceRadixSortSingleTileKernelINS1_5radix10policy_hubIffyE10Policy1000ELNS0_9SortOrderE0EffyNS1_21identity_decomposer_tEEEvPKT1_PSA_PKT2_PSE_T3_iiT4_:
[----:B------:R-:W-:Y:S01]  /*0000*/  LDC R1, c[0x0][0x37c] ;  /* 0x0000df00ff017b82 */ /* 0x000fe20000000800 */
[----:B------:R-:W0:Y:S01]  /*0010*/  S2R R0, SR_TID.X ;  /* 0x0000000000007919 */ /* 0x000e220000002100 */
[----:B------:R-:W1:Y:S01]  /*0020*/  LDCU UR4, c[0x0][0x3a0] ;  /* 0x00007400ff0477ac */ /* 0x000e620008000800 */
[----:B------:R-:W-:Y:S02]  /*0030*/  IMAD.MOV.U32 R35, RZ, RZ, 0x7fffffff ;  /* 0x7fffffffff237424 */ /* 0x000fe400078e00ff */
[----:B------:R-:W-:Y:S01]  /*0040*/  IMAD.MOV.U32 R36, RZ, RZ, 0x7fffffff ;  /* 0x7fffffffff247424 */ /* 0x000fe200078e00ff */
[----:B------:R-:W2:Y:S01]  /*0050*/  LDCU.64 UR8, c[0x0][0x358] ;  /* 0x00006b00ff0877ac */ /* 0x000ea20008000a00 */
[----:B------:R-:W-:Y:S02]  /*0060*/  IMAD.MOV.U32 R37, RZ, RZ, 0x7fffffff ;  /* 0x7fffffffff257424 */ /* 0x000fe400078e00ff */
[----:B------:R-:W-:Y:S02]  /*0070*/  IMAD.MOV.U32 R38, RZ, RZ, 0x7fffffff ;  /* 0x7fffffffff267424 */ /* 0x000fe400078e00ff */
[----:B------:R-:W-:-:S02]  /*0080*/  IMAD.MOV.U32 R39, RZ, RZ, 0x7fffffff ;  /* 0x7fffffffff277424 */ /* 0x000fc400078e00ff */
[----:B------:R-:W-:Y:S02]  /*0090*/  IMAD.MOV.U32 R29, RZ, RZ, 0x7fffffff ;  /* 0x7fffffffff1d7424 */ /* 0x000fe400078e00ff */
[----:B------:R-:W-:Y:S02]  /*00a0*/  IMAD.MOV.U32 R30, RZ, RZ, 0x7fffffff ;  /* 0x7fffffffff1e7424 */ /* 0x000fe400078e00ff */
[----:B------:R-:W-:Y:S02]  /*00b0*/  IMAD.MOV.U32 R31, RZ, RZ, 0x7fffffff ;  /* 0x7fffffffff1f7424 */ /* 0x000fe400078e00ff */
        /* <DEDUP_REMOVED lines=10> */
[----:B------:R-:W-:Y:S01]  /*0160*/  IMAD.MOV.U32 R49, RZ, RZ, 0x7fffffff ;  /* 0x7fffffffff317424 */ /* 0x000fe200078e00ff */
[----:B------:R-:W3:Y:S01]  /*0170*/  S2UR UR6, SR_CgaCtaId ;  /* 0x00000000000679c3 */ /* 0x000ee20000008800 */
[----:B0-----:R-:W-:Y:S01]  /*0180*/  IMAD R9, R0, 0x13, RZ ;  /* 0x0000001300097824 */ /* 0x001fe200078e02ff */
[----:B------:R-:W0:Y:S03]  /*0190*/  LDCU UR10, c[0x0][0x3ac] ;  /* 0x00007580ff0a77ac */ /* 0x000e260008000800 */
[C---:B------:R-:W-:Y:S01]  /*01a0*/  VIADD R4, R9.reuse, 0x1 ;  /* 0x0000000109047836 */ /* 0x040fe20000000000 */
[C---:B-1----:R-:W-:Y:S01]  /*01b0*/  ISETP.GE.AND P6, PT, R9.reuse, UR4, PT ;  /* 0x0000000409007c0c */ /* 0x042fe2000bfc6270 */
[----:B------:R-:W-:-:S02]  /*01c0*/  VIADD R5, R9, 0x2 ;  /* 0x0000000209057836 */ /* 0x000fc40000000000 */
[C---:B------:R-:W-:Y:S01]  /*01d0*/  VIADD R7, R9.reuse, 0x6 ;  /* 0x0000000609077836 */ /* 0x040fe20000000000 */
[----:B------:R-:W-:Y:S01]  /*01e0*/  ISETP.GE.AND P5, PT, R4, UR4, PT ;  /* 0x0000000404007c0c */ /* 0x000fe2000bfa6270 */
[----:B------:R-:W-:Y:S01]  /*01f0*/  VIADD R4, R9, 0x4 ;  /* 0x0000000409047836 */ /* 0x000fe20000000000 */
[----:B------:R-:W-:Y:S01]  /*0200*/  ISETP.GE.AND P4, PT, R5, UR4, PT ;  /* 0x0000000405007c0c */ /* 0x000fe2000bf86270 */
[----:B------:R-:W-:Y:S01]  /*0210*/  VIADD R5, R9, 0x5 ;  /* 0x0000000509057836 */ /* 0x000fe20000000000 */
[----:B------:R-:W-:Y:S01]  /*0220*/  ISETP.GE.AND P0, PT, R7, UR4, PT ;  /* 0x0000000407007c0c */ /* 0x000fe2000bf06270 */
[C---:B------:R-:W-:Y:S01]  /*0230*/  VIADD R51, R9.reuse, 0x7 ;  /* 0x0000000709337836 */ /* 0x040fe20000000000 */
[----:B------:R-:W-:Y:S01]  /*0240*/  ISETP.GE.AND P2, PT, R4, UR4, PT ;  /* 0x0000000404007c0c */ /* 0x000fe2000bf46270 */
[----:B------:R-:W-:Y:S01]  /*0250*/  VIADD R52, R9, 0x8 ;  /* 0x0000000809347836 */ /* 0x000fe20000000000 */
[----:B------:R-:W-:Y:S01]  /*0260*/  ISETP.GE.AND P1, PT, R5, UR4, PT ;  /* 0x0000000405007c0c */ /* 0x000fe2000bf26270 */
[C---:B------:R-:W-:Y:S01]  /*0270*/  VIADD R53, R9.reuse, 0x9 ;  /* 0x0000000909357836 */ /* 0x040fe20000000000 */
[----:B------:R-:W1:Y:S01]  /*0280*/  LDC.64 R4, c[0x0][0x380] ;  /* 0x0000e000ff047b82 */ /* 0x000e620000000a00 */
[----:B------:R-:W-:Y:S01]  /*0290*/  P2R R50, PR, RZ, 0x1 ;  /* 0x00000001ff327803 */ /* 0x000fe20000000000 */
[C---:B------:R-:W-:Y:S01]  /*02a0*/  VIADD R54, R9.reuse, 0xa ;  /* 0x0000000a09367836 */ /* 0x040fe20000000000 */
[----:B------:R-:W-:Y:S01]  /*02b0*/  P2R R45, PR, RZ, 0x4 ;  /* 0x00000004ff2d7803 */ /* 0x000fe20000000000 */
[C---:B------:R-:W-:Y:S01]  /*02c0*/  VIADD R6, R9.reuse, 0x3 ;  /* 0x0000000309067836 */ /* 0x040fe20000000000 */
[----:B------:R-:W-:Y:S01]  /*02d0*/  P2R R47, PR, RZ, 0x2 ;  /* 0x00000002ff2f7803 */ /* 0x000fe20000000000 */
[C---:B------:R-:W-:Y:S01]  /*02e0*/  VIADD R55, R9.reuse, 0xb ;  /* 0x0000000b09377836 */ /* 0x040fe20000000000 */
[----:B------:R-:W-:Y:S01]  /*02f0*/  P2R R8, PR, RZ, 0x20 ;  /* 0x00000020ff087803 */ /* 0x000fe20000000000 */
[C---:B------:R-:W-:Y:S01]  /*0300*/  VIADD R56, R9.reuse, 0xc ;  /* 0x0000000c09387836 */ /* 0x040fe20000000000 */
[----:B------:R-:W-:Y:S01]  /*0310*/  ISETP.GE.AND P3, PT, R6, UR4, PT ;  /* 0x0000000406007c0c */ /* 0x000fe2000bf66270 */
[C---:B------:R-:W-:Y:S01]  /*0320*/  VIADD R57, R9.reuse, 0xd ;  /* 0x0000000d09397836 */ /* 0x040fe20000000000 */
[----:B------:R-:W-:Y:S01]  /*0330*/  P2R R10, PR, RZ, 0x10 ;  /* 0x00000010ff0a7803 */ /* 0x000fe20000000000 */
[C---:B------:R-:W-:Y:S01]  /*0340*/  VIADD R58, R9.reuse, 0xe ;  /* 0x0000000e093a7836 */ /* 0x040fe20000000000 */
[----:B------:R-:W-:Y:S01]  /*0350*/  P2R R11, PR, RZ, 0x8 ;  /* 0x00000008ff0b7803 */ /* 0x000fe20000000000 */
[C---:B------:R-:W-:Y:S01]  /*0360*/  VIADD R59, R9.reuse, 0xf ;  /* 0x0000000f093b7836 */ /* 0x040fe20000000000 */
[----:B------:R-:W4:Y:S01]  /*0370*/  LDC.64 R6, c[0x0][0x390] ;  /* 0x0000e400ff067b82 */ /* 0x000f220000000a00 */
[----:B------:R-:W-:-:S02]  /*0380*/  VIADD R60, R9, 0x10 ;  /* 0x00000010093c7836 */ /* 0x000fc40000000000 */
[C---:B------:R-:W-:Y:S02]  /*0390*/  VIADD R61, R9.reuse, 0x11 ;  /* 0x00000011093d7836 */ /* 0x040fe40000000000 */
[C---:B------:R-:W-:Y:S02]  /*03a0*/  VIADD R62, R9.reuse, 0x12 ;  /* 0x00000012093e7836 */ /* 0x040fe40000000000 */
[----:B-1----:R-:W-:-:S05]  /*03b0*/  IMAD.WIDE.U32 R4, R9, 0x4, R4 ;  /* 0x0000000409047825 */ /* 0x002fca00078e0004 */
[----:B--2---:R-:W2:Y:S01]  /*03c0*/  @!P0 LDG.E R35, desc[UR8][R4.64+0x18] ;  /* 0x0000180804238981 */ /* 0x004ea2000c1e1900 */
[----:B------:R-:W-:-:S03]  /*03d0*/  ISETP.GE.AND P0, PT, R51, UR4, PT ;  /* 0x0000000433007c0c */ /* 0x000fc6000bf06270 */
[----:B------:R-:W3:Y:S01]  /*03e0*/  @!P6 LDG.E R29, desc[UR8][R4.64] ;  /* 0x00000008041de981 */ /* 0x000ee2000c1e1900 */
[----:B------:R-:W-:-:S03]  /*03f0*/  P2R R51, PR, RZ, 0x1 ;  /* 0x00000001ff337803 */ /* 0x000fc60000000000 */
[----:B------:R-:W2:Y:S01]  /*0400*/  @!P5 LDG.E R30, desc[UR8][R4.64+0x4] ;  /* 0x00000408041ed981 */ /* 0x000ea2000c1e1900 */
[----:B----4-:R-:W-:-:S03]  /*0410*/  IMAD.WIDE.U32 R6, R9, 0x4, R6 ;  /* 0x0000000409067825 */ /* 0x010fc600078e0006 */
[----:B------:R-:W4:Y:S04]  /*0420*/  @!P4 LDG.E R31, desc[UR8][R4.64+0x8] ;  /* 0x00000808041fc981 */ /* 0x000f28000c1e1900 */
[----:B------:R-:W4:Y:S01]  /*0430*/  @!P0 LDG.E R36, desc[UR8][R4.64+0x1c] ;  /* 0x00001c0804248981 */ /* 0x000f22000c1e1900 */
[----:B------:R-:W-:-:S03]  /*0440*/  ISETP.GE.AND P0, PT, R52, UR4, PT ;  /* 0x0000000434007c0c */ /* 0x000fc6000bf06270 */
[----:B------:R-:W4:Y:S01]  /*0450*/  @!P3 LDG.E R32, desc[UR8][R4.64+0xc] ;  /* 0x00000c080420b981 */ /* 0x000f22000c1e1900 */
[----:B------:R-:W-:-:S03]  /*0460*/  P2R R52, PR, RZ, 0x1 ;  /* 0x00000001ff347803 */ /* 0x000fc60000000000 */
[----:B------:R-:W4:Y:S04]  /*0470*/  @!P2 LDG.E R33, desc[UR8][R4.64+0x10] ;  /* 0x000010080421a981 */ /* 0x000f28000c1e1900 */
[----:B------:R-:W4:Y:S04]  /*0480*/  @!P1 LDG.E R34, desc[UR8][R4.64+0x14] ;  /* 0x0000140804229981 */ /* 0x000f28000c1e1900 */
[----:B------:R-:W4:Y:S01]  /*0490*/  @!P0 LDG.E R37, desc[UR8][R4.64+0x20] ;  /* 0x0000200804258981 */ /* 0x000f22000c1e1900 */
[----:B------:R-:W-:-:S04]  /*04a0*/  ISETP.GE.AND P0, PT, R53, UR4, PT ;  /* 0x0000000435007c0c */ /* 0x000fc8000bf06270 */
[----:B------:R-:W-:-:S09]  /*04b0*/  P2R R53, PR, RZ, 0x1 ;  /* 0x00000001ff357803 */ /* 0x000fd20000000000 */
[----:B------:R-:W4:Y:S01]  /*04c0*/  @!P0 LDG.E R38, desc[UR8][R4.64+0x24] ;  /* 0x0000240804268981 */ /* 0x000f22000c1e1900 */
[----:B------:R-:W-:-:S04]  /*04d0*/  ISETP.GE.AND P0, PT, R54, UR4, PT ;  /* 0x0000000436007c0c */ /* 0x000fc8000bf06270 */
[----:B------:R-:W-:-:S09]  /*04e0*/  P2R R54, PR, RZ, 0x1 ;  /* 0x00000001ff367803 */ /* 0x000fd20000000000 */
[----:B------:R-:W4:Y:S01]  /*04f0*/  @!P0 LDG.E R39, desc[UR8][R4.64+0x28] ;  /* 0x0000280804278981 */ /* 0x000f22000c1e1900 */
[----:B------:R-:W-:Y:S02]  /*0500*/  ISETP.GE.AND P0, PT, R55, UR4, PT ;  /* 0x0000000437007c0c */ /* 0x000fe4000bf06270 */
[----:B------:R-:W-:Y:S02]  /*0510*/  ISETP.GE.AND P1, PT, R57, UR4, PT ;  /* 0x0000000439007c0c */ /* 0x000fe4000bf26270 */
[----:B------:R-:W-:Y:S02]  /*0520*/  P2R R55, PR, RZ, 0x1 ;  /* 0x00000001ff377803 */ /* 0x000fe40000000000 */
[----:B------:R-:W-:Y:S02]  /*0530*/  ISETP.GE.AND P2, PT, R58, UR4, PT ;  /* 0x000000043a007c0c */ /* 0x000fe4000bf46270 */
[----:B------:R-:W-:-:S05]  /*0540*/  ISETP.GE.AND P3, PT, R59, UR4, PT ;  /* 0x000000043b007c0c */ /* 0x000fca000bf66270 */
[----:B------:R-:W4:Y:S01]  /*0550*/  @!P0 LDG.E R40, desc[UR8][R4.64+0x2c] ;  /* 0x00002c0804288981 */ /* 0x000f22000c1e1900 */
[----:B------:R-:W-:Y:S02]  /*0560*/  ISETP.GE.AND P0, PT, R56, UR4, PT ;  /* 0x0000000438007c0c */ /* 0x000fe4000bf06270 */
[----:B------:R-:W-:Y:S01]  /*0570*/  ISETP.GE.AND P4, PT, R60, UR4, PT ;  /* 0x000000043c007c0c */ /* 0x000fe2000bf86270 */
[----:B------:R-:W4:Y:S01]  /*0580*/  @!P1 LDG.E R42, desc[UR8][R4.64+0x34] ;  /* 0x00003408042a9981 */ /* 0x000f22000c1e1900 */
[----:B------:R-:W-:Y:S02]  /*0590*/  ISETP.GE.AND P5, PT, R61, UR4, PT ;  /* 0x000000043d007c0c */ /* 0x000fe4000bfa6270 */
[----:B------:R-:W-:Y:S01]  /*05a0*/  ISETP.GE.AND P6, PT, R62, UR4, PT ;  /* 0x000000043e007c0c */ /* 0x000fe2000bfc6270 */
[----:B------:R-:W4:Y:S04]  /*05b0*/  @!P2 LDG.E R43, desc[UR8][R4.64+0x38] ;  /* 0x00003808042ba981 */ /* 0x000f28000c1e1900 */
[----:B------:R-:W4:Y:S04]  /*05c0*/  @!P3 LDG.E R44, desc[UR8][R4.64+0x3c] ;  /* 0x00003c08042cb981 */ /* 0x000f28000c1e1900 */
[----:B------:R-:W4:Y:S04]  /*05d0*/  @!P0 LDG.E R41, desc[UR8][R4.64+0x30] ;  /* 0x0000300804298981 */ /* 0x000f28000c1e1900 */
[----:B------:R-:W4:Y:S04]  /*05e0*/  @!P4 LDG.E R46, desc[UR8][R4.64+0x40] ;  /* 0x00004008042ec981 */ /* 0x000f28000c1e1900 */
[----:B------:R-:W4:Y:S04]  /*05f0*/  @!P5 LDG.E R48, desc[UR8][R4.64+0x44] ;  /* 0x000044080430d981 */ /* 0x000f28000c1e1900 */
[----:B------:R1:W4:Y:S01]  /*0600*/  @!P6 LDG.E R49, desc[UR8][R4.64+0x48] ;  /* 0x000048080431e981 */ /* 0x000322000c1e1900 */
[----:B------:R-:W-:Y:S01]  /*0610*/  P2R R56, PR, RZ, 0x1 ;  /* 0x00000001ff387803 */ /* 0x000fe20000000000 */
[----:B------:R-:W-:Y:S01]  /*0620*/  BAR.SYNC.DEFER_BLOCKING 0x0 ;  /* 0x0000000000007b1d */ /* 0x000fe20000010000 */
[----:B------:R-:W-:-:S04]  /*0630*/  ISETP.NE.AND P0, PT, R55, RZ, PT ;  /* 0x000000ff3700720c */ /* 0x000fc80003f05270 */
[----:B------:R-:W-:Y:S02]  /*0640*/  P2R R55, PR, RZ, 0x1 ;  /* 0x00000001ff377803 */ /* 0x000fe40000000000 */
[----:B------:R-:W-:-:S04]  /*0650*/  ISETP.NE.AND P0, PT, R54, RZ, PT ;  /* 0x000000ff3600720c */ /* 0x000fc80003f05270 */
[----:B------:R-:W-:Y:S02]  /*0660*/  P2R R54, PR, RZ, 0x1 ;  /* 0x00000001ff367803 */ /* 0x000fe40000000000 */
[----:B------:R-:W-:-:S04]  /*0670*/  ISETP.NE.AND P0, PT, R53, RZ, PT ;  /* 0x000000ff3500720c */ /* 0x000fc80003f05270 */
[----:B------:R-:W-:Y:S02]  /*0680*/  P2R R53, PR, RZ, 0x1 ;  /* 0x00000001ff357803 */ /* 0x000fe40000000000 */
[----:B------:R-:W-:-:S04]  /*0690*/  ISETP.NE.AND P0, PT, R52, RZ, PT ;  /* 0x000000ff3400720c */ /* 0x000fc80003f05270 */
[----:B------:R-:W-:Y:S01]  /*06a0*/  P2R R52, PR, RZ, 0x1 ;  /* 0x00000001ff347803 */ /* 0x000fe20000000000 */
[----:B------:R-:W5:Y:S01]  /*06b0*/  @!P1 LDG.E R23, desc[UR8][R6.64+0x34] ;  /* 0x0000340806179981 */ /* 0x000f62000c1e1900 */
[----:B------:R-:W-:-:S03]  /*06c0*/  ISETP.NE.AND P0, PT, R51, RZ, PT ;  /* 0x000000ff3300720c */ /* 0x000fc60003f05270 */
[----:B------:R-:W5:Y:S01]  /*06d0*/  @!P2 LDG.E R24, desc[UR8][R6.64+0x38] ;  /* 0x000038080618a981 */ /* 0x000f62000c1e1900 */
[----:B------:R-:W-:Y:S02]  /*06e0*/  P2R R51, PR, RZ, 0x1 ;  /* 0x00000001ff337803 */ /* 0x000fe40000000000 */
[----:B------:R-:W-:Y:S01]  /*06f0*/  ISETP.NE.AND P0, PT, R50, RZ, PT ;  /* 0x000000ff3200720c */ /* 0x000fe20003f05270 */
[----:B------:R-:W5:Y:S03]  /*0700*/  @!P3 LDG.E R25, desc[UR8][R6.64+0x3c] ;  /* 0x00003c080619b981 */ /* 0x000f66000c1e1900 */
[----:B------:R-:W-:Y:S01]  /*0710*/  P2R R50, PR, RZ, 0x1 ;  /* 0x00000001ff327803 */ /* 0x000fe20000000000 */
[----:B------:R-:W5:Y:S01]  /*0720*/  @!P4 LDG.E R26, desc[UR8][R6.64+0x40] ;  /* 0x00004008061ac981 */ /* 0x000f62000c1e1900 */
[----:B------:R-:W-:-:S03]  /*0730*/  ISETP.NE.AND P0, PT, R47, RZ, PT ;  /* 0x000000ff2f00720c */ /* 0x000fc60003f05270 */
[----:B------:R-:W5:Y:S01]  /*0740*/  @!P5 LDG.E R27, desc[UR8][R6.64+0x44] ;  /* 0x00004408061bd981 */ /* 0x000f62000c1e1900 */
[----:B------:R-:W-:Y:S02]  /*0750*/  P2R R47, PR, RZ, 0x1 ;  /* 0x00000001ff2f7803 */ /* 0x000fe40000000000 */
[----:B------:R-:W-:Y:S01]  /*0760*/  ISETP.NE.AND P0, PT, R45, RZ, PT ;  /* 0x000000ff2d00720c */ /* 0x000fe20003f05270 */
[----:B------:R-:W5:Y:S03]  /*0770*/  @!P6 LDG.E R28, desc[UR8][R6.64+0x48] ;  /* 0x00004808061ce981 */ /* 0x000f66000c1e1900 */
[----:B------:R-:W-:Y:S02]  /*0780*/  P2R R45, PR, RZ, 0x1 ;  /* 0x00000001ff2d7803 */ /* 0x000fe40000000000 */
[----:B------:R-:W-:-:S04]  /*0790*/  ISETP.NE.AND P0, PT, R11, RZ, PT ;  /* 0x000000ff0b00720c */ /* 0x000fc80003f05270 */
[----:B------:R-:W-:Y:S02]  /*07a0*/  P2R R11, PR, RZ, 0x1 ;  /* 0x00000001ff0b7803 */ /* 0x000fe40000000000 */
[----:B------:R-:W-:-:S04]  /*07b0*/  ISETP.NE.AND P0, PT, R10, RZ, PT ;  /* 0x000000ff0a00720c */ /* 0x000fc80003f05270 */
[----:B------:R-:W-:Y:S02]  /*07c0*/  P2R R10, PR, RZ, 0x1 ;  /* 0x00000001ff0a7803 */ /* 0x000fe40000000000 */
[----:B------:R-:W-:-:S04]  /*07d0*/  ISETP.NE.AND P0, PT, R8, RZ, PT ;  /* 0x000000ff0800720c */ /* 0x000fc80003f05270 */
[----:B------:R-:W-:Y:S02]  /*07e0*/  P2R R8, PR, RZ, 0x1 ;  /* 0x00000001ff087803 */ /* 0x000fe40000000000 */
[----:B------:R-:W-:Y:S01]  /*07f0*/  ISETP.GE.AND P0, PT, R9, UR4, PT ;  /* 0x0000000409007c0c */ /* 0x000fe2000bf06270 */
[----:B------:R-:W0:-:S12]  /*0800*/  LDCU.64 UR4, c[0x0][0x3a8] ;  /* 0x00007500ff0477ac */ /* 0x000e180008000a00 */
[----:B------:R-:W5:Y:S01]  /*0810*/  @!P0 LDG.E R2, desc[UR8][R6.64] ;  /* 0x0000000806028981 */ /* 0x000f62000c1e1900 */
[----:B------:R-:W-:-:S13]  /*0820*/  ISETP.NE.AND P0, PT, R8, RZ, PT ;  /* 0x000000ff0800720c */ /* 0x000fda0003f05270 */
        /* <DEDUP_REMOVED lines=21> */
[----:B------:R-:W-:Y:S01]  /*0980*/  ISETP.NE.AND P0, PT, R56, RZ, PT ;  /* 0x000000ff3800720c */ /* 0x000fe20003f05270 */
[----:B------:R-:W-:Y:S01]  /*0990*/  IMAD.MOV.U32 R8, RZ, RZ, -0x1 ;  /* 0xffffffffff087424 */ /* 0x000fe200078e00ff */
[----:B--2---:R-:W-:-:S04]  /*09a0*/  ISETP.GT.AND P1, PT, R30, -0x1, PT ;  /* 0xffffffff1e00780c */ /* 0x004fc80003f24270 */
[----:B-1----:R-:W-:-:S07]  /*09b0*/  SEL R5, R8, 0x80000000, !P1 ;  /* 0x8000000008057807 */ /* 0x002fce0004800000 */
[----:B------:R1:W5:Y:S01]  /*09c0*/  @!P0 LDG.E R22, desc[UR8][R6.64+0x30] ;  /* 0x0000300806168981 */ /* 0x000362000c1e1900 */
[----:B---3--:R-:W-:Y:S02]  /*09d0*/  ISETP.GT.AND P0, PT, R29, -0x1, PT ;  /* 0xffffffff1d00780c */ /* 0x008fe40003f04270 */
[----:B----4-:R-:W-:Y:S02]  /*09e0*/  ISETP.GT.AND P1, PT, R32, -0x1, PT ;  /* 0xffffffff2000780c */ /* 0x010fe40003f24270 */
[----:B------:R-:W-:Y:S02]  /*09f0*/  SEL R4, R8, 0x80000000, !P0 ;  /* 0x8000000008047807 */ /* 0x000fe40004000000 */
[----:B------:R-:W-:Y:S02]  /*0a00*/  ISETP.GT.AND P0, PT, R31, -0x1, PT ;  /* 0xffffffff1f00780c */ /* 0x000fe40003f04270 */
[----:B------:R-:W-:Y:S02]  /*0a10*/  LOP3.LUT R29, R4, R29, RZ, 0x3c, !PT ;  /* 0x0000001d041d7212 */ /* 0x000fe400078e3cff */
[----:B------:R-:W-:-:S02]  /*0a20*/  LOP3.LUT R30, R5, R30, RZ, 0x3c, !PT ;  /* 0x0000001e051e7212 */ /* 0x000fc400078e3cff */
[C---:B------:R-:W-:Y:S02]  /*0a30*/  SEL R4, R8.reuse, 0x80000000, !P0 ;  /* 0x8000000008047807 */ /* 0x040fe40004000000 */
[----:B------:R-:W-:Y:S02]  /*0a40*/  SEL R5, R8, 0x80000000, !P1 ;  /* 0x8000000008057807 */ /* 0x000fe40004800000 */
[----:B------:R-:W-:Y:S02]  /*0a50*/  ISETP.GT.AND P2, PT, R33, -0x1, PT ;  /* 0xffffffff2100780c */ /* 0x000fe40003f44270 */
[----:B------:R-:W-:Y:S02]  /*0a60*/  ISETP.GT.AND P3, PT, R34, -0x1, PT ;  /* 0xffffffff2200780c */ /* 0x000fe40003f64270 */
[----:B------:R-:W-:Y:S02]  /*0a70*/  ISETP.GT.AND P0, PT, R35, -0x1, PT ;  /* 0xffffffff2300780c */ /* 0x000fe40003f04270 */
[----:B------:R-:W-:-:S02]  /*0a80*/  ISETP.GT.AND P1, PT, R36, -0x1, PT ;  /* 0xffffffff2400780c */ /* 0x000fc40003f24270 */
[----:B------:R-:W-:Y:S02]  /*0a90*/  LOP3.LUT R31, R4, R31, RZ, 0x3c, !PT ;  /* 0x0000001f041f7212 */ /* 0x000fe400078e3cff */
[----:B------:R-:W-:Y:S01]  /*0aa0*/  LOP3.LUT R32, R5, R32, RZ, 0x3c, !PT ;  /* 0x0000002005207212 */ /* 0x000fe200078e3cff */
[----:B0-----:R-:W-:Y:S01]  /*0ab0*/  UIADD3 UR7, UPT, UPT, UR4, 0x6, URZ ;  /* 0x0000000604077890 */ /* 0x001fe2000fffe0ff */
[C---:B-1----:R-:W-:Y:S01]  /*0ac0*/  SEL R6, R8.reuse, 0x80000000, !P2 ;  /* 0x8000000008067807 */ /* 0x042fe20005000000 */
[----:B------:R-:W-:Y:S01]  /*0ad0*/  UIADD3 UR5, UPT, UPT, -UR4, UR5, URZ ;  /* 0x0000000504057290 */ /* 0x000fe2000fffe1ff */
[C---:B------:R-:W-:Y:S02]  /*0ae0*/  SEL R7, R8.reuse, 0x80000000, !P3 ;  /* 0x8000000008077807 */ /* 0x040fe40005800000 */
[C---:B------:R-:W-:Y:S02]  /*0af0*/  SEL R4, R8.reuse, 0x80000000, !P0 ;  /* 0x8000000008047807 */ /* 0x040fe40004000000 */
[----:B------:R-:W-:Y:S01]  /*0b00*/  SEL R5, R8, 0x80000000, !P1 ;  /* 0x8000000008057807 */ /* 0x000fe20004800000 */
[----:B------:R-:W-:Y:S01]  /*0b10*/  UMOV UR4, 0x400 ;  /* 0x0000040000047882 */ /* 0x000fe20000000000 */
[----:B------:R-:W-:-:S02]  /*0b20*/  ISETP.GT.AND P2, PT, R37, -0x1, PT ;  /* 0xffffffff2500780c */ /* 0x000fc40003f44270 */
[----:B------:R-:W-:Y:S02]  /*0b30*/  ISETP.GT.AND P3, PT, R38, -0x1, PT ;  /* 0xffffffff2600780c */ /* 0x000fe40003f64270 */
[----:B------:R-:W-:Y:S01]  /*0b40*/  ISETP.GT.AND P0, PT, R39, -0x1, PT ;  /* 0xffffffff2700780c */ /* 0x000fe20003f04270 */
[----:B------:R-:W-:Y:S01]  /*0b50*/  BAR.SYNC.DEFER_BLOCKING 0x0 ;  /* 0x0000000000007b1d */ /* 0x000fe20000010000 */
[----:B------:R-:W-:Y:S01]  /*0b60*/  ISETP.GT.AND P1, PT, R40, -0x1, PT ;  /* 0xffffffff2800780c */ /* 0x000fe20003f24270 */
[----:B------:R-:W-:Y:S01]  /*0b70*/  ULEA UR4, UR6, UR4, 0x18 ;  /* 0x0000000406047291 */ /* 0x000fe2000f8ec0ff */
[----:B------:R-:W-:Y:S02]  /*0b80*/  LOP3.LUT R33, R6, R33, RZ, 0x3c, !PT ;  /* 0x0000002106217212 */ /* 0x000fe400078e3cff */
[----:B------:R-:W-:Y:S02]  /*0b90*/  LOP3.LUT R34, R7, R34, RZ, 0x3c, !PT ;  /* 0x0000002207227212 */ /* 0x000fe400078e3cff */
[----:B------:R-:W-:-:S02]  /*0ba0*/  LOP3.LUT R35, R4, R35, RZ, 0x3c, !PT ;  /* 0x0000002304237212 */ /* 0x000fc400078e3cff */
[----:B------:R-:W-:Y:S02]  /*0bb0*/  LOP3.LUT R36, R5, R36, RZ, 0x3c, !PT ;  /* 0x0000002405247212 */ /* 0x000fe400078e3cff */
[C---:B------:R-:W-:Y:S02]  /*0bc0*/  SEL R6, R8.reuse, 0x80000000, !P2 ;  /* 0x8000000008067807 */ /* 0x040fe40005000000 */
[C---:B------:R-:W-:Y:S02]  /*0bd0*/  SEL R7, R8.reuse, 0x80000000, !P3 ;  /* 0x8000000008077807 */ /* 0x040fe40005800000 */
[C---:B------:R-:W-:Y:S02]  /*0be0*/  SEL R4, R8.reuse, 0x80000000, !P0 ;  /* 0x8000000008047807 */ /* 0x040fe40004000000 */
[----:B------:R-:W-:Y:S02]  /*0bf0*/  SEL R5, R8, 0x80000000, !P1 ;  /* 0x8000000008057807 */ /* 0x000fe40004800000 */
[----:B------:R-:W-:-:S02]  /*0c00*/  ISETP.GT.AND P2, PT, R41, -0x1, PT ;  /* 0xffffffff2900780c */ /* 0x000fc40003f44270 */
[----:B------:R-:W-:Y:S02]  /*0c10*/  ISETP.GT.AND P3, PT, R42, -0x1, PT ;  /* 0xffffffff2a00780c */ /* 0x000fe40003f64270 */
[----:B------:R-:W-:Y:S02]  /*0c20*/  ISETP.GT.AND P0, PT, R43, -0x1, PT ;  /* 0xffffffff2b00780c */ /* 0x000fe40003f04270 */
[----:B------:R-:W-:Y:S02]  /*0c30*/  ISETP.GT.AND P1, PT, R44, -0x1, PT ;  /* 0xffffffff2c00780c */ /* 0x000fe40003f24270 */
        /* <DEDUP_REMOVED lines=8> */
[----:B------:R-:W-:-:S02]  /*0cc0*/  LEA R45, R0, UR4, 0x2 ;  /* 0x00000004002d7c11 */ /* 0x000fc4000f8e10ff */
[----:B------:R-:W-:Y:S02]  /*0cd0*/  ISETP.GT.AND P0, PT, R46, -0x1, PT ;  /* 0xffffffff2e00780c */ /* 0x000fe40003f04270 */
[----:B------:R-:W-:Y:S02]  /*0ce0*/  ISETP.GT.AND P1, PT, R48, -0x1, PT ;  /* 0xffffffff3000780c */ /* 0x000fe40003f24270 */
[----:B------:R-:W-:Y:S01]  /*0cf0*/  ISETP.GT.AND P2, PT, R49, -0x1, PT ;  /* 0xffffffff3100780c */ /* 0x000fe20003f44270 */
[----:B------:R-:W-:Y:S01]  /*0d00*/  IMAD R47, R0, 0x80, R45 ;  /* 0x00000080002f7824 */ /* 0x000fe200078e022d */
[----:B------:R-:W-:Y:S02]  /*0d10*/  LOP3.LUT R42, R7, R42, RZ, 0x3c, !PT ;  /* 0x0000002a072a7212 */ /* 0x000fe400078e3cff */
[----:B------:R-:W-:Y:S02]  /*0d20*/  LOP3.LUT R43, R4, R43, RZ, 0x3c, !PT ;  /* 0x0000002b042b7212 */ /* 0x000fe400078e3cff */
[----:B------:R-:W-:-:S02]  /*0d30*/  LOP3.LUT R44, R5, R44, RZ, 0x3c, !PT ;  /* 0x0000002c052c7212 */ /* 0x000fc400078e3cff */
[----:B------:R-:W-:Y:S02]  /*0d40*/  SHF.R.U32.HI R123, RZ, 0x5, R0 ;  /* 0x00000005ff7b7819 */ /* 0x000fe40000011600 */
[C---:B------:R-:W-:Y:S02]  /*0d50*/  SEL R5, R8.reuse, 0x80000000, !P0 ;  /* 0x8000000008057807 */ /* 0x040fe40004000000 */
[C---:B------:R-:W-:Y:S02]  /*0d60*/  SEL R7, R8.reuse, 0x80000000, !P1 ;  /* 0x8000000008077807 */ /* 0x040fe40004800000 */
[----:B------:R-:W-:Y:S01]  /*0d70*/  SEL R4, R8, 0x80000000, !P2 ;  /* 0x8000000008047807 */ /* 0x000fe20005000000 */
[----:B------:R-:W-:Y:S01]  /*0d80*/  IMAD R51, R0, -0x38, R47 ;  /* 0xffffffc800337824 */ /* 0x000fe200078e022f */
[----:B------:R-:W-:Y:S02]  /*0d90*/  LOP3.LUT R41, R6, R41, RZ, 0x3c, !PT ;  /* 0x0000002906297212 */ /* 0x000fe400078e3cff */
[----:B------:R-:W-:-:S02]  /*0da0*/  LOP3.LUT R46, R5, R46, RZ, 0x3c, !PT ;  /* 0x0000002e052e7212 */ /* 0x000fc400078e3cff */
[----:B------:R-:W-:Y:S02]  /*0db0*/  LOP3.LUT R48, R7, R48, RZ, 0x3c, !PT ;  /* 0x0000003007307212 */ /* 0x000fe400078e3cff */
[----:B------:R-:W-:Y:S02]  /*0dc0*/  LOP3.LUT R49, R4, R49, RZ, 0x3c, !PT ;  /* 0x0000003104317212 */ /* 0x000fe400078e3cff */
[----:B------:R-:W-:-:S07]  /*0dd0*/  LEA R50, R123, UR4, 0x2 ;  /* 0x000000047b327c11 */ /* 0x000fce000f8e10ff */
.L_x_222:
[----:B------:R-:W-:Y:S01]  /*0de0*/  UISETP.LT.AND UP0, UPT, UR5, 0x6, UPT ;  /* 0x000000060500788c */ /* 0x000fe2000bf01270 */
[C---:B------:R-:W-:Y:S01]  /*0df0*/  ISETP.NE.AND P0, PT, R29.reuse, 0x7fffffff, PT ;  /* 0x7fffffff1d00780c */ /* 0x040fe20003f05270 */
[----:B------:R-:W-:Y:S01]  /*0e00*/  UIADD3 UR6, UPT, UPT, UR7, -0x6, URZ ;  /* 0xfffffffa07067890 */ /* 0x000fe2000fffe0ff */
[----:B------:R-:W-:Y:S01]  /*0e10*/  STS [R45], RZ ;  /* 0x000000ff2d007388 */ /* 0x000fe20000000800 */
[----:B------:R-:W-:Y:S01]  /*0e20*/  USEL UR4, UR5, 0x6, UP0 ;  /* 0x0000000605047887 */ /* 0x000fe20008000000 */
[----:B0-----:R-:W-:Y:S01]  /*0e30*/  SEL R4, R29, 0x80000000, P0 ;  /* 0x800000001d047807 */ /* 0x001fe20000000000 */
[----:B------:R-:W-:Y:S01]  /*0e40*/  UISETP.GE.AND UP0, UPT, UR7, UR10, UPT ;  /* 0x0000000a0700728c */ /* 0x000fe2000bf06270 */
[----:B------:R-:W-:Y:S01]  /*0e50*/  STS [R45+0x400], RZ ;  /* 0x000400ff2d007388 */ /* 0x000fe20000000800 */
[----:B------:R-:W-:Y:S01]  /*0e60*/  UBMSK UR4, URZ, UR4 ;  /* 0x00000004ff04729b */ /* 0x000fe20008000000 */
[----:B------:R-:W-:Y:S02]  /*0e70*/  SHF.R.U32.HI R4, RZ, UR6, R4 ;  /* 0x00000006ff047c19 */ /* 0x000fe40008011604 */
[----:B------:R-:W-:Y:S01]  /*0e80*/  STS [R45+0x800], RZ ;  /* 0x000800ff2d007388 */ /* 0x000fe20000000800 */
[----:B------:R-:W-:-:S02]  /*0e90*/  ISETP.NE.AND P0, PT, R30, 0x7fffffff, PT ;  /* 0x7fffffff1e00780c */ /* 0x000fc40003f05270 */
[----:B------:R-:W-:Y:S01]  /*0ea0*/  LOP3.LUT R4, R4, UR4, RZ, 0xc0, !PT ;  /* 0x0000000404047c12 */ /* 0x000fe2000f8ec0ff */
[----:B------:R-:W-:Y:S01]  /*0eb0*/  STS [R45+0xc00], RZ ;  /* 0x000c00ff2d007388 */ /* 0x000fe20000000800 */
[C---:B------:R-:W-:Y:S02]  /*0ec0*/  ISETP.NE.AND P2, PT, R123.reuse, 0x6, PT ;  /* 0x000000067b00780c */ /* 0x040fe40003f45270 */
[----:B------:R-:W-:Y:S01]  /*0ed0*/  ISETP.NE.AND P3, PT, R123, 0x7, PT ;  /* 0x000000077b00780c */ /* 0x000fe20003f65270 */
[----:B------:R-:W-:Y:S01]  /*0ee0*/  IMAD.SHL.U32 R5, R4, 0x400, RZ ;  /* 0x0000040004057824 */ /* 0x000fe200078e00ff */
[----:B------:R-:W-:Y:S01]  /*0ef0*/  SHF.R.U32.HI R4, RZ, 0x4, R4 ;  /* 0x00000004ff047819 */ /* 0x000fe20000011604 */
[----:B------:R-:W-:Y:S03]  /*0f00*/  STS [R45+0x1000], RZ ;  /* 0x001000ff2d007388 */ /* 0x000fe60000000800 */
[----:B------:R-:W-:Y:S01]  /*0f10*/  LOP3.LUT R54, R5, 0x7c00, RZ, 0xc0, !PT ;  /* 0x00007c0005367812 */ /* 0x000fe200078ec0ff */
[----:B------:R-:W-:Y:S01]  /*0f20*/  STS [R45+0x1400], RZ ;  /* 0x001400ff2d007388 */ /* 0x000fe20000000800 */
[----:B------:R-:W-:-:S03]  /*0f30*/  LOP3.LUT R4, R4, 0xffffffe, RZ, 0xc0, !PT ;  /* 0x0ffffffe04047812 */ /* 0x000fc600078ec0ff */
[----:B------:R-:W-:Y:S01]  /*0f40*/  STS [R45+0x1800], RZ ;  /* 0x001800ff2d007388 */ /* 0x000fe20000000800 */
[----:B------:R-:W-:Y:S02]  /*0f50*/  IADD3 R54, PT, PT, R4, R45, R54 ;  /* 0x0000002d04367210 */ /* 0x000fe40007ffe036 */
[----:B------:R-:W-:Y:S01]  /*0f60*/  SEL R4, R30, 0x80000000, P0 ;  /* 0x800000001e047807 */ /* 0x000fe20000000000 */
[----:B------:R-:W-:Y:S01]  /*0f70*/  STS [R45+0x1c00], RZ ;  /* 0x001c00ff2d007388 */ /* 0x000fe20000000800 */
[----:B------:R-:W-:Y:S02]  /*0f80*/  ISETP.NE.AND P0, PT, R31, 0x7fffffff, PT ;  /* 0x7fffffff1f00780c */ /* 0x000fe40003f05270 */
[----:B------:R-:W-:Y:S01]  /*0f90*/  SHF.R.U32.HI R4, RZ, UR6, R4 ;  /* 0x00000006ff047c19 */ /* 0x000fe20008011604 */
[----:B------:R-:W-:Y:S03]  /*0fa0*/  STS [R45+0x2000], RZ ;  /* 0x002000ff2d007388 */ /* 0x000fe60000000800 */
[----:B------:R-:W-:Y:S01]  /*0fb0*/  LOP3.LUT R4, R4, UR4, RZ, 0xc0, !PT ;  /* 0x0000000404047c12 */ /* 0x000fe2000f8ec0ff */
[----:B------:R-:W-:Y:S03]  /*0fc0*/  STS [R45+0x2400], RZ ;  /* 0x002400ff2d007388 */ /* 0x000fe60000000800 */
[----:B------:R-:W-:Y:S01]  /*0fd0*/  SHF.R.U32.HI R6, RZ, 0x4, R4 ;  /* 0x00000004ff067819 */ /* 0x000fe20000011604 */
[----:B------:R-:W-:Y:S01]  /*0fe0*/  STS [R45+0x2800], RZ ;  /* 0x002800ff2d007388 */ /* 0x000fe20000000800 */
[----:B------:R-:W-:-:S02]  /*0ff0*/  IMAD.SHL.U32 R5, R4, 0x400, RZ ;  /* 0x0000040004057824 */ /* 0x000fc400078e00ff */
[----:B------:R-:W-:Y:S01]  /*1000*/  LOP3.LUT R6, R6, 0xffffffe, RZ, 0xc0, !PT ;  /* 0x0ffffffe06067812 */ /* 0x000fe200078ec0ff */
[----:B------:R-:W-:Y:S02]  /*1010*/  STS [R45+0x2c00], RZ ;  /* 0x002c00ff2d007388 */ /* 0x000fe40000000800 */
[----:B------:R-:W-:Y:S02]  /*1020*/  LOP3.LUT R4, R5, 0x7c00, RZ, 0xc0, !PT ;  /* 0x00007c0005047812 */ /* 0x000fe400078ec0ff */
[----:B------:R-:W-:Y:S02]  /*1030*/  STS [R45+0x3000], RZ ;  /* 0x003000ff2d007388 */ /* 0x000fe40000000800 */
[----:B------:R-:W-:Y:S02]  /*1040*/  IADD3 R55, PT, PT, R6, R45, R4 ;  /* 0x0000002d06377210 */ /* 0x000fe40007ffe004 */
[----:B------:R-:W-:Y:S01]  /*1050*/  STS [R45+0x3400], RZ ;  /* 0x003400ff2d007388 */ /* 0x000fe20000000800 */
[----:B------:R-:W-:-:S02]  /*1060*/  SEL R4, R31, 0x80000000, P0 ;  /* 0x800000001f047807 */ /* 0x000fc40000000000 */
[----:B------:R-:W-:Y:S01]  /*1070*/  ISETP.NE.AND P0, PT, R32, 0x7fffffff, PT ;  /* 0x7fffffff2000780c */ /* 0x000fe20003f05270 */
[----:B------:R-:W-:Y:S01]  /*1080*/  STS [R45+0x3800], RZ ;  /* 0x003800ff2d007388 */ /* 0x000fe20000000800 */
[----:B------:R-:W-:-:S03]  /*1090*/  SHF.R.U32.HI R4, RZ, UR6, R4 ;  /* 0x00000006ff047c19 */ /* 0x000fc60008011604 */
[----:B------:R-:W-:Y:S01]  /*10a0*/  STS [R45+0x3c00], RZ ;  /* 0x003c00ff2d007388 */ /* 0x000fe20000000800 */
[----:B------:R-:W-:-:S03]  /*10b0*/  LOP3.LUT R4, R4, UR4, RZ, 0xc0, !PT ;  /* 0x0000000404047c12 */ /* 0x000fc6000f8ec0ff */
[----:B------:R-:W-:Y:S02]  /*10c0*/  STS [R45+0x4000], RZ ;  /* 0x004000ff2d007388 */ /* 0x000fe40000000800 */
[----:B------:R-:W-:Y:S01]  /*10d0*/  IMAD.SHL.U32 R6, R4, 0x400, RZ ;  /* 0x0000040004067824 */ /* 0x000fe200078e00ff */
[----:B------:R-:W-:Y:S01]  /*10e0*/  SHF.R.U32.HI R4, RZ, 0x4, R4 ;  /* 0x00000004ff047819 */ /* 0x000fe20000011604 */
[----:B------:R-:W-:Y:S03]  /*10f0*/  STS [R45+0x4400], RZ ;  /* 0x004400ff2d007388 */ /* 0x000fe60000000800 */
[----:B------:R-:W-:Y:S01]  /*1100*/  LOP3.LUT R6, R6, 0x7c00, RZ, 0xc0, !PT ;  /* 0x00007c0006067812 */ /* 0x000fe200078ec0ff */
[----:B------:R-:W-:Y:S01]  /*1110*/  STS [R45+0x4800], RZ ;  /* 0x004800ff2d007388 */ /* 0x000fe20000000800 */
[----:B------:R-:W-:-:S03]  /*1120*/  LOP3.LUT R57, R4, 0xffffffe, RZ, 0xc0, !PT ;  /* 0x0ffffffe04397812 */ /* 0x000fc600078ec0ff */
[----:B------:R-:W-:Y:S01]  /*1130*/  STS [R45+0x4c00], RZ ;  /* 0x004c00ff2d007388 */ /* 0x000fe20000000800 */
[----:B------:R-:W-:-:S03]  /*1140*/  IADD3 R57, PT, PT, R57, R45, R6 ;  /* 0x0000002d39397210 */ /* 0x000fc60007ffe006 */
[----:B------:R-:W-:Y:S04]  /*1150*/  STS [R45+0x5000], RZ ;  /* 0x005000ff2d007388 */ /* 0x000fe80000000800 */
        /* <DEDUP_REMOVED lines=12> */
[----:B------:R-:W0:Y:S01]  /*1220*/  LDS.U16 R52, [R54] ;  /* 0x0000000036347984 */ /* 0x000e220000000400 */
[----:B------:R-:W1:Y:S02]  /*1230*/  S2R R127, SR_LANEID ;  /* 0x00000000007f7919 */ /* 0x000e640000000000 */
[----:B-1----:R-:W-:Y:S01]  /*1240*/  ISETP.NE.AND P1, PT, R127, 0x1f, PT ;  /* 0x0000001f7f00780c */ /* 0x002fe20003f25270 */
[----:B0-----:R-:W-:-:S05]  /*1250*/  VIADD R5, R52, 0x1 ;  /* 0x0000000134057836 */ /* 0x001fca0000000000 */
[----:B------:R0:W-:Y:S04]  /*1260*/  STS.U16 [R54], R5 ;  /* 0x0000000536007388 */ /* 0x0001e80000000400 */
[----:B------:R-:W1:Y:S01]  /*1270*/  LDS.U16 R56, [R55] ;  /* 0x0000000037387984 */ /* 0x000e620000000400 */
[----:B0-----:R-:W-:Y:S02]  /*1280*/  SEL R5, R32, 0x80000000, P0 ;  /* 0x8000000020057807 */ /* 0x001fe40000000000 */
[----:B------:R-:W-:Y:S02]  /*1290*/  ISETP.NE.AND P0, PT, R33, 0x7fffffff, PT ;  /* 0x7fffffff2100780c */ /* 0x000fe40003f05270 */
[----:B------:R-:W-:-:S04]  /*12a0*/  SHF.R.U32.HI R5, RZ, UR6, R5 ;  /* 0x00000006ff057c19 */ /* 0x000fc80008011605 */
[----:B------:R-:W-:-:S05]  /*12b0*/  LOP3.LUT R5, R5, UR4, RZ, 0xc0, !PT ;  /* 0x0000000405057c12 */ /* 0x000fca000f8ec0ff */
[----:B------:R-:W-:Y:S01]  /*12c0*/  IMAD.SHL.U32 R6, R5, 0x400, RZ ;  /* 0x0000040005067824 */ /* 0x000fe200078e00ff */
[----:B------:R-:W-:-:S04]  /*12d0*/  SHF.R.U32.HI R5, RZ, 0x4, R5 ;  /* 0x00000004ff057819 */ /* 0x000fc80000011605 */
[----:B------:R-:W-:Y:S02]  /*12e0*/  LOP3.LUT R8, R6, 0x7c00, RZ, 0xc0, !PT ;  /* 0x00007c0006087812 */ /* 0x000fe400078ec0ff */
[----:B------:R-:W-:-:S04]  /*12f0*/  LOP3.LUT R5, R5, 0xffffffe, RZ, 0xc0, !PT ;  /* 0x0ffffffe05057812 */ /* 0x000fc800078ec0ff */
[----:B------:R-:W-:Y:S01]  /*1300*/  IADD3 R59, PT, PT, R5, R45, R8 ;  /* 0x0000002d053b7210 */ /* 0x000fe20007ffe008 */
[----:B-1----:R-:W-:-:S05]  /*1310*/  VIADD R4, R56, 0x1 ;  /* 0x0000000138047836 */ /* 0x002fca0000000000 */
        /* <DEDUP_REMOVED lines=9> */
[----:B------:R-:W-:Y:S02]  /*13b0*/  LOP3.LUT R61, R4, 0xffffffe, RZ, 0xc0, !PT ;  /* 0x0ffffffe043d7812 */ /* 0x000fe400078ec0ff */
[----:B------:R-:W-:Y:S02]  /*13c0*/  SEL R5, R34, 0x80000000, P0 ;  /* 0x8000000022057807 */ /* 0x000fe40000000000 */
[----:B------:R-:W-:Y:S02]  /*13d0*/  IADD3 R61, PT, PT, R61, R45, R8 ;  /* 0x0000002d3d3d7210 */ /* 0x000fe40007ffe008 */
[----:B------:R-:W-:Y:S02]  /*13e0*/  SHF.R.U32.HI R5, RZ, UR6, R5 ;  /* 0x00000006ff057c19 */ /* 0x000fe40008011605 */
[----:B------:R-:W-:-:S02]  /*13f0*/  ISETP.NE.AND P0, PT, R35, 0x7fffffff, PT ;  /* 0x7fffffff2300780c */ /* 0x000fc40003f05270 */
[----:B------:R-:W-:Y:S01]  /*1400*/  LOP3.LUT R5, R5, UR4, RZ, 0xc0, !PT ;  /* 0x0000000405057c12 */ /* 0x000fe2000f8ec0ff */
[----:B-1----:R-:W-:-:S05]  /*1410*/  VIADD R6, R58, 0x1 ;  /* 0x000000013a067836 */ /* 0x002fca0000000000 */
[----:B------:R0:W-:Y:S04]  /*1420*/  STS.U16 [R57], R6 ;  /* 0x0000000639007388 */ /* 0x0001e80000000400 */
[----:B------:R-:W1:Y:S01]  /*1430*/  LDS.U16 R60, [R59] ;  /* 0x000000003b3c7984 */ /* 0x000e620000000400 */
[----:B0-----:R-:W-:Y:S01]  /*1440*/  IMAD.SHL.U32 R6, R5, 0x400, RZ ;  /* 0x0000040005067824 */ /* 0x001fe200078e00ff */
        /* <DEDUP_REMOVED lines=151> */
[----:B0-----:R-:W-:-:S04]  /*1dc0*/  SEL R4, R49, 0x80000000, P0 ;  /* 0x8000000031047807 */ /* 0x001fc80000000000 */
[----:B------:R-:W-:Y:S01]  /*1dd0*/  SHF.R.U32.HI R4, RZ, UR6, R4 ;  /* 0x00000006ff047c19 */ /* 0x000fe20008011604 */
[----:B------:R-:W0:Y:S03]  /*1de0*/  S2UR UR6, SR_CgaCtaId ;  /* 0x00000000000679c3 */ /* 0x000e260000008800 */
[----:B------:R-:W-:Y:S01]  /*1df0*/  LOP3.LUT R4, R4, UR4, RZ, 0xc0, !PT ;  /* 0x0000000404047c12 */ /* 0x000fe2000f8ec0ff */
[----:B------:R-:W-:-:S04]  /*1e00*/  UMOV UR4, 0x400 ;  /* 0x0000040000047882 */ /* 0x000fc80000000000 */
[----:B------:R-:W-:Y:S01]  /*1e10*/  IMAD.SHL.U32 R5, R4, 0x400, RZ ;  /* 0x0000040004057824 */ /* 0x000fe200078e00ff */
[----:B------:R-:W-:-:S04]  /*1e20*/  SHF.R.U32.HI R4, RZ, 0x4, R4 ;  /* 0x00000004ff047819 */ /* 0x000fc80000011604 */
[----:B------:R-:W-:Y:S02]  /*1e30*/  LOP3.LUT R8, R5, 0x7c00, RZ, 0xc0, !PT ;  /* 0x00007c0005087812 */ /* 0x000fe400078ec0ff */
[----:B------:R-:W-:-:S04]  /*1e40*/  LOP3.LUT R89, R4, 0xffffffe, RZ, 0xc0, !PT ;  /* 0x0ffffffe04597812 */ /* 0x000fc800078ec0ff */
[----:B------:R-:W-:Y:S01]  /*1e50*/  IADD3 R89, PT, PT, R89, R45, R8 ;  /* 0x0000002d59597210 */ /* 0x000fe20007ffe008 */
[----:B0-----:R-:W-:Y:S01]  /*1e60*/  ULEA UR4, UR6, UR4, 0x18 ;  /* 0x0000000406047291 */ /* 0x001fe2000f8ec0ff */
[----:B-1----:R-:W-:-:S05]  /*1e70*/  VIADD R6, R86, 0x1 ;  /* 0x0000000156067836 */ /* 0x002fca0000000000 */
[----:B------:R-:W-:Y:S04]  /*1e80*/  STS.U16 [R85], R6 ;  /* 0x0000000655007388 */ /* 0x000fe80000000400 */
[----:B------:R-:W0:Y:S02]  /*1e90*/  LDS.U16 R88, [R87] ;  /* 0x0000000057587984 */ /* 0x000e240000000400 */
[----:B0-----:R-:W-:-:S05]  /*1ea0*/  VIADD R4, R88, 0x1 ;  /* 0x0000000158047836 */ /* 0x001fca0000000000 */
[----:B------:R-:W-:Y:S04]  /*1eb0*/  STS.U16 [R87], R4 ;  /* 0x0000000457007388 */ /* 0x000fe80000000400 */
[----:B------:R-:W0:Y:S02]  /*1ec0*/  LDS.U16 R90, [R89] ;  /* 0x00000000595a7984 */ /* 0x000e240000000400 */
[----:B0-----:R-:W-:-:S05]  /*1ed0*/  VIADD R6, R90, 0x1 ;  /* 0x000000015a067836 */ /* 0x001fca0000000000 */
[----:B------:R-:W-:Y:S01]  /*1ee0*/  STS.U16 [R89], R6 ;  /* 0x0000000659007388 */ /* 0x000fe20000000400 */
[----:B------:R-:W-:Y:S06]  /*1ef0*/  BAR.SYNC.DEFER_BLOCKING 0x0 ;  /* 0x0000000000007b1d */ /* 0x000fec0000010000 */
[----:B------:R-:W-:Y:S04]  /*1f00*/  LDS R91, [R47] ;  /* 0x000000002f5b7984 */ /* 0x000fe80000000800 */
[----:B------:R-:W0:Y:S04]  /*1f10*/  LDS R92, [R47+0x4] ;  /* 0x000004002f5c7984 */ /* 0x000e280000000800 */
[----:B------:R-:W1:Y:S04]  /*1f20*/  LDS R93, [R47+0x8] ;  /* 0x000008002f5d7984 */ /* 0x000e680000000800 */
[----:B------:R-:W2:Y:S04]  /*1f30*/  LDS R94, [R47+0xc] ;  /* 0x00000c002f5e7984 */ /* 0x000ea80000000800 */
[----:B------:R-:W3:Y:S04]  /*1f40*/  LDS R95, [R47+0x10] ;  /* 0x000010002f5f7984 */ /* 0x000ee80000000800 */
[----:B------:R-:W4:Y:S04]  /*1f50*/  LDS R96, [R47+0x14] ;  /* 0x000014002f607984 */ /* 0x000f280000000800 */
[----:B------:R-:W4:Y:S04]  /*1f60*/  LDS R97, [R47+0x18] ;  /* 0x000018002f617984 */ /* 0x000f280000000800 */
[----:B------:R-:W4:Y:S04]  /*1f70*/  LDS R98, [R47+0x1c] ;  /* 0x00001c002f627984 */ /* 0x000f280000000800 */
[----:B------:R-:W4:Y:S04]  /*1f80*/  LDS R99, [R47+0x20] ;  /* 0x000020002f637984 */ /* 0x000f280000000800 */
[----:B------:R-:W4:Y:S04]  /*1f90*/  LDS R100, [R47+0x24] ;  /* 0x000024002f647984 */ /* 0x000f280000000800 */
[----:B------:R-:W4:Y:S04]  /*1fa0*/  LDS R101, [R47+0x28] ;  /* 0x000028002f657984 */ /* 0x000f280000000800 */
[----:B------:R-:W4:Y:S01]  /*1fb0*/  LDS R102, [R47+0x2c] ;  /* 0x00002c002f667984 */ /* 0x000f220000000800 */
[----:B0-----:R-:W-:-:S03]  /*1fc0*/  IMAD.IADD R92, R91, 0x1, R92 ;  /* 0x000000015b5c7824 */ /* 0x001fc600078e025c */
[----:B------:R-:W0:Y:S01]  /*1fd0*/  LDS R103, [R47+0x30] ;  /* 0x000030002f677984 */ /* 0x000e220000000800 */
[----:B-1----:R-:W-:-:S03]  /*1fe0*/  IMAD.IADD R93, R93, 0x1, R92 ;  /* 0x000000015d5d7824 */ /* 0x002fc600078e025c */
[----:B------:R-:W1:Y:S01]  /*1ff0*/  LDS R104, [R47+0x34] ;  /* 0x000034002f687984 */ /* 0x000e620000000800 */
[----:B--2---:R-:W-:-:S03]  /*2000*/  IMAD.IADD R94, R94, 0x1, R93 ;  /* 0x000000015e5e7824 */ /* 0x004fc600078e025d */
[----:B------:R-:W2:Y:S01]  /*2010*/  LDS R105, [R47+0x38] ;  /* 0x000038002f697984 */ /* 0x000ea20000000800 */
[----:B---3--:R-:W-:-:S03]  /*2020*/  IMAD.IADD R95, R95, 0x1, R94 ;  /* 0x000000015f5f7824 */ /* 0x008fc600078e025e */
[----:B------:R-:W3:Y:S01]  /*2030*/  LDS R106, [R47+0x3c] ;  /* 0x00003c002f6a7984 */ /* 0x000ee20000000800 */
[----:B----4-:R-:W-:-:S03]  /*2040*/  IMAD.IADD R96, R96, 0x1, R95 ;  /* 0x0000000160607824 */ /* 0x010fc600078e025f */
[----:B------:R-:W4:Y:S01]  /*2050*/  LDS R107, [R47+0x40] ;  /* 0x000040002f6b7984 */ /* 0x000f220000000800 */
[----:B------:R-:W-:-:S03]  /*2060*/  IMAD.IADD R97, R97, 0x1, R96 ;  /* 0x0000000161617824 */ /* 0x000fc600078e0260 */
        /* <DEDUP_REMOVED lines=31> */
[----:B------:R-:W-:-:S04]  /*2260*/  IMAD.IADD R113, R113, 0x1, R112 ;  /* 0x0000000171717824 */ /* 0x000fc800078e0270 */
[----:B0-----:R-:W-:-:S04]  /*2270*/  IMAD.IADD R114, R114, 0x1, R113 ;  /* 0x0000000172727824 */ /* 0x001fc800078e0271 */
[----:B-1----:R-:W-:-:S04]  /*2280*/  IMAD.IADD R115, R115, 0x1, R114 ;  /* 0x0000000173737824 */ /* 0x002fc800078e0272 */
[----:B--2---:R-:W-:-:S04]  /*2290*/  IMAD.IADD R116, R116, 0x1, R115 ;  /* 0x0000000174747824 */ /* 0x004fc800078e0273 */
[----:B---3--:R-:W-:-:S04]  /*22a0*/  IMAD.IADD R117, R117, 0x1, R116 ;  /* 0x0000000175757824 */ /* 0x008fc800078e0274 */
[----:B----4-:R-:W-:-:S04]  /*22b0*/  IMAD.IADD R118, R118, 0x1, R117 ;  /* 0x0000000176767824 */ /* 0x010fc800078e0275 */
[----:B------:R-:W-:-:S04]  /*22c0*/  IMAD.IADD R119, R119, 0x1, R118 ;  /* 0x0000000177777824 */ /* 0x000fc800078e0276 */
[----:B------:R-:W-:-:S04]  /*22d0*/  IMAD.IADD R120, R120, 0x1, R119 ;  /* 0x0000000178787824 */ /* 0x000fc800078e0277 */
[----:B------:R-:W-:-:S04]  /*22e0*/  IMAD.IADD R121, R121, 0x1, R120 ;  /* 0x0000000179797824 */ /* 0x000fc800078e0278 */
[----:B------:R-:W-:-:S04]  /*22f0*/  IMAD.IADD R122, R122, 0x1, R121 ;  /* 0x000000017a7a7824 */ /* 0x000fc800078e0279 */
[----:B------:R-:W-:-:S05]  /*2300*/  IMAD.IADD R124, R5, 0x1, R122 ;  /* 0x00000001057c7824 */ /* 0x000fca00078e027a */
        /* <DEDUP_REMOVED lines=8> */
[----:B------:R-:W0:Y:S02]  /*2390*/  SHFL.UP P0, R125, R126, 0x10, RZ ;  /* 0x060000007e7d7989 */ /* 0x000e2400000000ff */
[----:B0-----:R-:W-:Y:S01]  /*23a0*/  @P0 IMAD.IADD R125, R126, 0x1, R125 ;  /* 0x000000017e7d0824 */ /* 0x001fe200078e027d */
[----:B------:R-:W-:-:S03]  /*23b0*/  ISETP.NE.AND P0, PT, R123, 0x1, PT ;  /* 0x000000017b00780c */ /* 0x000fc60003f05270 */
[----:B------:R-:W-:Y:S01]  /*23c0*/  IMAD.IADD R124, R125, 0x1, -R124 ;  /* 0x000000017d7c7824 */ /* 0x000fe200078e0a7c */
[----:B------:R-:W-:Y:S01]  /*23d0*/  @!P1 STS [R50+0x8400], R125 ;  /* 0x0084007d32009388 */ /* 0x000fe20000000800 */
[----:B------:R-:W-:Y:S01]  /*23e0*/  BAR.SYNC.DEFER_BLOCKING 0x0 ;  /* 0x0000000000007b1d */ /* 0x000fe20000010000 */
[----:B------:R-:W-:-:S05]  /*23f0*/  ISETP.NE.AND P1, PT, R123, 0x4, PT ;  /* 0x000000047b00780c */ /* 0x000fca0003f25270 */
[----:B------:R-:W0:Y:S04]  /*2400*/  LDS.128 R4, [UR4+0x8400] ;  /* 0x00840004ff047984 */ /* 0x000e280008000c00 */
[----:B------:R-:W1:Y:S01]  /*2410*/  LDS.128 R8, [UR4+0x8410] ;  /* 0x00841004ff087984 */ /* 0x000e620008000c00 */
[C---:B0-----:R-:W-:Y:S01]  /*2420*/  SEL R53, R4.reuse, R53, !P0 ;  /* 0x0000003504357207 */ /* 0x041fe20004000000 */
[----:B------:R-:W-:Y:S01]  /*2430*/  IMAD.IADD R5, R4, 0x1, R5 ;  /* 0x0000000104057824 */ /* 0x000fe200078e0205 */
[----:B------:R-:W-:-:S03]  /*2440*/  ISETP.NE.AND P0, PT, R123, 0x2, PT ;  /* 0x000000027b00780c */ /* 0x000fc60003f05270 */
[----:B------:R-:W-:Y:S01]  /*2450*/  IMAD.IADD R6, R6, 0x1, R5 ;  /* 0x0000000106067824 */ /* 0x000fe200078e0205 */
[----:B------:R-:W-:Y:S02]  /*2460*/  SEL R53, R5, R53, !P0 ;  /* 0x0000003505357207 */ /* 0x000fe40004000000 */
[----:B------:R-:W-:Y:S01]  /*2470*/  ISETP.NE.AND P0, PT, R123, 0x3, PT ;  /* 0x000000037b00780c */ /* 0x000fe20003f05270 */
[----:B------:R-:W-:-:S03]  /*2480*/  IMAD.IADD R7, R7, 0x1, R6 ;  /* 0x0000000107077824 */ /* 0x000fc600078e0206 */
[----:B------:R-:W-:Y:S01]  /*2490*/  SEL R53, R6, R53, !P0 ;  /* 0x0000003506357207 */ /* 0x000fe20004000000 */
[----:B-1----:R-:W-:Y:S01]  /*24a0*/  IMAD.IADD R8, R7, 0x1, R8 ;  /* 0x0000000107087824 */ /* 0x002fe200078e0208 */
[----:B------:R-:W-:Y:S02]  /*24b0*/  ISETP.NE.AND P0, PT, R123, 0x5, PT ;  /* 0x000000057b00780c */ /* 0x000fe40003f05270 */
[----:B------:R-:W-:Y:S01]  /*24c0*/  SEL R53, R7, R53, !P1 ;  /* 0x0000003507357207 */ /* 0x000fe20004800000 */
[----:B------:R-:W-:Y:S01]  /*24d0*/  IMAD.IADD R9, R9, 0x1, R8 ;  /* 0x0000000109097824 */ /* 0x000fe200078e0208 */
[----:B------:R-:W-:Y:S02]  /*24e0*/  ISETP.NE.AND P1, PT, R127, RZ, PT ;  /* 0x000000ff7f00720c */ /* 0x000fe40003f25270 */
[----:B------:R-:W-:Y:S01]  /*24f0*/  SEL R53, R8, R53, !P0 ;  /* 0x0000003508357207 */ /* 0x000fe20004000000 */
[----:B------:R-:W-:Y:S01]  /*2500*/  IMAD.IADD R10, R10, 0x1, R9 ;  /* 0x000000010a0a7824 */ /* 0x000fe200078e0209 */
[----:B------:R-:W-:-:S02]  /*2510*/  ISETP.GT.U32.AND P0, PT, R0, 0x1f, PT ;  /* 0x0000001f0000780c */ /* 0x000fc40003f04070 */
[----:B------:R-:W-:Y:S01]  /*2520*/  SEL R53, R9, R53, !P2 ;  /* 0x0000003509357207 */ /* 0x000fe20005000000 */
[----:B------:R-:W-:Y:S01]  /*2530*/  IMAD.IADD R11, R11, 0x1, R10 ;  /* 0x000000010b0b7824 */ /* 0x000fe200078e020a */
[----:B------:R-:W-:Y:S02]  /*2540*/  ISETP.GT.U32.OR P2, PT, R0, 0x1f, P1 ;  /* 0x0000001f0000780c */ /* 0x000fe40000f44470 */
[----:B------:R-:W-:Y:S02]  /*2550*/  SEL R4, R124, RZ, P1 ;  /* 0x000000ff7c047207 */ /* 0x000fe40000800000 */
[----:B------:R-:W-:-:S05]  /*2560*/  SEL R53, R10, R53, !P3 ;  /* 0x000000350a357207 */ /* 0x000fca0005800000 */
[----:B------:R-:W-:Y:S01]  /*2570*/  @P0 IMAD.IADD R124, R53, 0x1, R4 ;  /* 0x00000001357c0824 */ /* 0x000fe200078e0204 */
[----:B------:R-:W-:-:S03]  /*2580*/  ISETP.NE.AND P0, PT, R0, RZ, PT ;  /* 0x000000ff0000720c */ /* 0x000fc60003f05270 */
[----:B------:R-:W-:-:S05]  /*2590*/  @!P2 IMAD.U32 R124, R11, 0x10000, RZ ;  /* 0x000100000b7ca824 */ /* 0x000fca00078e00ff */
[----:B------:R-:W-:Y:S01]  /*25a0*/  @!P2 STS [UR4+0x8428], R124 ;  /* 0x0084287cff00a988 */ /* 0x000fe20008000804 */
[----:B------:R-:W-:Y:S06]  /*25b0*/  BAR.SYNC.DEFER_BLOCKING 0x0 ;  /* 0x0000000000007b1d */ /* 0x000fec0000010000 */
[----:B------:R-:W0:Y:S02]  /*25c0*/  LDS R4, [UR4+0x8428] ;  /* 0x00842804ff047984 */ /* 0x000e240008000800 */
[----:B0-----:R-:W-:-:S05]  /*25d0*/  SEL R5, R4, RZ, P0 ;  /* 0x000000ff04057207 */ /* 0x001fca0000000000 */
[----:B------:R-:W-:-:S04]  /*25e0*/  IMAD.IADD R4, R5, 0x1, R124 ;  /* 0x0000000105047824 */ /* 0x000fc800078e027c */
[--C-:B------:R-:W-:Y:S01]  /*25f0*/  IMAD.IADD R6, R91, 0x1, R4.reuse ;  /* 0x000000015b067824 */ /* 0x100fe200078e0204 */
[----:B------:R-:W-:Y:S01]  /*2600*/  STS [R47], R4 ;  /* 0x000000042f007388 */ /* 0x000fe20000000800 */
[--C-:B------:R-:W-:Y:S02]  /*2610*/  IMAD.IADD R92, R92, 0x1, R4.reuse ;  /* 0x000000015c5c7824 */ /* 0x100fe400078e0204 */
[--C-:B------:R-:W-:Y:S01]  /*2620*/  IMAD.IADD R8, R93, 0x1, R4.reuse ;  /* 0x000000015d087824 */ /* 0x100fe200078e0204 */
[----:B------:R-:W-:Y:S01]  /*2630*/  STS [R47+0x4], R6 ;  /* 0x000004062f007388 */ /* 0x000fe20000000800 */
[--C-:B------:R-:W-:Y:S02]  /*2640*/  IMAD.IADD R94, R94, 0x1, R4.reuse ;  /* 0x000000015e5e7824 */ /* 0x100fe400078e0204 */
[--C-:B------:R-:W-:Y:S01]  /*2650*/  IMAD.IADD R10, R95, 0x1, R4.reuse ;  /* 0x000000015f0a7824 */ /* 0x100fe200078e0204 */
[----:B------:R-:W-:Y:S01]  /*2660*/  STS [R47+0x8], R92 ;  /* 0x0000085c2f007388 */ /* 0x000fe20000000800 */
[----:B------:R-:W-:-:S02]  /*2670*/  IMAD.IADD R96, R96, 0x1, R4 ;  /* 0x0000000160607824 */ /* 0x000fc400078e0204 */
[--C-:B------:R-:W-:Y:S01]  /*2680*/  IMAD.IADD R124, R97, 0x1, R4.reuse ;  /* 0x00000001617c7824 */ /* 0x100fe200078e0204 */
[----:B------:R-:W-:Y:S01]  /*2690*/  STS [R47+0xc], R8 ;  /* 0x00000c082f007388 */ /* 0x000fe20000000800 */
        /* <DEDUP_REMOVED lines=36> */
[----:B------:R-:W-:-:S03]  /*28e0*/  IMAD.IADD R122, R122, 0x1, R4 ;  /* 0x000000017a7a7824 */ /* 0x000fc600078e0204 */
[----:B------:R-:W-:Y:S04]  /*28f0*/  STS [R47+0x40], R106 ;  /* 0x0000406a2f007388 */ /* 0x000fe80000000800 */
        /* <DEDUP_REMOVED lines=15> */
[----:B------:R-:W-:Y:S01]  /*29f0*/  STS [R47+0x80], R122 ;  /* 0x0000807a2f007388 */ /* 0x000fe20000000800 */
[----:B------:R-:W-:Y:S06]  /*2a00*/  BAR.SYNC.DEFER_BLOCKING 0x0 ;  /* 0x0000000000007b1d */ /* 0x000fec0000010000 */
[----:B------:R-:W0:Y:S04]  /*2a10*/  LDS.U16 R5, [R54] ;  /* 0x0000000036057984 */ /* 0x000e280000000400 */
[----:B------:R-:W1:Y:S04]  /*2a20*/  LDS.U16 R55, [R55] ;  /* 0x0000000037377984 */ /* 0x000e680000000400 */
[----:B------:R-:W2:Y:S04]  /*2a30*/  LDS.U16 R57, [R57] ;  /* 0x0000000039397984 */ /* 0x000ea80000000400 */
[----:B------:R-:W3:Y:S04]  /*2a40*/  LDS.U16 R59, [R59] ;  /* 0x000000003b3b7984 */ /* 0x000ee80000000400 */
[----:B------:R-:W4:Y:S04]  /*2a50*/  LDS.U16 R61, [R61] ;  /* 0x000000003d3d7984 */ /* 0x000f280000000400 */
[----:B------:R-:W4:Y:S04]  /*2a60*/  LDS.U16 R63, [R63] ;  /* 0x000000003f3f7984 */ /* 0x000f280000000400 */
[----:B------:R-:W4:Y:S04]  /*2a70*/  LDS.U16 R65, [R65] ;  /* 0x0000000041417984 */ /* 0x000f280000000400 */
[----:B------:R-:W4:Y:S04]  /*2a80*/  LDS.U16 R67, [R67] ;  /* 0x0000000043437984 */ /* 0x000f280000000400 */
[----:B------:R-:W4:Y:S04]  /*2a90*/  LDS.U16 R69, [R69] ;  /* 0x0000000045457984 */ /* 0x000f280000000400 */
[----:B------:R-:W4:Y:S04]  /*2aa0*/  LDS.U16 R71, [R71] ;  /* 0x0000000047477984 */ /* 0x000f280000000400 */
[----:B------:R-:W4:Y:S01]  /*2ab0*/  LDS.U16 R73, [R73] ;  /* 0x0000000049497984 */ /* 0x000f220000000400 */
[----:B0-----:R-:W-:-:S03]  /*2ac0*/  IMAD.IADD R5, R52, 0x1, R5 ;  /* 0x0000000134057824 */ /* 0x001fc600078e0205 */
[----:B------:R-:W0:Y:S01]  /*2ad0*/  LDS.U16 R75, [R75] ;  /* 0x000000004b4b7984 */ /* 0x000e220000000400 */
[----:B-1----:R-:W-:-:S03]  /*2ae0*/  IMAD.IADD R55, R56, 0x1, R55 ;  /* 0x0000000138377824 */ /* 0x002fc600078e0237 */
[----:B------:R-:W1:Y:S01]  /*2af0*/  LDS.U16 R77, [R77] ;  /* 0x000000004d4d7984 */ /* 0x000e620000000400 */
[----:B--2---:R-:W-:-:S03]  /*2b00*/  IMAD.IADD R57, R58, 0x1, R57 ;  /* 0x000000013a397824 */ /* 0x004fc600078e0239 */
[----:B------:R-:W2:Y:S01]  /*2b10*/  LDS.U16 R79, [R79] ;  /* 0x000000004f4f7984 */ /* 0x000ea20000000400 */
[----:B---3--:R-:W-:-:S03]  /*2b20*/  IMAD.IADD R59, R60, 0x1, R59 ;  /* 0x000000013c3b7824 */ /* 0x008fc600078e023b */
[----:B------:R-:W3:Y:S01]  /*2b30*/  LDS.U16 R81, [R81] ;  /* 0x0000000051517984 */ /* 0x000ee20000000400 */
[----:B----4-:R-:W-:-:S03]  /*2b40*/  IMAD.IADD R61, R62, 0x1, R61 ;  /* 0x000000013e3d7824 */ /* 0x010fc600078e023d */
[----:B------:R-:W4:Y:S01]  /*2b50*/  LDS.U16 R83, [R83] ;  /* 0x0000000053537984 */ /* 0x000f220000000400 */
[----:B------:R-:W-:-:S03]  /*2b60*/  IMAD.IADD R63, R64, 0x1, R63 ;  /* 0x00000001403f7824 */ /* 0x000fc600078e023f */
[----:B------:R-:W4:Y:S01]  /*2b70*/  LDS.U16 R85, [R85] ;  /* 0x0000000055557984 */ /* 0x000f220000000400 */
[----:B------:R-:W-:-:S03]  /*2b80*/  IMAD.IADD R65, R66, 0x1, R65 ;  /* 0x0000000142417824 */ /* 0x000fc600078e0241 */
[----:B------:R-:W4:Y:S01]  /*2b90*/  LDS.U16 R87, [R87] ;  /* 0x0000000057577984 */ /* 0x000f220000000400 */
[----:B------:R-:W-:-:S03]  /*2ba0*/  IMAD.IADD R67, R68, 0x1, R67 ;  /* 0x0000000144437824 */ /* 0x000fc600078e0243 */
[----:B------:R-:W4:Y:S01]  /*2bb0*/  LDS.U16 R89, [R89] ;  /* 0x0000000059597984 */ /* 0x000f220000000400 */
[----:B------:R-:W-:Y:S02]  /*2bc0*/  IMAD.IADD R69, R70, 0x1, R69 ;  /* 0x0000000146457824 */ /* 0x000fe400078e0245 */
[----:B------:R-:W-:Y:S02]  /*2bd0*/  IMAD.IADD R71, R72, 0x1, R71 ;  /* 0x0000000148477824 */ /* 0x000fe400078e0247 */
[----:B------:R-:W-:Y:S02]  /*2be0*/  IMAD.IADD R73, R74, 0x1, R73 ;  /* 0x000000014a497824 */ /* 0x000fe400078e0249 */
[----:B0-----:R-:W-:Y:S02]  /*2bf0*/  IMAD.IADD R75, R76, 0x1, R75 ;  /* 0x000000014c4b7824 */ /* 0x001fe400078e024b */
[----:B-1----:R-:W-:Y:S02]  /*2c00*/  IMAD.IADD R77, R78, 0x1, R77 ;  /* 0x000000014e4d7824 */ /* 0x002fe400078e024d */
[----:B--2---:R-:W-:-:S02]  /*2c10*/  IMAD.IADD R79, R80, 0x1, R79 ;  /* 0x00000001504f7824 */ /* 0x004fc400078e024f */
[----:B---3--:R-:W-:Y:S02]  /*2c20*/  IMAD.IADD R81, R82, 0x1, R81 ;  /* 0x0000000152517824 */ /* 0x008fe400078e0251 */
[----:B----4-:R-:W-:Y:S02]  /*2c30*/  IMAD.IADD R83, R84, 0x1, R83 ;  /* 0x0000000154537824 */ /* 0x010fe400078e0253 */
[----:B------:R-:W-:Y:S02]  /*2c40*/  IMAD.IADD R85, R86, 0x1, R85 ;  /* 0x0000000156557824 */ /* 0x000fe400078e0255 */
[----:B------:R-:W-:Y:S02]  /*2c50*/  IMAD.IADD R87, R88, 0x1, R87 ;  /* 0x0000000158577824 */ /* 0x000fe400078e0257 */
[----:B------:R-:W-:Y:S01]  /*2c60*/  IMAD.IADD R89, R90, 0x1, R89 ;  /* 0x000000015a597824 */ /* 0x000fe200078e0259 */
[----:B------:R-:W-:Y:S06]  /*2c70*/  BAR.SYNC.DEFER_BLOCKING 0x0 ;  /* 0x0000000000007b1d */ /* 0x000fec0000010000 */
[----:B------:R-:W-:Y:S05]  /*2c80*/  BRA.U UP0, `(.L_x_221) ;  /* 0x0000000500987547 */ /* 0x000fea000b800000 */
[----:B------:R-:W-:Y:S01]  /*2c90*/  LEA R4, R5, UR4, 0x2 ;  /* 0x0000000405047c11 */ /* 0x000fe2000f8e10ff */
[----:B------:R-:W-:Y:S01]  /*2ca0*/  UIADD3 UR7, UPT, UPT, UR7, 0x6, URZ ;  /* 0x0000000607077890 */ /* 0x000fe2000fffe0ff */
[----:B------:R-:W-:Y:S01]  /*2cb0*/  LEA R5, R55, UR4, 0x2 ;  /* 0x0000000437057c11 */ /* 0x000fe2000f8e10ff */
[----:B------:R-:W-:Y:S01]  /*2cc0*/  UIADD3 UR5, UPT, UPT, UR5, -0x6, URZ ;  /* 0xfffffffa05057890 */ /* 0x000fe2000fffe0ff */
[----:B------:R-:W-:Y:S01]  /*2cd0*/  LEA R6, R57, UR4, 0x2 ;  /* 0x0000000439067c11 */ /* 0x000fe2000f8e10ff */
[----:B------:R0:W-:Y:S01]  /*2ce0*/  STS [R4], R29 ;  /* 0x0000001d04007388 */ /* 0x0001e20000000800 */
[----:B------:R-:W-:Y:S02]  /*2cf0*/  LEA R7, R59, UR4, 0x2 ;  /* 0x000000043b077c11 */ /* 0x000fe4000f8e10ff */
[----:B------:R-:W-:Y:S01]  /*2d00*/  LEA R8, R61, UR4, 0x2 ;  /* 0x000000043d087c11 */ /* 0x000fe2000f8e10ff */
[----:B------:R0:W-:Y:S01]  /*2d10*/  STS [R5], R30 ;  /* 0x0000001e05007388 */ /* 0x0001e20000000800 */
[----:B------:R-:W-:-:S02]  /*2d20*/  LEA R9, R63, UR4, 0x2 ;  /* 0x000000043f097c11 */ /* 0x000fc4000f8e10ff */
[----:B------:R-:W-:Y:S01]  /*2d30*/  LEA R10, R65, UR4, 0x2 ;  /* 0x00000004410a7c11 */ /* 0x000fe2000f8e10ff */
[----:B------:R0:W-:Y:S01]  /*2d40*/  STS [R6], R31 ;  /* 0x0000001f06007388 */ /* 0x0001e20000000800 */
[----:B------:R-:W-:Y:S02]  /*2d50*/  LEA R11, R67, UR4, 0x2 ;  /* 0x00000004430b7c11 */ /* 0x000fe4000f8e10ff */
        /* <DEDUP_REMOVED lines=16> */
[----:B------:R0:W-:Y:S04]  /*2e60*/  STS [R52], R37 ;  /* 0x0000002534007388 */ /* 0x0001e80000000800 */
        /* <DEDUP_REMOVED lines=9> */
[----:B------:R0:W-:Y:S01]  /*2f00*/  STS [R63], R49 ;  /* 0x000000313f007388 */ /* 0x0001e20000000800 */
[----:B------:R-:W-:Y:S06]  /*2f10*/  BAR.SYNC.DEFER_BLOCKING 0x0 ;  /* 0x0000000000007b1d */ /* 0x000fec0000010000 */
[----:B------:R0:W1:Y:S04]  /*2f20*/  LDS R29, [R51] ;  /* 0x00000000331d7984 */ /* 0x0000680000000800 */
[----:B------:R0:W2:Y:S04]  /*2f30*/  LDS R30, [R51+0x4] ;  /* 0x00000400331e7984 */ /* 0x0000a80000000800 */
[----:B------:R0:W3:Y:S04]  /*2f40*/  LDS R31, [R51+0x8] ;  /* 0x00000800331f7984 */ /* 0x0000e80000000800 */
[----:B------:R0:W4:Y:S04]  /*2f50*/  LDS R32, [R51+0xc] ;  /* 0x00000c0033207984 */ /* 0x0001280000000800 */
[----:B------:R0:W0:Y:S04]  /*2f60*/  LDS R33, [R51+0x10] ;  /* 0x0000100033217984 */ /* 0x0000280000000800 */
        /* <DEDUP_REMOVED lines=13> */
[----:B------:R0:W0:Y:S01]  /*3040*/  LDS R49, [R51+0x48] ;  /* 0x0000480033317984 */ /* 0x0000220000000800 */
[----:B------:R-:W-:Y:S06]  /*3050*/  BAR.SYNC.DEFER_BLOCKING 0x0 ;  /* 0x0000000000007b1d */ /* 0x000fec0000010000 */
[----:B-----5:R0:W-:Y:S04]  /*3060*/  STS [R4], R2 ;  /* 0x0000000204007388 */ /* 0x0201e80000000800 */
        /* <DEDUP_REMOVED lines=19> */
[----:B------:R0:W0:Y:S04]  /*31a0*/  LDS R2, [R51] ;  /* 0x0000000033027984 */ /* 0x0000280000000800 */
        /* <DEDUP_REMOVED lines=19> */
[----:B-1234-:R-:W-:Y:S05]  /*32e0*/  BRA `(.L_x_222) ;  /* 0xffffffd800bc7947 */ /* 0x01efea000383ffff */
.L_x_221:
[----:B------:R-:W-:Y:S01]  /*32f0*/  LEA R5, R5, UR4, 0x2 ;  /* 0x0000000405057c11 */ /* 0x000fe2000f8e10ff */
[----:B------:R-:W-:Y:S01]  /*3300*/  IMAD R51, R0, -0x48, R51 ;  /* 0xffffffb800337824 */ /* 0x000fe200078e0233 */
[----:B------:R-:W-:Y:S01]  /*3310*/  LEA R55, R55, UR4, 0x2 ;  /* 0x0000000437377c11 */ /* 0x000fe2000f8e10ff */
[----:B------:R-:W0:Y:S01]  /*3320*/  LDCU.64 UR6, c[0x0][0x3a0] ;  /* 0x00007400ff0677ac */ /* 0x000e220008000a00 */
[----:B------:R-:W-:Y:S01]  /*3330*/  LEA R57, R57, UR4, 0x2 ;  /* 0x0000000439397c11 */ /* 0x000fe2000f8e10ff */
[----:B------:R-:W-:Y:S01]  /*3340*/  STS [R5], R29 ;  /* 0x0000001d05007388 */ /* 0x000fe20000000800 */
[----:B------:R-:W-:Y:S02]  /*3350*/  LEA R59, R59, UR4, 0x2 ;  /* 0x000000043b3b7c11 */ /* 0x000fe4000f8e10ff */
[----:B------:R-:W-:Y:S01]  /*3360*/  LEA R61, R61, UR4, 0x2 ;  /* 0x000000043d3d7c11 */ /* 0x000fe2000f8e10ff */
[----:B------:R-:W-:Y:S01]  /*3370*/  STS [R55], R30 ;  /* 0x0000001e37007388 */ /* 0x000fe20000000800 */
[----:B------:R-:W-:-:S02]  /*3380*/  LEA R63, R63, UR4, 0x2 ;  /* 0x000000043f3f7c11 */ /* 0x000fc4000f8e10ff */
[----:B------:R-:W-:Y:S01]  /*3390*/  LEA R65, R65, UR4, 0x2 ;  /* 0x0000000441417c11 */ /* 0x000fe2000f8e10ff */
[----:B------:R-:W-:Y:S01]  /*33a0*/  STS [R57], R31 ;  /* 0x0000001f39007388 */ /* 0x000fe20000000800 */
[----:B------:R-:W-:Y:S02]  /*33b0*/  LEA R67, R67, UR4, 0x2 ;  /* 0x0000000443437c11 */ /* 0x000fe4000f8e10ff */
[----:B------:R-:W-:Y:S01]  /*33c0*/  LEA R69, R69, UR4, 0x2 ;  /* 0x0000000445457c11 */ /* 0x000fe2000f8e10ff */
[----:B------:R-:W-:Y:S01]  /*33d0*/  STS [R59], R32 ;  /* 0x000000203b007388 */ /* 0x000fe20000000800 */
[----:B------:R-:W-:Y:S02]  /*33e0*/  LEA R71, R71, UR4, 0x2 ;  /* 0x0000000447477c11 */ /* 0x000fe4000f8e10ff */
[----:B------:R-:W-:Y:S01]  /*33f0*/  LEA R73, R73, UR4, 0x2 ;  /* 0x0000000449497c11 */ /* 0x000fe2000f8e10ff */
[----:B------:R-:W-:Y:S01]  /*3400*/  STS [R61], R33 ;  /* 0x000000213d007388 */ /* 0x000fe20000000800 */
[----:B------:R-:W-:Y:S01]  /*3410*/  LEA R75, R75, UR4, 0x2 ;  /* 0x000000044b4b7c11 */ /* 0x000fe2000f8e10ff */
[----:B0-----:R-:W-:Y:S01]  /*3420*/  IMAD.U32 R4, RZ, RZ, UR7 ;  /* 0x00000007ff047e24 */ /* 0x001fe2000f8e00ff */
        /* <DEDUP_REMOVED lines=11> */
[----:B------:R-:W-:-:S03]  /*34e0*/  ISETP.LT.U32.AND P4, PT, R0, UR6, PT ;  /* 0x0000000600007c0c */ /* 0x000fc6000bf81070 */
[----:B------:R-:W-:Y:S01]  /*34f0*/  STS [R71], R38 ;  /* 0x0000002647007388 */ /* 0x000fe20000000800 */
[----:B------:R-:W-:Y:S01]  /*3500*/  ISETP.GT.U32.AND.EX P4, PT, R4, RZ, PT, P4 ;  /* 0x000000ff0400720c */ /* 0x000fe20003f84140 */
[----:B------:R-:W-:Y:S02]  /*3510*/  VIADD R4, R0, 0x100 ;  /* 0x0000010000047836 */ /* 0x000fe40000000000 */
[----:B------:R-:W-:Y:S03]  /*3520*/  STS [R73], R39 ;  /* 0x0000002749007388 */ /* 0x000fe60000000800 */
[----:B------:R-:W-:Y:S01]  /*3530*/  ISETP.LT.U32.AND P2, PT, R4, UR6, PT ;  /* 0x0000000604007c0c */ /* 0x000fe2000bf41070 */
[----:B------:R-:W-:Y:S04]  /*3540*/  STS [R75], R40 ;  /* 0x000000284b007388 */ /* 0x000fe80000000800 */
[----:B------:R-:W-:Y:S04]  /*3550*/  STS [R77], R41 ;  /* 0x000000294d007388 */ /* 0x000fe80000000800 */
[----:B------:R-:W-:Y:S04]  /*3560*/  STS [R79], R42 ;  /* 0x0000002a4f007388 */ /* 0x000fe80000000800 */
[----:B------:R-:W-:Y:S04]  /*3570*/  STS [R81], R43 ;  /* 0x0000002b51007388 */ /* 0x000fe80000000800 */
[----:B------:R-:W-:Y:S04]  /*3580*/  STS [R83], R44 ;  /* 0x0000002c53007388 */ /* 0x000fe80000000800 */
[----:B------:R-:W-:Y:S04]  /*3590*/  STS [R85], R46 ;  /* 0x0000002e55007388 */ /* 0x000fe80000000800 */
[----:B------:R-:W-:Y:S04]  /*35a0*/  STS [R87], R48 ;  /* 0x0000003057007388 */ /* 0x000fe80000000800 */
[----:B------:R-:W-:Y:S01]  /*35b0*/  STS [R89], R49 ;  /* 0x0000003159007388 */ /* 0x000fe20000000800 */
[----:B------:R-:W-:Y:S06]  /*35c0*/  BAR.SYNC.DEFER_BLOCKING 0x0 ;  /* 0x0000000000007b1d */ /* 0x000fec0000010000 */
[----:B------:R-:W0:Y:S04]  /*35d0*/  LDS R30, [R51] ;  /* 0x00000000331e7984 */ /* 0x000e280000000800 */
[----:B------:R-:W1:Y:S04]  /*35e0*/  LDS R31, [R51+0x400] ;  /* 0x00040000331f7984 */ /* 0x000e680000000800 */
[----:B------:R-:W-:Y:S04]  /*35f0*/  LDS R32, [R51+0x800] ;  /* 0x0008000033207984 */ /* 0x000fe80000000800 */
[----:B------:R-:W-:Y:S04]  /*3600*/  LDS R33, [R51+0xc00] ;  /* 0x000c000033217984 */ /* 0x000fe80000000800 */
[----:B------:R-:W-:Y:S04]  /*3610*/  LDS R34, [R51+0x1000] ;  /* 0x0010000033227984 */ /* 0x000fe80000000800 */
[----:B------:R-:W-:Y:S04]  /*3620*/  LDS R35, [R51+0x1400] ;  /* 0x0014000033237984 */ /* 0x000fe80000000800 */
[----:B------:R-:W-:Y:S04]  /*3630*/  LDS R36, [R51+0x1800] ;  /* 0x0018000033247984 */ /* 0x000fe80000000800 */
[----:B------:R-:W-:Y:S04]  /*3640*/  LDS R37, [R51+0x1c00] ;  /* 0x001c000033257984 */ /* 0x000fe80000000800 */
[----:B------:R-:W-:Y:S04]  /*3650*/  LDS R38, [R51+0x2000] ;  /* 0x0020000033267984 */ /* 0x000fe80000000800 */
[----:B------:R-:W-:Y:S04]  /*3660*/  LDS R39, [R51+0x2400] ;  /* 0x0024000033277984 */ /* 0x000fe80000000800 */
[----:B------:R-:W-:Y:S01]  /*3670*/  LDS R40, [R51+0x2800] ;  /* 0x0028000033287984 */ /* 0x000fe20000000800 */
[----:B0-----:R-:W-:-:S03]  /*3680*/  @P4 ISETP.GT.AND P1, PT, R30, -0x1, PT ;  /* 0xffffffff1e00480c */ /* 0x001fc60003f24270 */
        /* <DEDUP_REMOVED lines=8> */
[----:B------:R-:W-:Y:S06]  /*3710*/  BAR.SYNC.DEFER_BLOCKING 0x0 ;  /* 0x0000000000007b1d */ /* 0x000fec0000010000 */
[----:B-----5:R0:W-:Y:S04]  /*3720*/  STS [R5], R2 ;  /* 0x0000000205007388 */ /* 0x0201e80000000800 */
[----:B------:R2:W-:Y:S04]  /*3730*/  STS [R55], R3 ;  /* 0x0000000337007388 */ /* 0x0005e80000000800 */
[----:B------:R3:W-:Y:S01]  /*3740*/  STS [R57], R12 ;  /* 0x0000000c39007388 */ /* 0x0007e20000000800 */
[----:B0-----:R-:W0:Y:S03]  /*3750*/  LDC.64 R4, c[0x0][0x398] ;  /* 0x0000e600ff047b82 */ /* 0x001e260000000a00 */
[----:B------:R-:W-:Y:S04]  /*3760*/  STS [R59], R13 ;  /* 0x0000000d3b007388 */ /* 0x000fe80000000800 */
[----:B------:R4:W-:Y:S01]  /*3770*/  STS [R61], R14 ;  /* 0x0000000e3d007388 */ /* 0x0009e20000000800 */
[----:B--2---:R-:W2:Y:S01]  /*3780*/  LDC.64 R2, c[0x0][0x388] ;  /* 0x0000e200ff027b82 */ /* 0x004ea20000000a00 */
[----:B---3--:R-:W-:-:S02]  /*3790*/  VIADD R12, R0, 0x200 ;  /* 0x00000200000c7836 */ /* 0x008fc40000000000 */
[----:B------:R3:W-:Y:S04]  /*37a0*/  STS [R63], R15 ;  /* 0x0000000f3f007388 */ /* 0x0007e80000000800 */
[----:B------:R1:W-:Y:S01]  /*37b0*/  STS [R65], R16 ;  /* 0x0000001041007388 */ /* 0x0003e20000000800 */
[----:B------:R-:W-:Y:S01]  /*37c0*/  ISETP.LT.U32.AND P3, PT, R12, UR6, PT ;  /* 0x000000060c007c0c */ /* 0x000fe2000bf61070 */
[C---:B----4-:R-:W-:Y:S02]  /*37d0*/  VIADD R14, R0.reuse, 0x300 ;  /* 0x00000300000e7836 */ /* 0x050fe40000000000 */
[----:B------:R4:W-:Y:S01]  /*37e0*/  STS [R67], R17 ;  /* 0x0000001143007388 */ /* 0x0009e20000000800 */
[C---:B------:R-:W-:Y:S01]  /*37f0*/  VIADD R12, R0.reuse, 0x500 ;  /* 0x00000500000c7836 */ /* 0x040fe20000000000 */
[----:B---3--:R-:W-:-:S02]  /*3800*/  LOP3.LUT R15, R0, 0x400, RZ, 0xfc, !PT ;  /* 0x00000400000f7812 */ /* 0x008fc400078efcff */
[----:B------:R-:W-:Y:S01]  /*3810*/  STS [R69], R18 ;  /* 0x0000001245007388 */ /* 0x000fe20000000800 */
[----:B------:R-:W-:Y:S01]  /*3820*/  ISETP.LT.U32.AND P0, PT, R14, UR6, PT ;  /* 0x000000060e007c0c */ /* 0x000fe2000bf01070 */
[----:B-1----:R-:W-:Y:S01]  /*3830*/  IMAD.U32 R16, RZ, RZ, UR7 ;  /* 0x00000007ff107e24 */ /* 0x002fe2000f8e00ff */
[----:B------:R-:W-:Y:S01]  /*3840*/  ISETP.LT.U32.AND P5, PT, R15, UR6, PT ;  /* 0x000000060f007c0c */ /* 0x000fe2000bfa1070 */
[----:B------:R-:W-:Y:S01]  /*3850*/  STS [R71], R19 ;  /* 0x0000001347007388 */ /* 0x000fe20000000800 */
[----:B------:R-:W-:Y:S01]  /*3860*/  IMAD.U32 R15, RZ, RZ, UR7 ;  /* 0x00000007ff0f7e24 */ /* 0x000fe2000f8e00ff */
[----:B------:R-:W-:Y:S01]  /*3870*/  ISETP.LT.U32.AND P6, PT, R12, UR6, PT ;  /* 0x000000060c007c0c */ /* 0x000fe2000bfc1070 */
[----:B----4-:R-:W-:Y:S01]  /*3880*/  @P4 IMAD.MOV.U32 R17, RZ, RZ, -0x1 ;  /* 0xffffffffff114424 */ /* 0x010fe200078e00ff */
[----:B------:R-:W-:Y:S01]  /*3890*/  STS [R73], R20 ;  /* 0x0000001449007388 */ /* 0x000fe20000000800 */
[----:B------:R-:W-:Y:S01]  /*38a0*/  ISETP.GT.U32.AND.EX P2, PT, R16, RZ, PT, P2 ;  /* 0x000000ff1000720c */ /* 0x000fe20003f44120 */
[----:B------:R-:W-:Y:S01]  /*38b0*/  IMAD.U32 R14, RZ, RZ, UR7 ;  /* 0x00000007ff0e7e24 */ /* 0x000fe2000f8e00ff */
[----:B------:R-:W-:Y:S01]  /*38c0*/  ISETP.GT.U32.AND.EX P0, PT, R15, RZ, PT, P0 ;  /* 0x000000ff0f00720c */ /* 0x000fe20003f04100 */
[----:B------:R1:W-:Y:S01]  /*38d0*/  STS [R75], R21 ;  /* 0x000000154b007388 */ /* 0x0003e20000000800 */
[----:B------:R-:W-:Y:S01]  /*38e0*/  @P4 SEL R17, R17, 0x80000000, P1 ;  /* 0x8000000011114807 */ /* 0x000fe20000800000 */
[----:B--2---:R-:W-:Y:S01]  /*38f0*/  IMAD.WIDE.U32 R2, R0, 0x4, R2 ;  /* 0x0000000400027825 */ /* 0x004fe200078e0002 */
[----:B------:R-:W-:Y:S01]  /*3900*/  ISETP.GT.U32.AND.EX P3, PT, R14, RZ, PT, P3 ;  /* 0x000000ff0e00720c */ /* 0x000fe20003f64130 */
[----:B------:R-:W-:Y:S01]  /*3910*/  STS [R77], R22 ;  /* 0x000000164d007388 */ /* 0x000fe20000000800 */
[----:B------:R-:W-:Y:S01]  /*3920*/  ISETP.GT.U32.AND.EX P5, PT, R16, RZ, PT, P5 ;  /* 0x000000ff1000720c */ /* 0x000fe20003fa4150 */
[----:B0-----:R-:W-:Y:S01]  /*3930*/  IMAD.WIDE.U32 R4, R0, 0x4, R4 ;  /* 0x0000000400047825 */ /* 0x001fe200078e0004 */
[----:B------:R-:W-:Y:S01]  /*3940*/  ISETP.GT.U32.AND.EX P6, PT, R16, RZ, PT, P6 ;  /* 0x000000ff1000720c */ /* 0x000fe20003fc4160 */
[----:B------:R0:W-:Y:S01]  /*3950*/  STS [R79], R23 ;  /* 0x000000174f007388 */ /* 0x0001e20000000800 */
[----:B-1----:R-:W-:Y:S01]  /*3960*/  @P4 LOP3.LUT R21, R17, R30, RZ, 0x3c, !PT ;  /* 0x0000001e11154212 */ /* 0x002fe200078e3cff */
[----:B------:R-:W-:-:S02]  /*3970*/  @P2 IMAD.MOV.U32 R12, RZ, RZ, -0x1 ;  /* 0xffffffffff0c2424 */ /* 0x000fc400078e00ff */
[----:B------:R-:W-:Y:S01]  /*3980*/  STS [R81], R24 ;  /* 0x0000001851007388 */ /* 0x000fe20000000800 */
[----:B------:R-:W-:Y:S01]  /*3990*/  @P2 ISETP.GT.AND P1, PT, R31, -0x1, PT ;  /* 0xffffffff1f00280c */ /* 0x000fe20003f24270 */
[----:B------:R-:W-:Y:S02]  /*39a0*/  VIADD R14, R0, 0x600 ;  /* 0x00000600000e7836 */ /* 0x000fe40000000000 */
[----:B------:R1:W-:Y:S01]  /*39b0*/  STS [R83], R25 ;  /* 0x0000001953007388 */ /* 0x0003e20000000800 */
[----:B------:R-:W-:Y:S01]  /*39c0*/  @P2 SEL R12, R12, 0x80000000, P1 ;  /* 0x800000000c0c2807 */ /* 0x000fe20000800000 */
[----:B0-----:R-:W-:Y:S01]  /*39d0*/  @P3 IMAD.MOV.U32 R23, RZ, RZ, -0x1 ;  /* 0xffffffffff173424 */ /* 0x001fe200078e00ff */
[----:B------:R-:W-:Y:S01]  /*39e0*/  ISETP.LT.U32.AND P1, PT, R14, UR6, PT ;  /* 0x000000060e007c0c */ /* 0x000fe2000bf21070 */
[----:B------:R-:W-:Y:S01]  /*39f0*/  STS [R85], R26 ;  /* 0x0000001a55007388 */ /* 0x000fe20000000800 */
[----:B------:R-:W-:Y:S01]  /*3a00*/  @P2 LOP3.LUT R31, R12, R31, RZ, 0x3c, !PT ;  /* 0x0000001f0c1f2212 */ /* 0x000fe200078e3cff */
[C---:B------:R-:W-:Y:S01]  /*3a10*/  VIADD R12, R0.reuse, 0x700 ;  /* 0x00000700000c7836 */ /* 0x040fe20000000000 */
[----:B------:R-:W-:Y:S01]  /*3a20*/  LOP3.LUT R14, R0, 0x800, RZ, 0xfc, !PT ;  /* 0x00000800000e7812 */ /* 0x000fe200078efcff */
[----:B------:R-:W-:Y:S01]  /*3a30*/  STS [R87], R27 ;  /* 0x0000001b57007388 */ /* 0x000fe20000000800 */
[----:B------:R-:W-:-:S02]  /*3a40*/  IMAD.U32 R18, RZ, RZ, UR7 ;  /* 0x00000007ff127e24 */ /* 0x000fc4000f8e00ff */
[----:B-1----:R-:W-:Y:S01]  /*3a50*/  @P5 IMAD.MOV.U32 R25, RZ, RZ, -0x1 ;  /* 0xffffffffff195424 */ /* 0x002fe200078e00ff */
[----:B------:R-:W-:Y:S01]  /*3a60*/  STS [R89], R28 ;  /* 0x0000001c59007388 */ /* 0x000fe20000000800 */
[----:B------:R-:W-:Y:S01]  /*3a70*/  IMAD.U32 R20, RZ, RZ, UR7 ;  /* 0x00000007ff147e24 */ /* 0x000fe2000f8e00ff */
[----:B------:R-:W-:Y:S01]  /*3a80*/  BAR.SYNC.DEFER_BLOCKING 0x0 ;  /* 0x0000000000007b1d */ /* 0x000fe20000010000 */
[----:B------:R-:W-:Y:S01]  /*3a90*/  ISETP.GT.U32.AND.EX P1, PT, R18, RZ, PT, P1 ;  /* 0x000000ff1200720c */ /* 0x000fe20003f24110 */
[----:B------:R-:W-:-:S12]  /*3aa0*/  VIADD R16, R0, 0xb00 ;  /* 0x00000b0000107836 */ /* 0x000fd80000000000 */
[----:B------:R-:W-:Y:S01]  /*3ab0*/  @P1 IMAD.MOV.U32 R18, RZ, RZ, -0x1 ;  /* 0xffffffffff121424 */ /* 0x000fe200078e00ff */
[----:B------:R-:W0:Y:S04]  /*3ac0*/  @P4 LDS R43, [R51] ;  /* 0x00000000332b4984 */ /* 0x000e280000000800 */
[----:B------:R-:W1:Y:S04]  /*3ad0*/  LDS R13, [R51+0x400] ;  /* 0x00040000330d7984 */ /* 0x000e680000000800 */
[----:B------:R-:W2:Y:S04]  /*3ae0*/  LDS R15, [R51+0x800] ;  /* 0x00080000330f7984 */ /* 0x000ea80000000800 */
[----:B------:R-:W3:Y:S04]  /*3af0*/  LDS R17, [R51+0xc00] ;  /* 0x000c000033117984 */ /* 0x000ee80000000800 */
[----:B------:R-:W4:Y:S04]  /*3b00*/  LDS R19, [R51+0x1000] ;  /* 0x0010000033137984 */ /* 0x000f280000000800 */
[----:B------:R-:W-:Y:S04]  /*3b10*/  @P4 STG.E desc[UR8][R2.64], R21 ;  /* 0x0000001502004986 */ /* 0x000fe8000c101908 */
[----:B------:R-:W4:Y:S04]  /*3b20*/  LDS R21, [R51+0x1400] ;  /* 0x0014000033157984 */ /* 0x000f280000000800 */
[----:B0-----:R-:W-:Y:S01]  /*3b30*/  @P4 STG.E desc[UR8][R4.64], R43 ;  /* 0x0000002b04004986 */ /* 0x001fe2000c101908 */
[----:B------:R-:W-:-:S03]  /*3b40*/  @P3 ISETP.GT.AND P4, PT, R32, -0x1, PT ;  /* 0xffffffff2000380c */ /* 0x000fc60003f84270 */
[----:B------:R-:W-:Y:S01]  /*3b50*/  @P2 STG.E desc[UR8][R2.64+0x400], R31 ;  /* 0x0004001f02002986 */ /* 0x000fe2000c101908 */
[----:B------:R-:W-:Y:S02]  /*3b60*/  @P3 SEL R23, R23, 0x80000000, P4 ;  /* 0x8000000017173807 */ /* 0x000fe40002000000 */
[----:B------:R-:W-:Y:S01]  /*3b70*/  @P0 ISETP.GT.AND P4, PT, R33, -0x1, PT ;  /* 0xffffffff2100080c */ /* 0x000fe20003f84270 */
[----:B-1----:R-:W-:Y:S01]  /*3b80*/  @P2 STG.E desc[UR8][R4.64+0x400], R13 ;  /* 0x0004000d04002986 */ /* 0x002fe2000c101908 */
[----:B------:R-:W-:Y:S01]  /*3b90*/  ISETP.LT.U32.AND P2, PT, R12, UR6, PT ;  /* 0x000000060c007c0c */ /* 0x000fe2000bf41070 */
[----:B------:R-:W-:Y:S01]  /*3ba0*/  @P0 IMAD.MOV.U32 R12, RZ, RZ, -0x1 ;  /* 0xffffffffff0c0424 */ /* 0x000fe200078e00ff */
[----:B------:R-:W-:Y:S01]  /*3bb0*/  @P3 LOP3.LUT R23, R23, R32, RZ, 0x3c, !PT ;  /* 0x0000002017173212 */ /* 0x000fe200078e3cff */
[----:B------:R-:W0:Y:S01]  /*3bc0*/  LDS R13, [R51+0x1800] ;  /* 0x00180000330d7984 */ /* 0x000e220000000800 */
[----:B------:R-:W-:Y:S02]  /*3bd0*/  ISETP.GT.U32.AND.EX P2, PT, R20, RZ, PT, P2 ;  /* 0x000000ff1400720c */ /* 0x000fe40003f44120 */
[----:B------:R-:W-:Y:S01]  /*3be0*/  @P0 SEL R12, R12, 0x80000000, P4 ;  /* 0x800000000c0c0807 */ /* 0x000fe20002000000 */
[----:B------:R-:W-:Y:S01]  /*3bf0*/  @P3 STG.E desc[UR8][R2.64+0x800], R23 ;  /* 0x0008001702003986 */ /* 0x000fe2000c101908 */
[----:B------:R-:W-:-:S02]  /*3c00*/  @P5 ISETP.GT.AND P4, PT, R34, -0x1, PT ;  /* 0xffffffff2200580c */ /* 0x000fc40003f84270 */
[----:B------:R-:W-:Y:S01]  /*3c10*/  @P0 LOP3.LUT R33, R12, R33, RZ, 0x3c, !PT ;  /* 0x000000210c210212 */ /* 0x000fe200078e3cff */
[----:B------:R-:W-:Y:S01]  /*3c20*/  VIADD R12, R0, 0x900 ;  /* 0x00000900000c7836 */ /* 0x000fe20000000000 */
[----:B------:R-:W-:Y:S01]  /*3c30*/  @P5 SEL R25, R25, 0x80000000, P4 ;  /* 0x8000000019195807 */ /* 0x000fe20002000000 */
[----:B--2---:R-:W-:Y:S01]  /*3c40*/  @P3 STG.E desc[UR8][R4.64+0x800], R15 ;  /* 0x0008000f04003986 */ /* 0x004fe2000c101908 */
[----:B------:R-:W-:Y:S01]  /*3c50*/  ISETP.LT.U32.AND P4, PT, R14, UR6, PT ;  /* 0x000000060e007c0c */ /* 0x000fe2000bf81070 */
[----:B------:R-:W-:Y:S01]  /*3c60*/  VIADD R14, R0, 0xa00 ;  /* 0x00000a00000e7836 */ /* 0x000fe20000000000 */
[----:B------:R-:W-:Y:S01]  /*3c70*/  @P5 LOP3.LUT R25, R25, R34, RZ, 0x3c, !PT ;  /* 0x0000002219195212 */ /* 0x000fe200078e3cff */
[----:B------:R-:W-:Y:S01]  /*3c80*/  @P0 STG.E desc[UR8][R2.64+0xc00], R33 ;  /* 0x000c002102000986 */ /* 0x000fe2000c101908 */
[----:B------:R-:W-:Y:S01]  /*3c90*/  ISETP.LT.U32.AND P3, PT, R12, UR6, PT ;  /* 0x000000060c007c0c */ /* 0x000fe2000bf61070 */
[----:B------:R-:W-:Y:S02]  /*3ca0*/  @P6 IMAD.MOV.U32 R12, RZ, RZ, -0x1 ;  /* 0xffffffffff0c6424 */ /* 0x000fe400078e00ff */
[----:B---3--:R-:W-:Y:S01]  /*3cb0*/  @P0 STG.E desc[UR8][R4.64+0xc00], R17 ;  /* 0x000c001104000986 */ /* 0x008fe2000c101908 */
[----:B------:R-:W-:-:S03]  /*3cc0*/  @P1 ISETP.GT.AND P0, PT, R36, -0x1, PT ;  /* 0xffffffff2400180c */ /* 0x000fc60003f04270 */
[----:B------:R-:W-:Y:S04]  /*3cd0*/  @P5 STG.E desc[UR8][R2.64+0x1000], R25 ;  /* 0x0010001902005986 */ /* 0x000fe8000c101908 */
[----:B----4-:R1:W-:Y:S01]  /*3ce0*/  @P5 STG.E desc[UR8][R4.64+0x1000], R19 ;  /* 0x0010001304005986 */ /* 0x0103e2000c101908 */
[----:B------:R-:W-:-:S03]  /*3cf0*/  @P6 ISETP.GT.AND P5, PT, R35, -0x1, PT ;  /* 0xffffffff2300680c */ /* 0x000fc60003fa4270 */
[----:B------:R-:W2:Y:S01]  /*3d00*/  LDS R15, [R51+0x1c00] ;  /* 0x001c0000330f7984 */ /* 0x000ea20000000800 */
[----:B------:R-:W-:Y:S02]  /*3d10*/  @P6 SEL R12, R12, 0x80000000, P5 ;  /* 0x800000000c0c6807 */ /* 0x000fe40002800000 */
[----:B------:R-:W-:Y:S01]  /*3d20*/  ISETP.LT.U32.AND P5, PT, R14, UR6, PT ;  /* 0x000000060e007c0c */ /* 0x000fe2000bfa1070 */
[----:B------:R-:W-:Y:S01]  /*3d30*/  IMAD.U32 R14, RZ, RZ, UR7 ;  /* 0x00000007ff0e7e24 */ /* 0x000fe2000f8e00ff */
[----:B------:R-:W3:Y:S01]  /*3d40*/  LDS R17, [R51+0x2000] ;  /* 0x0020000033117984 */ /* 0x000ee20000000800 */
[----:B------:R-:W-:Y:S02]  /*3d50*/  @P6 LOP3.LUT R35, R12, R35, RZ, 0x3c, !PT ;  /* 0x000000230c236212 */ /* 0x000fe400078e3cff */
[----:B-1----:R-:W-:Y:S02]  /*3d60*/  @P1 SEL R19, R18, 0x80000000, P0 ;  /* 0x8000000012131807 */ /* 0x002fe40000000000 */
[----:B------:R-:W-:Y:S01]  /*3d70*/  ISETP.GT.U32.AND.EX P4, PT, R14, RZ, PT, P4 ;  /* 0x000000ff0e00720c */ /* 0x000fe20003f84140 */
[----:B------:R-:W-:Y:S01]  /*3d80*/  @P6 STG.E desc[UR8][R2.64+0x1400], R35 ;  /* 0x0014002302006986 */ /* 0x000fe2000c101908 */
[----:B------:R-:W-:Y:S01]  /*3d90*/  @P1 LOP3.LUT R23, R19, R36, RZ, 0x3c, !PT ;  /* 0x0000002413171212 */ /* 0x000fe200078e3cff */
[----:B------:R-:W-:Y:S01]  /*3da0*/  @P2 IMAD.MOV.U32 R14, RZ, RZ, -0x1 ;  /* 0xffffffffff0e2424 */ /* 0x000fe200078e00ff */
[----:B------:R-:W-:Y:S01]  /*3db0*/  ISETP.LT.U32.AND P0, PT, R16, UR6, PT ;  /* 0x0000000610007c0c */ /* 0x000fe2000bf01070 */
[----:B------:R-:W1:Y:S01]  /*3dc0*/  LDS R19, [R51+0x2400] ;  /* 0x0024000033137984 */ /* 0x000e620000000800 */
[----:B------:R-:W-:Y:S01]  /*3dd0*/  IMAD.U32 R16, RZ, RZ, UR7 ;  /* 0x00000007ff107e24 */ /* 0x000fe2000f8e00ff */
[----:B------:R-:W-:-:S02]  /*3de0*/  LOP3.LUT R12, R0, 0xc00, RZ, 0xfc, !PT ;  /* 0x00000c00000c7812 */ /* 0x000fc400078efcff */
[----:B------:R-:W-:Y:S01]  /*3df0*/  @P6 STG.E desc[UR8][R4.64+0x1400], R21 ;  /* 0x0014001504006986 */ /* 0x000fe2000c101908 */
[----:B------:R-:W-:Y:S02]  /*3e00*/  @P2 ISETP.GT.AND P6, PT, R37, -0x1, PT ;  /* 0xffffffff2500280c */ /* 0x000fe40003fc4270 */
[C---:B------:R-:W-:Y:S01]  /*3e10*/  ISETP.GT.U32.AND.EX P3, PT, R16.reuse, RZ, PT, P3 ;  /* 0x000000ff1000720c */ /* 0x040fe20003f64130 */
[----:B------:R4:W-:Y:S01]  /*3e20*/  @P1 STG.E desc[UR8][R2.64+0x1800], R23 ;  /* 0x0018001702001986 */ /* 0x0009e2000c101908 */
[----:B------:R-:W-:Y:S01]  /*3e30*/  ISETP.GT.U32.AND.EX P5, PT, R16, RZ, PT, P5 ;  /* 0x000000ff1000720c */ /* 0x000fe20003fa4150 */
[----:B------:R-:W-:Y:S02]  /*3e40*/  @P4 IMAD.MOV.U32 R16, RZ, RZ, -0x1 ;  /* 0xffffffffff104424 */ /* 0x000fe400078e00ff */
[----:B0-----:R-:W-:Y:S01]  /*3e50*/  @P1 STG.E desc[UR8][R4.64+0x1800], R13 ;  /* 0x0018000d04001986 */ /* 0x001fe2000c101908 */
[----:B------:R-:W-:Y:S02]  /*3e60*/  ISETP.LT.U32.AND P1, PT, R12, UR6, PT ;  /* 0x000000060c007c0c */ /* 0x000fe4000bf21070 */
[----:B------:R-:W-:Y:S01]  /*3e70*/  @P2 SEL R12, R14, 0x80000000, P6 ;  /* 0x800000000e0c2807 */ /* 0x000fe20003000000 */
[----:B------:R-:W0:Y:S01]  /*3e80*/  LDS R13, [R51+0x2800] ;  /* 0x00280000330d7984 */ /* 0x000e220000000800 */
[----:B------:R-:W-:Y:S01]  /*3e90*/  @P4 ISETP.GT.AND P6, PT, R38, -0x1, PT ;  /* 0xffffffff2600480c */ /* 0x000fe20003fc4270 */
[----:B------:R-:W-:Y:S01]  /*3ea0*/  VIADD R14, R0, 0xd00 ;  /* 0x00000d00000e7836 */ /* 0x000fe20000000000 */
[----:B------:R-:W-:Y:S01]  /*3eb0*/  @P2 LOP3.LUT R37, R12, R37, RZ, 0x3c, !PT ;  /* 0x000000250c252212 */ /* 0x000fe200078e3cff */
[----:B------:R-:W0:Y:S01]  /*3ec0*/  LDS R21, [R51+0x2c00] ;  /* 0x002c000033157984 */ /* 0x000e220000000800 */
[----:B----4-:R-:W-:Y:S01]  /*3ed0*/  @P4 SEL R23, R16, 0x80000000, P6 ;  /* 0x8000000010174807 */ /* 0x010fe20003000000 */
[----:B------:R-:W-:Y:S01]  /*3ee0*/  IMAD.U32 R16, RZ, RZ, UR7 ;  /* 0x00000007ff107e24 */ /* 0x000fe2000f8e00ff */
[----:B------:R-:W-:Y:S01]  /*3ef0*/  @P3 ISETP.GT.AND P6, PT, R39, -0x1, PT ;  /* 0xffffffff2700380c */ /* 0x000fe20003fc4270 */
[----:B------:R-:W-:Y:S01]  /*3f00*/  @P3 IMAD.MOV.U32 R18, RZ, RZ, -0x1 ;  /* 0xffffffffff123424 */ /* 0x000fe200078e00ff */
[----:B------:R-:W-:Y:S01]  /*3f10*/  @P4 LOP3.LUT R23, R23, R38, RZ, 0x3c, !PT ;  /* 0x0000002617174212 */ /* 0x000fe200078e3cff */
[----:B------:R-:W-:Y:S01]  /*3f20*/  @P2 STG.E desc[UR8][R2.64+0x1c00], R37 ;  /* 0x001c002502002986 */ /* 0x000fe2000c101908 */
[----:B------:R-:W-:Y:S01]  /*3f30*/  ISETP.GT.U32.AND.EX P0, PT, R16, RZ, PT, P0 ;  /* 0x000000ff1000720c */ /* 0x000fe20003f04100 */
[----:B------:R-:W-:Y:S01]  /*3f40*/  @P5 IMAD.MOV.U32 R25, RZ, RZ, -0x1 ;  /* 0xffffffffff195424 */ /* 0x000fe200078e00ff */
[----:B------:R-:W-:Y:S01]  /*3f50*/  @P3 SEL R12, R18, 0x80000000, P6 ;  /* 0x80000000120c3807 */ /* 0x000fe20003000000 */
[----:B--2---:R2:W-:Y:S01]  /*3f60*/  @P2 STG.E desc[UR8][R4.64+0x1c00], R15 ;  /* 0x001c000f04002986 */ /* 0x0045e2000c101908 */
[----:B------:R-:W-:Y:S01]  /*3f70*/  @P5 ISETP.GT.AND P2, PT, R40, -0x1, PT ;  /* 0xffffffff2800580c */ /* 0x000fe20003f44270 */
[----:B------:R-:W-:Y:S01]  /*3f80*/  VIADD R18, R0, 0x1200 ;  /* 0x0000120000127836 */ /* 0x000fe20000000000 */
[----:B------:R-:W-:Y:S01]  /*3f90*/  @P3 LOP3.LUT R39, R12, R39, RZ, 0x3c, !PT ;  /* 0x000000270c273212 */ /* 0x000fe200078e3cff */
[----:B------:R-:W-:Y:S01]  /*3fa0*/  VIADD R12, R0, 0xe00 ;  /* 0x00000e00000c7836 */ /* 0x000fe20000000000 */
[----:B------:R-:W-:Y:S01]  /*3fb0*/  @P4 STG.E desc[UR8][R2.64+0x2000], R23 ;  /* 0x0020001702004986 */ /* 0x000fe2000c101908 */
[----:B------:R-:W-:-:S02]  /*3fc0*/  @P5 SEL R25, R25, 0x80000000, P2 ;  /* 0x8000000019195807 */ /* 0x000fc40001000000 */
[----:B------:R-:W-:Y:S01]  /*3fd0*/  ISETP.LT.U32.AND P6, PT, R14, UR6, PT ;  /* 0x000000060e007c0c */ /* 0x000fe2000bfc1070 */
[----:B---3--:R-:W-:Y:S01]  /*3fe0*/  @P4 STG.E desc[UR8][R4.64+0x2000], R17 ;  /* 0x0020001104004986 */ /* 0x008fe2000c101908 */
[----:B------:R-:W-:Y:S01]  /*3ff0*/  ISETP.LT.U32.AND P2, PT, R12, UR6, PT ;  /* 0x000000060c007c0c */ /* 0x000fe2000bf41070 */
[----:B------:R-:W-:Y:S01]  /*4000*/  VIADD R14, R0, 0xf00 ;  /* 0x00000f00000e7836 */ /* 0x000fe20000000000 */
[----:B------:R-:W-:Y:S01]  /*4010*/  @P5 LOP3.LUT R25, R25, R40, RZ, 0x3c, !PT ;  /* 0x0000002819195212 */ /* 0x000fe200078e3cff */
[----:B------:R-:W-:Y:S01]  /*4020*/  @P3 STG.E desc[UR8][R2.64+0x2400], R39 ;  /* 0x0024002702003986 */ /* 0x000fe2000c101908 */
[----:B------:R-:W-:Y:S01]  /*4030*/  @P0 IMAD.MOV.U32 R12, RZ, RZ, -0x1 ;  /* 0xffffffffff0c0424 */ /* 0x000fe200078e00ff */
[----:B------:R-:W-:Y:S01]  /*4040*/  ISETP.GT.U32.AND.EX P6, PT, R16, RZ, PT, P6 ;  /* 0x000000ff1000720c */ /* 0x000fe20003fc4160 */
[----:B--2---:R-:W-:Y:S01]  /*4050*/  IMAD.U32 R15, RZ, RZ, UR7 ;  /* 0x00000007ff0f7e24 */ /* 0x004fe2000f8e00ff */
[----:B-1----:R-:W-:Y:S01]  /*4060*/  @P3 STG.E desc[UR8][R4.64+0x2400], R19 ;  /* 0x0024001304003986 */ /* 0x002fe2000c101908 */
[----:B------:R-:W-:-:S02]  /*4070*/  @P0 ISETP.GT.AND P3, PT, R41, -0x1, PT ;  /* 0xffffffff2900080c */ /* 0x000fc40003f64270 */
[----:B------:R-:W-:Y:S01]  /*4080*/  ISETP.LT.U32.AND P4, PT, R14, UR6, PT ;  /* 0x000000060e007c0c */ /* 0x000fe2000bf81070 */
[----:B------:R1:W-:Y:S01]  /*4090*/  @P5 STG.E desc[UR8][R2.64+0x2800], R25 ;  /* 0x0028001902005986 */ /* 0x0003e2000c101908 */
[----:B------:R-:W-:Y:S02]  /*40a0*/  @P0 SEL R12, R12, 0x80000000, P3 ;  /* 0x800000000c0c0807 */ /* 0x000fe40001800000 */
[----:B------:R-:W-:Y:S01]  /*40b0*/  LOP3.LUT R14, R0, 0x1000, RZ, 0xfc, !PT ;  /* 0x00001000000e7812 */ /* 0x000fe200078efcff */
[----:B------:R-:W-:Y:S01]  /*40c0*/  LDS R17, [R51+0x3800] ;  /* 0x0038000033117984 */ /* 0x000fe20000000800 */
[C---:B------:R-:W-:Y:S02]  /*40d0*/  ISETP.GT.U32.AND.EX P1, PT, R15.reuse, RZ, PT, P1 ;  /* 0x000000ff0f00720c */ /* 0x040fe40003f24110 */
[----:B------:R-:W-:Y:S01]  /*40e0*/  @P0 LOP3.LUT R41, R12, R41, RZ, 0x3c, !PT ;  /* 0x000000290c290212 */ /* 0x000fe200078e3cff */
[----:B------:R-:W-:Y:S01]  /*40f0*/  VIADD R12, R0, 0x1100 ;  /* 0x00001100000c7836 */ /* 0x000fe20000000000 */
[----:B------:R-:W-:Y:S01]  /*4100*/  ISETP.LT.U32.AND P3, PT, R14, UR6, PT ;  /* 0x000000060e007c0c */ /* 0x000fe2000bf61070 */
[----:B------:R-:W-:Y:S01]  /*4110*/  IMAD.U32 R14, RZ, RZ, UR7 ;  /* 0x00000007ff0e7e24 */ /* 0x000fe2000f8e00ff */
[----:B0-----:R-:W-:Y:S01]  /*4120*/  @P5 STG.E desc[UR8][R4.64+0x2800], R13 ;  /* 0x0028000d04005986 */ /* 0x001fe2000c101908 */
[----:B------:R-:W-:-:S02]  /*4130*/  ISETP.GT.U32.AND.EX P4, PT, R15, RZ, PT, P4 ;  /* 0x000000ff0f00720c */ /* 0x000fc40003f84140 */
[----:B------:R-:W-:Y:S01]  /*4140*/  ISETP.LT.U32.AND P5, PT, R12, UR6, PT ;  /* 0x000000060c007c0c */ /* 0x000fe2000bfa1070 */
[----:B------:R-:W-:Y:S01]  /*4150*/  @P0 STG.E desc[UR8][R2.64+0x2c00], R41 ;  /* 0x002c002902000986 */ /* 0x000fe2000c101908 */
[C---:B------:R-:W-:Y:S02]  /*4160*/  ISETP.GT.U32.AND.EX P2, PT, R14.reuse, RZ, PT, P2 ;  /* 0x000000ff0e00720c */ /* 0x040fe40003f44120 */
[----:B------:R-:W-:Y:S01]  /*4170*/  @P1 IMAD.MOV.U32 R12, RZ, RZ, -0x1 ;  /* 0xffffffffff0c1424 */ /* 0x000fe200078e00ff */
[----:B------:R-:W0:Y:S01]  /*4180*/  LDS R13, [R51+0x3000] ;  /* 0x00300000330d7984 */ /* 0x000e220000000800 */
[----:B------:R-:W-:Y:S02]  /*4190*/  ISETP.GT.U32.AND.EX P5, PT, R15, RZ, PT, P5 ;  /* 0x000000ff0f00720c */ /* 0x000fe40003fa4150 */
[----:B------:R-:W-:Y:S01]  /*41a0*/  ISETP.GT.U32.AND.EX P3, PT, R14, RZ, PT, P3 ;  /* 0x000000ff0e00720c */ /* 0x000fe20003f64130 */
[----:B------:R-:W-:Y:S01]  /*41b0*/  @P0 STG.E desc[UR8][R4.64+0x2c00], R21 ;  /* 0x002c001504000986 */ /* 0x000fe2000c101908 */
[----:B------:R-:W-:Y:S01]  /*41c0*/  @P1 ISETP.GT.AND P0, PT, R29, -0x1, PT ;  /* 0xffffffff1d00180c */ /* 0x000fe20003f04270 */
[----:B------:R-:W-:-:S02]  /*41d0*/  @P6 IMAD.MOV.U32 R14, RZ, RZ, -0x1 ;  /* 0xffffffffff0e6424 */ /* 0x000fc400078e00ff */
[----:B------:R-:W2:Y:S01]  /*41e0*/  LDS R15, [R51+0x3400] ;  /* 0x00340000330f7984 */ /* 0x000ea20000000800 */
[----:B------:R-:W-:Y:S01]  /*41f0*/  @P1 SEL R12, R12, 0x80000000, P0 ;  /* 0x800000000c0c1807 */ /* 0x000fe20000000000 */
[----:B-1----:R-:W-:Y:S01]  /*4200*/  @P2 IMAD.MOV.U32 R25, RZ, RZ, -0x1 ;  /* 0xffffffffff192424 */ /* 0x002fe200078e00ff */
[----:B------:R-:W-:Y:S01]  /*4210*/  @P6 ISETP.GT.AND P0, PT, R11, -0x1, PT ;  /* 0xffffffff0b00680c */ /* 0x000fe20003f04270 */
[----:B------:R-:W1:Y:S01]  /*4220*/  LDS R19, [R51+0x3c00] ;  /* 0x003c000033137984 */ /* 0x000e620000000800 */
[----:B------:R-:W-:Y:S01]  /*4230*/  @P4 IMAD.MOV.U32 R16, RZ, RZ, -0x1 ;  /* 0xffffffffff104424 */ /* 0x000fe200078e00ff */
[----:B------:R-:W-:Y:S01]  /*4240*/  @P1 LOP3.LUT R29, R12, R29, RZ, 0x3c, !PT ;  /* 0x0000001d0c1d1212 */ /* 0x000fe200078e3cff */
[----:B------:R-:W-:Y:S01]  /*4250*/  @P5 IMAD.MOV.U32 R20, RZ, RZ, -0x1 ;  /* 0xffffffffff145424 */ /* 0x000fe200078e00ff */
[----:B------:R-:W3:Y:S01]  /*4260*/  LDS R21, [R51+0x4000] ;  /* 0x0040000033157984 */ /* 0x000ee20000000800 */
[----:B------:R-:W-:Y:S01]  /*4270*/  @P6 SEL R14, R14, 0x80000000, P0 ;  /* 0x800000000e0e6807 */ /* 0x000fe20000000000 */
[----:B------:R-:W-:Y:S01]  /*4280*/  @P3 IMAD.MOV.U32 R27, RZ, RZ, -0x1 ;  /* 0xffffffffff1b3424 */ /* 0x000fe200078e00ff */
[----:B------:R-:W-:Y:S01]  /*4290*/  @P2 ISETP.GT.AND P0, PT, R10, -0x1, PT ;  /* 0xffffffff0a00280c */ /* 0x000fe20003f04270 */
[----:B------:R-:W4:Y:S01]  /*42a0*/  LDS R23, [R51+0x4400] ;  /* 0x0044000033177984 */ /* 0x000f220000000800 */
[----:B------:R-:W-:-:S02]  /*42b0*/  @P6 LOP3.LUT R11, R14, R11, RZ, 0x3c, !PT ;  /* 0x0000000b0e0b6212 */ /* 0x000fc400078e3cff */
[----:B------:R-:W-:Y:S01]  /*42c0*/  @P2 SEL R25, R25, 0x80000000, P0 ;  /* 0x8000000019192807 */ /* 0x000fe20000000000 */
[----:B------:R0:W-:Y:S01]  /*42d0*/  @P1 STG.E desc[UR8][R2.64+0x3000], R29 ;  /* 0x0030001d02001986 */ /* 0x0001e2000c101908 */
[----:B------:R-:W-:Y:S02]  /*42e0*/  @P4 ISETP.GT.AND P0, PT, R9, -0x1, PT ;  /* 0xffffffff0900480c */ /* 0x000fe40003f04270 */
[----:B------:R-:W-:Y:S02]  /*42f0*/  @P2 LOP3.LUT R25, R25, R10, RZ, 0x3c, !PT ;  /* 0x0000000a19192212 */ /* 0x000fe400078e3cff */
[----:B------:R-:W-:Y:S02]  /*4300*/  @P4 SEL R16, R16, 0x80000000, P0 ;  /* 0x8000000010104807 */ /* 0x000fe40000000000 */
[----:B------:R-:W-:Y:S02]  /*4310*/  @P3 ISETP.GT.AND P0, PT, R8, -0x1, PT ;  /* 0xffffffff0800380c */ /* 0x000fe40003f04270 */
[----:B------:R-:W-:-:S02]  /*4320*/  @P4 LOP3.LUT R9, R16, R9, RZ, 0x3c, !PT ;  /* 0x0000000910094212 */ /* 0x000fc400078e3cff */
[----:B------:R-:W-:Y:S02]  /*4330*/  @P3 SEL R27, R27, 0x80000000, P0 ;  /* 0x800000001b1b3807 */ /* 0x000fe40000000000 */
[----:B------:R-:W-:Y:S02]  /*4340*/  @P5 ISETP.GT.AND P0, PT, R7, -0x1, PT ;  /* 0xffffffff0700580c */ /* 0x000fe40003f04270 */
[----:B------:R-:W-:Y:S01]  /*4350*/  @P3 LOP3.LUT R27, R27, R8, RZ, 0x3c, !PT ;  /* 0x000000081b1b3212 */ /* 0x000fe200078e3cff */
[----:B0-----:R0:W-:Y:S01]  /*4360*/  @P1 STG.E desc[UR8][R4.64+0x3000], R13 ;  /* 0x0030000d04001986 */ /* 0x0011e2000c101908 */
[----:B------:R-:W-:Y:S02]  /*4370*/  @P5 SEL R0, R20, 0x80000000, P0 ;  /* 0x8000000014005807 */ /* 0x000fe40000000000 */
[----:B------:R-:W-:Y:S01]  /*4380*/  ISETP.LT.U32.AND P0, PT, R18, UR6, PT ;  /* 0x0000000612007c0c */ /* 0x000fe2000bf01070 */
[----:B------:R-:W-:Y:S01]  /*4390*/  IMAD.U32 R18, RZ, RZ, UR7 ;  /* 0x00000007ff127e24 */ /* 0x000fe2000f8e00ff */
[----:B------:R0:W-:Y:S01]  /*43a0*/  @P6 STG.E desc[UR8][R2.64+0x3400], R11 ;  /* 0x0034000b02006986 */ /* 0x0001e2000c101908 */
[----:B------:R-:W-:-:S03]  /*43b0*/  @P5 LOP3.LUT R7, R0, R7, RZ, 0x3c, !PT ;  /* 0x0000000700075212 */ /* 0x000fc600078e3cff */
[----:B------:R-:W-:Y:S01]  /*43c0*/  ISETP.GT.U32.AND.EX P0, PT, R18, RZ, PT, P0 ;  /* 0x000000ff1200720c */ /* 0x000fe20003f04100 */
[----:B--2---:R0:W-:Y:S04]  /*43d0*/  @P6 STG.E desc[UR8][R4.64+0x3400], R15 ;  /* 0x0034000f04006986 */ /* 0x0041e8000c101908 */
[----:B------:R0:W-:Y:S04]  /*43e0*/  @P2 STG.E desc[UR8][R2.64+0x3800], R25 ;  /* 0x0038001902002986 */ /* 0x0001e8000c101908 */
[----:B------:R0:W-:Y:S04]  /*43f0*/  @P2 STG.E desc[UR8][R4.64+0x3800], R17 ;  /* 0x0038001104002986 */ /* 0x0001e8000c101908 */
[----:B------:R0:W-:Y:S04]  /*4400*/  @P4 STG.E desc[UR8][R2.64+0x3c00], R9 ;  /* 0x003c000902004986 */ /* 0x0001e8000c101908 */
[----:B-1----:R0:W-:Y:S04]  /*4410*/  @P4 STG.E desc[UR8][R4.64+0x3c00], R19 ;  /* 0x003c001304004986 */ /* 0x0021e8000c101908 */
[----:B------:R0:W-:Y:S04]  /*4420*/  @P3 STG.E desc[UR8][R2.64+0x4000], R27 ;  /* 0x0040001b02003986 */ /* 0x0001e8000c101908 */
[----:B---3--:R0:W-:Y:S04]  /*4430*/  @P3 STG.E desc[UR8][R4.64+0x4000], R21 ;  /* 0x0040001504003986 */ /* 0x0081e8000c101908 */
[----:B------:R0:W-:Y:S04]  /*4440*/  @P5 STG.E desc[UR8][R2.64+0x4400], R7 ;  /* 0x0044000702005986 */ /* 0x0001e8000c101908 */
[----:B----4-:R0:W-:Y:S01]  /*4450*/  @P5 STG.E desc[UR8][R4.64+0x4400], R23 ;  /* 0x0044001704005986 */ /* 0x0101e2000c101908 */
[----:B------:R-:W-:Y:S05]  /*4460*/  @!P0 EXIT ;  /* 0x000000000000894d */ /* 0x000fea0003800000 */
[----:B------:R-:W1:Y:S01]  /*4470*/  LDS R51, [R51+0x4800] ;  /* 0x0048000033337984 */ /* 0x000e620000000800 */
[----:B0-----:R-:W-:Y:S01]  /*4480*/  IMAD.MOV.U32 R7, RZ, RZ, -0x1 ;  /* 0xffffffffff077424 */ /* 0x001fe200078e00ff */
[----:B------:R-:W-:-:S04]  /*4490*/  ISETP.GT.AND P0, PT, R6, -0x1, PT ;  /* 0xffffffff0600780c */ /* 0x000fc80003f04270 */
[----:B------:R-:W-:-:S04]  /*44a0*/  SEL R7, R7, 0x80000000, P0 ;  /* 0x8000000007077807 */ /* 0x000fc80000000000 */
[----:B------:R-:W-:-:S05]  /*44b0*/  LOP3.LUT R7, R7, R6, RZ, 0x3c, !PT ;  /* 0x0000000607077212 */ /* 0x000fca00078e3cff */
[----:B------:R-:W-:Y:S04]  /*44c0*/  STG.E desc[UR8][R2.64+0x4800], R7 ;  /* 0x0048000702007986 */ /* 0x000fe8000c101908 */
[----:B-1----:R-:W-:Y:S01]  /*44d0*/  STG.E desc[UR8][R4.64+0x4800], R51 ;  /* 0x0048003304007986 */ /* 0x002fe2000c101908 */
[----:B------:R-:W-:Y:S05]  /*44e0*/  EXIT ;  /* 0x000000000000794d */ /* 0x000fea0003800000 */
.L_x_223:
        /* <DEDUP_REMOVED lines=9> */
.L_x_465:


//--------------------- .text._ZN3cub18CUB_300001_SM_10006detail10radix_sort29DeviceRadixSortOnesweepKernelINS1_5radix10policy_hubIfiyE10Policy1000ELNS0_9SortOrderE0EfiyiiNS1_21identity_decomposer_tEEEvPT5_SB_PT3_PKSC_PT1_PKSG_PT2_PKSK_T4_iiT6_ --------------------------
	.section	.text._ZN3cub18CUB_300001_SM_10006detail10radix_sort29DeviceRadixSortOnesweepKernelINS1_5radix10policy_hubIfiyE10Policy1000ELNS0_9SortOrderE0EfiyiiNS1_21identity_decomposer_tEEEvPT5_SB_PT3_PKSC_PT1_PKSG_PT2_PKSK_T4_iiT6_,"ax",@progbits
	.align	128
        .global         _ZN3cub18CUB_300001_SM_10006detail10radix_sort29DeviceRadixSortOnesweepKernelINS1_5radix10policy_hubIfiyE10Policy1000ELNS0_9SortOrderE0EfiyiiNS1_21identity_decomposer_tEEEvPT5_SB_PT3_PKSC_PT1_PKSG_PT2_PKSK_T4_iiT6_
        .type           _ZN3cub18CUB_300001_SM_10006detail10radix_sort29DeviceRadixSortOnesweepKernelINS1_5radix10policy_hubIfiyE10Policy1000ELNS0_9SortOrderE0EfiyiiNS1_21identity_decomposer_tEEEvPT5_SB_PT3_PKSC_PT1_PKSG_PT2_PKSK_T4_iiT6_,@function
        .size           _ZN3cub18CUB_300001_SM_10006detail10radix_sort29DeviceRadixSortOnesweepKernelINS1_5radix10policy_hubIfiyE10Policy1000ELNS0_9SortOrderE0EfiyiiNS1_21identity_decomposer_tEEEvPT5_SB_PT3_PKSC_PT1_PKSG_PT2_PKSK_T4_iiT6_,(.L_x_466 - _ZN3cub18CUB_300001_SM_10006detail10radix_sort29DeviceRadixSortOnesweepKernelINS1_5radix10policy_hubIfiyE10Policy1000ELNS0_9SortOrderE0EfiyiiNS1_21identity_decomposer_tEEEvPT5_SB_PT3_PKSC_PT1_PKSG_PT2_PKSK_T4_iiT6_)
        .other          _ZN3cub18CUB_300001_SM_10006detail10radix_sort29DeviceRadixSortOnesweepKernelINS1_5radix10policy_hubIfiyE10Policy1000ELNS0_9SortOrderE0EfiyiiNS1_21identity_decomposer_tEEEvPT5_SB_PT3_PKSC_PT1_PKSG_PT2_PKSK_T4_iiT6_,@"STO_CUDA_ENTRY STV_DEFAULT"
_ZN3cub18CUB_300001_SM_10006detail10radix_sort29DeviceRadixSortOnesweepKernelINS1_5radix10policy_hubIfiyE10Policy1000ELNS0_9SortOrderE0EfiyiiNS1_21identity_decomposer_tEEEvPT5_SB_PT3_PKSC_PT1_PKSG_PT2_PKSK_T4_iiT6_:
.text._ZN3cub18CUB_300001_SM_10006detail10radix_sort29DeviceRadixSortOnesweepKernelINS1_5radix10policy_hubIfiyE10Policy1000ELNS0_9SortOrderE0EfiyiiNS1_21identity_decomposer_tEEEvPT5_SB_PT3_PKSC_PT1_PKSG_PT2_PKSK_T4_iiT6_:
        /* <DEDUP_REMOVED lines=16> */
.L_x_225:
[----:B------:R-:W-:Y:S05]  /*0100*/  BSYNC.RECONVERGENT B0 ;  /* 0x0000000000007941 */ /* 0x000fea0003800200 */
.L_x_224:
        /* <DEDUP_REMOVED lines=36> */
.L_x_226:
        /* <DEDUP_REMOVED lines=76> */
.L_x_227:
        /* <DEDUP_REMOVED lines=68> */
.L_x_230:
        /* <DEDUP_REMOVED lines=21> */
.L_x_229:
[----:B------:R-:W-:Y:S05]  /*0da0*/  BSYNC.RECONVERGENT B0 ;  /* 0x0000000000007941 */ /* 0x000fea0003800200 */
.L_x_228:
        /* <DEDUP_REMOVED lines=19> */
.L_x_234:
[----:B------:R-:W-:Y:S05]  /*0ee0*/  BSYNC.RECONVERGENT B1 ;  /* 0x0000000000017941 */ /* 0x000fea0003800200 */
.L_x_233:
        /* <DEDUP_REMOVED lines=14> */
.L_x_235:
[----:B------:R-:W-:Y:S01]  /*0fd0*/  VIADD R10, R10, 0x1 ;  /* 0x000000010a0a7836 */ /* 0x000fe20000000000 */
[----:B------:R0:W-:Y:S04]  /*0fe0*/  STS [R4], RZ ;  /* 0x000000ff04007388 */ /* 0x0001e80000000800 */
[----:B------:R-:W-:Y:S01]  /*0ff0*/  ISETP.NE.AND P0, PT, R10, RZ, PT ;  /* 0x000000ff0a00720c */ /* 0x000fe20003f05270 */
[----:B0-----:R-:W-:-:S12]  /*1000*/  VIADD R4, R4, 0x80 ;  /* 0x0000008004047836 */ /* 0x001fd80000000000 */
[----:B------:R-:W-:Y:S05]  /*1010*/  @P0 BRA `(.L_x_235) ;  /* 0xfffffffc00ec0947 */ /* 0x000fea000383ffff */
.L_x_232:
[----:B------:R-:W-:Y:S05]  /*1020*/  BSYNC.RECONVERGENT B0 ;  /* 0x0000000000007941 */ /* 0x000fea0003800200 */
.L_x_231:
        /* <DEDUP_REMOVED lines=147> */
.L_x_237:
[----:B------:R-:W-:Y:S05]  /*1960*/  BSYNC.RECONVERGENT B0 ;  /* 0x0000000000007941 */ /* 0x000fea0003800200 */
.L_x_236:
        /* <DEDUP_REMOVED lines=35> */
.L_x_246:
[----:B0-----:R-:W0:Y:S01]  /*1ba0*/  LDC.64 R14, c[0x0][0x380] ;  /* 0x0000e000ff0e7b82 */ /* 0x001e220000000a00 */
[----:B------:R-:W-:Y:S01]  /*1bb0*/  VIADD R47, R4, 0xffffffff ;  /* 0xffffffff042f7836 */ /* 0x000fe20000000000 */
[----:B------:R-:W-:Y:S03]  /*1bc0*/  BSSY B2, `(.L_x_243) ;  /* 0x0000008000027945 */ /* 0x000fe60003800000 */
[----:B------:R-:W-:-:S04]  /*1bd0*/  IMAD R29, R47, 0x100, R3 ;  /* 0x000001002f1d7824 */ /* 0x000fc800078e0203 */
[----:B0-----:R-:W-:-:S07]  /*1be0*/  IMAD.WIDE R14, R29, 0x4, R14 ;  /* 0x000000041d0e7825 */ /* 0x001fce00078e020e */
.L_x_244:
[----:B------:R-:W-:Y:S05]  /*1bf0*/  YIELD ;  /* 0x0000000000007946 */ /* 0x000fea0003800000 */
[----:B------:R0:W-:Y:S06]  /*1c00*/  MEMBAR.SC.CTA ;  /* 0x0000000000007992 */ /* 0x0001ec0000000000 */
[----:B0-----:R-:W2:Y:S02]  /*1c10*/  LDG.E.STRONG.SYS R10, desc[UR6][R14.64] ;  /* 0x000000060e0a7981 */ /* 0x001ea4000c1f5900 */
[----:B--2---:R-:W-:-:S13]  /*1c20*/  ISETP.NE.AND P0, PT, R10, RZ, PT ;  /* 0x000000ff0a00720c */ /* 0x004fda0003f05270 */
[----:B------:R-:W-:Y:S05]  /*1c30*/  @!P0 BRA `(.L_x_244) ;  /* 0xfffffffc00ec8947 */ /* 0x000fea000383ffff */
[----:B------:R-:W-:Y:S05]  /*1c40*/  BSYNC B2 ;  /* 0x0000000000027941 */ /* 0x000fea0003800000 */
.L_x_243:
[----:B------:R-:W-:Y:S01]  /*1c50*/  BSSY.RECONVERGENT B2, `(.L_x_245) ;  /* 0x0000006000027945 */ /* 0x000fe20003800200 */
[C---:B------:R-:W-:Y:S02]  /*1c60*/  ISETP.GT.AND P0, PT, R10.reuse, -0x1, PT ;  /* 0xffffffff0a00780c */ /* 0x040fe40003f04270 */
[----:B------:R-:W-:Y:S01]  /*1c70*/  LOP3.LUT R10, R10, 0x3fffffff, RZ, 0xc0, !PT ;  /* 0x3fffffff0a0a7812 */ /* 0x000fe200078ec0ff */
[----:B------:R-:W-:Y:S05]  /*1c80*/  WARPSYNC.EXCLUSIVE R0 ;  /* 0x0000000000007348 */ /* 0x000fea0003a00000 */
[----:B------:R-:W-:-:S05]  /*1c90*/  IMAD.IADD R21, R10, 0x1, R21 ;  /* 0x000000010a157824 */ /* 0x000fca00078e0215 */
[----:B------:R-:W-:-:S07]  /*1ca0*/  VOTE.ANY R0, PT, P0 ;  /* 0x0000000000007806 */ /* 0x000fce00000e0100 */
[----:B------:R-:W-:Y:S05]  /*1cb0*/  BSYNC.RECONVERGENT B2 ;  /* 0x0000000000027941 */ /* 0x000fea0003800200 */
.L_x_245:
[----:B------:R-:W-:Y:S01]  /*1cc0*/  ISETP.GT.U32.AND P1, PT, R4, 0x1, PT ;  /* 0x000000010400780c */ /* 0x000fe20003f24070 */
[----:B------:R-:W-:-:S12]  /*1cd0*/  IMAD.MOV.U32 R4, RZ, RZ, R47 ;  /* 0x000000ffff047224 */ /* 0x000fd800078e002f */
[----:B------:R-:W-:Y:S05]  /*1ce0*/  @P0 BRA P1, `(.L_x_246) ;  /* 0xfffffffc00ac0947 */ /* 0x000fea000083ffff */
[----:B------:R-:W-:Y:S05]  /*1cf0*/  BSYNC B0 ;  /* 0x0000000000007941 */ /* 0x000fea0003800000 */
.L_x_242:
[----:B------:R1:W2:Y:S02]  /*1d00*/  LDS.64 R14, [R19+0x6600] ;  /* 0x00660000130e7984 */ /* 0x0002a40000000a00 */
.L_x_241:
[C---:B------:R-:W-:Y:S01]  /*1d10*/  IMAD.IADD R29, R21.reuse, 0x1, -R20 ;  /* 0x00000001151d7824 */ /* 0x040fe200078e0a14 */
[----:B------:R-:W-:-:S04]  /*1d20*/  LOP3.LUT R21, R21, 0x80000000, RZ, 0xfc, !PT ;  /* 0x8000000015157812 */ /* 0x000fc800078efcff */
[C---:B0-2---:R-:W-:Y:S01]  /*1d30*/  IADD3 R14, P0, PT, R29.reuse, R14, RZ ;  /* 0x0000000e1d0e7210 */ /* 0x045fe20007f1e0ff */
[----:B------:R0:W-:Y:S03]  /*1d40*/  STG.E.STRONG.SYS desc[UR6][R6.64], R21 ;  /* 0x0000001506007986 */ /* 0x0001e6000c115906 */
[----:B------:R-:W-:-:S05]  /*1d50*/  LEA.HI.X.SX32 R15, R29, R15, 0x1, P0 ;  /* 0x0000000f1d0f7211 */ /* 0x000fca00000f0eff */
[----:B------:R0:W-:Y:S04]  /*1d60*/  STS.64 [R19+0x6600], R14 ;  /* 0x0066000e13007388 */ /* 0x0001e80000000a00 */
.L_x_240:
[----:B------:R-:W-:Y:S05]  /*1d70*/  BSYNC B1 ;  /* 0x0000000000017941 */ /* 0x000fea0003800000 */
.L_x_239:
        /* <DEDUP_REMOVED lines=33> */
.L_x_247:
        /* <DEDUP_REMOVED lines=64> */
.L_x_248:
        /* <DEDUP_REMOVED lines=56> */
.L_x_249:
        /* <DEDUP_REMOVED lines=19> */
.L_x_250:
        /* <DEDUP_REMOVED lines=51> */
.L_x_251:
        /* <DEDUP_REMOVED lines=22> */
.L_x_252:
        /* <DEDUP_REMOVED lines=56> */
.L_x_238:
        /* <DEDUP_REMOVED lines=38> */
.L_x_344:
        /* <DEDUP_REMOVED lines=25> */
.L_x_253:
        /* <DEDUP_REMOVED lines=42> */
.L_x_256:
[----:B------:R-:W-:Y:S05]  /*36e0*/  BSYNC.RECONVERGENT B0 ;  /* 0x0000000000007941 */ /* 0x000fea0003800200 */
.L_x_255:
        /* <DEDUP_REMOVED lines=39> */
.L_x_258:
[----:B------:R-:W-:Y:S05]  /*3960*/  BSYNC.RECONVERGENT B0 ;  /* 0x0000000000007941 */ /* 0x000fea0003800200 */
.L_x_257:
        /* <DEDUP_REMOVED lines=35> */
.L_x_260:
[----:B------:R-:W-:Y:S05]  /*3ba0*/  BSYNC.RECONVERGENT B0 ;  /* 0x0000000000007941 */ /* 0x000fea0003800200 */
.L_x_259:
        /* <DEDUP_REMOVED lines=35> */
.L_x_262:
[----:B------:R-:W-:Y:S05]  /*3de0*/  BSYNC.RECONVERGENT B0 ;  /* 0x0000000000007941 */ /* 0x000fea0003800200 */
.L_x_261:
        /* <DEDUP_REMOVED lines=35> */
.L_x_264:
[----:B------:R-:W-:Y:S05]  /*4020*/  BSYNC.RECONVERGENT B0 ;  /* 0x0000000000007941 */ /* 0x000fea0003800200 */
.L_x_263:
        /* <DEDUP_REMOVED lines=35> */
.L_x_266:
[----:B------:R-:W-:Y:S05]  /*4260*/  BSYNC.RECONVERGENT B0 ;  /* 0x0000000000007941 */ /* 0x000fea0003800200 */
.L_x_265:
        /* <DEDUP_REMOVED lines=35> */
.L_x_268:
[----:B------:R-:W-:Y:S05]  /*44a0*/  BSYNC.RECONVERGENT B0 ;  /* 0x0000000000007941 */ /* 0x000fea0003800200 */
.L_x_267:
        /* <DEDUP_REMOVED lines=35> */
.L_x_270:
[----:B------:R-:W-:Y:S05]  /*46e0*/  BSYNC.RECONVERGENT B0 ;  /* 0x0000000000007941 */ /* 0x000fea0003800200 */
.L_x_269:
        /* <DEDUP_REMOVED lines=35> */
.L_x_272:
[----:B------:R-:W-:Y:S05]  /*4920*/  BSYNC.RECONVERGENT B0 ;  /* 0x0000000000007941 */ /* 0x000fea0003800200 */
.L_x_271:
        /* <DEDUP_REMOVED lines=36> */
.L_x_274:
[----:B------:R-:W-:Y:S05]  /*4b70*/  BSYNC.RECONVERGENT B0 ;  /* 0x0000000000007941 */ /* 0x000fea0003800200 */
.L_x_273:
        /* <DEDUP_REMOVED lines=36> */
.L_x_276:
[----:B------:R-:W-:Y:S05]  /*4dc0*/  BSYNC.RECONVERGENT B0 ;  /* 0x0000000000007941 */ /* 0x000fea0003800200 */
.L_x_275:
        /* <DEDUP_REMOVED lines=36> */
.L_x_278:
[----:B------:R-:W-:Y:S05]  /*5010*/  BSYNC.RECONVERGENT B0 ;  /* 0x0000000000007941 */ /* 0x000fea0003800200 */
.L_x_277:
        /* <DEDUP_REMOVED lines=36> */
.L_x_280:
[----:B------:R-:W-:Y:S05]  /*5260*/  BSYNC.RECONVERGENT B0 ;  /* 0x0000000000007941 */ /* 0x000fea0003800200 */
.L_x_279:
        /* <DEDUP_REMOVED lines=36> */
.L_x_282:
[----:B------:R-:W-:Y:S05]  /*54b0*/  BSYNC.RECONVERGENT B0 ;  /* 0x0000000000007941 */ /* 0x000fea0003800200 */
.L_x_281:
        /* <DEDUP_REMOVED lines=36> */
.L_x_284:
[----:B------:R-:W-:Y:S05]  /*5700*/  BSYNC.RECONVERGENT B0 ;  /* 0x0000000000007941 */ /* 0x000fea0003800200 */
.L_x_283:
        /* <DEDUP_REMOVED lines=36> */
.L_x_286:
[----:B------:R-:W-:Y:S05]  /*5950*/  BSYNC.RECONVERGENT B0 ;  /* 0x0000000000007941 */ /* 0x000fea0003800200 */
.L_x_285:
        /* <DEDUP_REMOVED lines=36> */
.L_x_288:
[----:B------:R-:W-:Y:S05]  /*5ba0*/  BSYNC.RECONVERGENT B0 ;  /* 0x0000000000007941 */ /* 0x000fea0003800200 */
.L_x_287:
        /* <DEDUP_REMOVED lines=35> */
.L_x_290:
[----:B------:R-:W-:Y:S05]  /*5de0*/  BSYNC.RECONVERGENT B0 ;  /* 0x0000000000007941 */ /* 0x000fea0003800200 */
.L_x_289:
        /* <DEDUP_REMOVED lines=64> */
.L_x_298:
[----:B-1----:R-:W1:Y:S01]  /*61f0*/  LDC.64 R30, c[0x0][0x380] ;  /* 0x0000e000ff1e7b82 */ /* 0x002e620000000a00 */
[----:B------:R-:W-:Y:S01]  /*6200*/  VIADD R39, R32, 0xffffffff ;  /* 0xffffffff20277836 */ /* 0x000fe20000000000 */
[----:B------:R-:W-:Y:S03]  /*6210*/  BSSY B2, `(.L_x_295) ;  /* 0x0000008000027945 */ /* 0x000fe60003800000 */
[----:B------:R-:W-:-:S04]  /*6220*/  IMAD R33, R39, 0x100, R3 ;  /* 0x0000010027217824 */ /* 0x000fc800078e0203 */
[----:B-1----:R-:W-:-:S07]  /*6230*/  IMAD.WIDE R30, R33, 0x4, R30 ;  /* 0x00000004211e7825 */ /* 0x002fce00078e021e */
.L_x_296:
[----:B------:R-:W-:Y:S05]  /*6240*/  YIELD ;  /* 0x0000000000007946 */ /* 0x000fea0003800000 */
[----:B------:R1:W-:Y:S06]  /*6250*/  MEMBAR.SC.CTA ;  /* 0x0000000000007992 */ /* 0x0003ec0000000000 */
[----:B-1----:R-:W2:Y:S02]  /*6260*/  LDG.E.STRONG.SYS R33, desc[UR6][R30.64] ;  /* 0x000000061e217981 */ /* 0x002ea4000c1f5900 */
[----:B--2---:R-:W-:-:S13]  /*6270*/  ISETP.NE.AND P0, PT, R33, RZ, PT ;  /* 0x000000ff2100720c */ /* 0x004fda0003f05270 */
[----:B------:R-:W-:Y:S05]  /*6280*/  @!P0 BRA `(.L_x_296) ;  /* 0xfffffffc00ec8947 */ /* 0x000fea000383ffff */
[----:B------:R-:W-:Y:S05]  /*6290*/  BSYNC B2 ;  /* 0x0000000000027941 */ /* 0x000fea0003800000 */
.L_x_295:
[----:B------:R-:W-:Y:S01]  /*62a0*/  BSSY.RECONVERGENT B2, `(.L_x_297) ;  /* 0x0000006000027945 */ /* 0x000fe20003800200 */
[C---:B------:R-:W-:Y:S02]  /*62b0*/  ISETP.GT.AND P0, PT, R33.reuse, -0x1, PT ;  /* 0xffffffff2100780c */ /* 0x040fe40003f04270 */
[----:B------:R-:W-:Y:S01]  /*62c0*/  LOP3.LUT R30, R33, 0x3fffffff, RZ, 0xc0, !PT ;  /* 0x3fffffff211e7812 */ /* 0x000fe200078ec0ff */
[----:B------:R-:W-:Y:S05]  /*62d0*/  WARPSYNC.EXCLUSIVE R28 ;  /* 0x000000001c007348 */ /* 0x000fea0003a00000 */
[----:B------:R-:W-:-:S05]  /*62e0*/  IMAD.IADD R37, R30, 0x1, R37 ;  /* 0x000000011e257824 */ /* 0x000fca00078e0225 */
[----:B------:R-:W-:-:S07]  /*62f0*/  VOTE.ANY R28, PT, P0 ;  /* 0x00000000001c7806 */ /* 0x000fce00000e0100 */
[----:B------:R-:W-:Y:S05]  /*6300*/  BSYNC.RECONVERGENT B2 ;  /* 0x0000000000027941 */ /* 0x000fea0003800200 */
.L_x_297:
[----:B------:R-:W-:Y:S01]  /*6310*/  ISETP.GT.U32.AND P1, PT, R32, 0x1, PT ;  /* 0x000000012000780c */ /* 0x000fe20003f24070 */
[----:B------:R-:W-:-:S12]  /*6320*/  IMAD.MOV.U32 R32, RZ, RZ, R39 ;  /* 0x000000ffff207224 */ /* 0x000fd800078e0027 */
[----:B------:R-:W-:Y:S05]  /*6330*/  @P0 BRA P1, `(.L_x_298) ;  /* 0xfffffffc00ac0947 */ /* 0x000fea000083ffff */
[----:B------:R-:W-:Y:S05]  /*6340*/  BSYNC B0 ;  /* 0x0000000000007941 */ /* 0x000fea0003800000 */
.L_x_294:
[----:B------:R2:W3:Y:S02]  /*6350*/  LDS.64 R30, [R41+0x6600] ;  /* 0x00660000291e7984 */ /* 0x0004e40000000a00 */
.L_x_293:
        /* <DEDUP_REMOVED lines=8> */
.L_x_292:
[----:B------:R-:W-:Y:S05]  /*63e0*/  BSYNC B1 ;  /* 0x0000000000017941 */ /* 0x000fea0003800000 */
.L_x_291:
        /* <DEDUP_REMOVED lines=16> */
.L_x_299:
        /* <DEDUP_REMOVED lines=280> */
.L_x_300:
        /* <DEDUP_REMOVED lines=31> */
.L_x_303:
[----:B------:R-:W-:Y:S05]  /*7860*/  BSYNC.RECONVERGENT B0 ;  /* 0x0000000000007941 */ /* 0x000fea0003800200 */
.L_x_302:
        /* <DEDUP_REMOVED lines=23> */
.L_x_305:
[----:B------:R-:W-:Y:S05]  /*79e0*/  BSYNC.RECONVERGENT B0 ;  /* 0x0000000000007941 */ /* 0x000fea0003800200 */
.L_x_304:
        /* <DEDUP_REMOVED lines=23> */
.L_x_307:
[----:B------:R-:W-:Y:S05]  /*7b60*/  BSYNC.RECONVERGENT B0 ;  /* 0x0000000000007941 */ /* 0x000fea0003800200 */
.L_x_306:
        /* <DEDUP_REMOVED lines=23> */
.L_x_309:
[----:B------:R-:W-:Y:S05]  /*7ce0*/  BSYNC.RECONVERGENT B0 ;  /* 0x0000000000007941 */ /* 0x000fea0003800200 */
.L_x_308:
        /* <DEDUP_REMOVED lines=23> */
.L_x_311:
[----:B------:R-:W-:Y:S05]  /*7e60*/  BSYNC.RECONVERGENT B0 ;  /* 0x0000000000007941 */ /* 0x000fea0003800200 */
.L_x_310:
        /* <DEDUP_REMOVED lines=23> */
.L_x_313:
[----:B------:R-:W-:Y:S05]  /*7fe0*/  BSYNC.RECONVERGENT B0 ;  /* 0x0000000000007941 */ /* 0x000fea0003800200 */
.L_x_312:
        /* <DEDUP_REMOVED lines=23> */
.L_x_315:
[----:B------:R-:W-:Y:S05]  /*8160*/  BSYNC.RECONVERGENT B0 ;  /* 0x0000000000007941 */ /* 0x000fea0003800200 */
.L_x_314:
        /* <DEDUP_REMOVED lines=23> */
.L_x_317:
[----:B------:R-:W-:Y:S05]  /*82e0*/  BSYNC.RECONVERGENT B0 ;  /* 0x0000000000007941 */ /* 0x000fea0003800200 */
.L_x_316:
        /* <DEDUP_REMOVED lines=23> */
.L_x_319:
[----:B------:R-:W-:Y:S05]  /*8460*/  BSYNC.RECONVERGENT B0 ;  /* 0x0000000000007941 */ /* 0x000fea0003800200 */
.L_x_318:
        /* <DEDUP_REMOVED lines=23> */
.L_x_321:
[----:B------:R-:W-:Y:S05]  /*85e0*/  BSYNC.RECONVERGENT B0 ;  /* 0x0000000000007941 */ /* 0x000fea0003800200 */
.L_x_320:
        /* <DEDUP_REMOVED lines=23> */
.L_x_323:
[----:B------:R-:W-:Y:S05]  /*8760*/  BSYNC.RECONVERGENT B0 ;  /* 0x0000000000007941 */ /* 0x000fea0003800200 */
.L_x_322:
        /* <DEDUP_REMOVED lines=23> */
.L_x_325:
[----:B------:R-:W-:Y:S05]  /*88e0*/  BSYNC.RECONVERGENT B0 ;  /* 0x0000000000007941 */ /* 0x000fea0003800200 */
.L_x_324:
        /* <DEDUP_REMOVED lines=22> */
.L_x_327:
[----:B------:R-:W-:Y:S05]  /*8a50*/  BSYNC.RECONVERGENT B0 ;  /* 0x0000000000007941 */ /* 0x000fea0003800200 */
.L_x_326:
        /* <DEDUP_REMOVED lines=21> */
.L_x_329:
[----:B------:R-:W-:Y:S05]  /*8bb0*/  BSYNC.RECONVERGENT B0 ;  /* 0x0000000000007941 */ /* 0x000fea0003800200 */
.L_x_328:
        /* <DEDUP_REMOVED lines=21> */
.L_x_331:
[----:B------:R-:W-:Y:S05]  /*8d10*/  BSYNC.RECONVERGENT B0 ;  /* 0x0000000000007941 */ /* 0x000fea0003800200 */
.L_x_330:
        /* <DEDUP_REMOVED lines=21> */
.L_x_333:
[----:B------:R-:W-:Y:S05]  /*8e70*/  BSYNC.RECONVERGENT B0 ;  /* 0x0000000000007941 */ /* 0x000fea0003800200 */
.L_x_332:
        /* <DEDUP_REMOVED lines=21> */
.L_x_335:
[----:B------:R-:W-:Y:S05]  /*8fd0*/  BSYNC.RECONVERGENT B0 ;  /* 0x0000000000007941 */ /* 0x000fea0003800200 */
.L_x_334:
[----:B------:R-:W-:Y:S01]  /*8fe0*/  NOP ;  /* 0x0000000000007918 */ /* 0x000fe20000000000 */
.L_x_301:
        /* <DEDUP_REMOVED lines=112> */
.L_x_336:
        /* <DEDUP_REMOVED lines=83> */
.L_x_337:
        /* <DEDUP_REMOVED lines=180> */
.L_x_338:
        /* <DEDUP_REMOVED lines=205> */
.L_x_254:
[----:B------:R-:W-:Y:S02]  /*b430*/  IMAD.MOV.U32 R72, RZ, RZ, R57 ;  /* 0x000000ffff487224 */ /* 0x000fe400078e0039 */
[----:B------:R-:W-:Y:S02]  /*b440*/  IMAD.MOV.U32 R65, RZ, RZ, 0x1 ;  /* 0x00000001ff417424 */ /* 0x000fe400078e00ff */
[----:B------:R-:W-:Y:S02]  /*b450*/  IMAD.MOV.U32 R74, RZ, RZ, RZ ;  /* 0x000000ffff4a7224 */ /* 0x000fe400078e00ff */
[----:B------:R-:W-:-:S07]  /*b460*/  IMAD.MOV.U32 R63, RZ, RZ, -0x1 ;  /* 0xffffffffff3f7424 */ /* 0x000fce00078e00ff */
[----:B------:R-:W-:Y:S05]  /*b470*/  WARPSYNC.COLLECTIVE R63, `(.L_x_339) ;  /* 0x000000003f087348 */ /* 0x000fea0003c00000 */
[----:B------:R0:W1:Y:S02]  /*b480*/  SHFL.UP P0, R70, R72, R65, R74 ;  /* 0x0400004148467389 */ /* 0x000064000000004a */
[----:B01----:R-:W-:Y:S05]  /*b490*/  ENDCOLLECTIVE ;  /* 0x000000000000791b */ /* 0x003fea0003800000 */
.L_x_339:
[----:B------:R-:W-:Y:S02]  /*b4a0*/  IMAD.MOV.U32 R65, RZ, RZ, 0x2 ;  /* 0x00000002ff417424 */ /* 0x000fe400078e00ff */
[----:B------:R-:W-:-:S04]  /*b4b0*/  IMAD.MOV.U32 R66, RZ, RZ, R70 ;  /* 0x000000ffff427224 */ /* 0x000fc800078e0046 */
[----:B------:R-:W-:-:S04]  /*b4c0*/  @P0 IMAD.IADD R66, R57, 0x1, R66 ;  /* 0x0000000139420824 */ /* 0x000fc800078e0242 */
[----:B------:R-:W-:-:S07]  /*b4d0*/  IMAD.MOV.U32 R72, RZ, RZ, R66 ;  /* 0x000000ffff487224 */ /* 0x000fce00078e0042 */
[----:B------:R-:W-:Y:S05]  /*b4e0*/  WARPSYNC.COLLECTIVE R63, `(.L_x_340) ;  /* 0x000000003f087348 */ /* 0x000fea0003c00000 */
[----:B------:R0:W1:Y:S02]  /*b4f0*/  SHFL.UP P0, R70, R72, R65, R74 ;  /* 0x0400004148467389 */ /* 0x000064000000004a */
[----:B01----:R-:W-:Y:S05]  /*b500*/  ENDCOLLECTIVE ;  /* 0x000000000000791b */ /* 0x003fea0003800000 */
.L_x_340:
[----:B------:R-:W-:Y:S02]  /*b510*/  IMAD.MOV.U32 R65, RZ, RZ, 0x4 ;  /* 0x00000004ff417424 */ /* 0x000fe400078e00ff */
[----:B------:R-:W-:-:S04]  /*b520*/  IMAD.MOV.U32 R59, RZ, RZ, R70 ;  /* 0x000000ffff3b7224 */ /* 0x000fc800078e0046 */
[----:B------:R-:W-:-:S04]  /*b530*/  @P0 IMAD.IADD R59, R66, 0x1, R59 ;  /* 0x00000001423b0824 */ /* 0x000fc800078e023b */
[----:B------:R-:W-:-:S07]  /*b540*/  IMAD.MOV.U32 R72, RZ, RZ, R59 ;  /* 0x000000ffff487224 */ /* 0x000fce00078e003b */
[----:B------:R-:W-:Y:S05]  /*b550*/  WARPSYNC.COLLECTIVE R63, `(.L_x_341) ;  /* 0x000000003f087348 */ /* 0x000fea0003c00000 */
[----:B------:R0:W1:Y:S02]  /*b560*/  SHFL.UP P0, R70, R72, R65, R74 ;  /* 0x0400004148467389 */ /* 0x000064000000004a */
[----:B01----:R-:W-:Y:S05]  /*b570*/  ENDCOLLECTIVE ;  /* 0x000000000000791b */ /* 0x003fea0003800000 */
.L_x_341:
[----:B------:R-:W-:Y:S02]  /*b580*/  IMAD.MOV.U32 R65, RZ, RZ, 0x8 ;  /* 0x00000008ff417424 */ /* 0x000fe400078e00ff */
[----:B------:R-:W-:-:S04]  /*b590*/  IMAD.MOV.U32 R68, RZ, RZ, R70 ;  /* 0x000000ffff447224 */ /* 0x000fc800078e0046 */
[----:B------:R-:W-:-:S04]  /*b5a0*/  @P0 IMAD.IADD R68, R59, 0x1, R68 ;  /* 0x000000013b440824 */ /* 0x000fc800078e0244 */
[----:B------:R-:W-:-:S07]  /*b5b0*/  IMAD.MOV.U32 R72, RZ, RZ, R68 ;  /* 0x000000ffff487224 */ /* 0x000fce00078e0044 */
[----:B------:R-:W-:Y:S05]  /*b5c0*/  WARPSYNC.COLLECTIVE R63, `(.L_x_342) ;  /* 0x000000003f087348 */ /* 0x000fea0003c00000 */
[----:B------:R0:W1:Y:S02]  /*b5d0*/  SHFL.UP P0, R70, R72, R65, R74 ;  /* 0x0400004148467389 */ /* 0x000064000000004a */
[----:B01----:R-:W-:Y:S05]  /*b5e0*/  ENDCOLLECTIVE ;  /* 0x000000000000791b */ /* 0x003fea0003800000 */
.L_x_342:
[----:B------:R-:W-:Y:S02]  /*b5f0*/  IMAD.MOV.U32 R65, RZ, RZ, 0x10 ;  /* 0x00000010ff417424 */ /* 0x000fe400078e00ff */
[----:B------:R-:W-:-:S04]  /*b600*/  IMAD.MOV.U32 R61, RZ, RZ, R70 ;  /* 0x000000ffff3d7224 */ /* 0x000fc800078e0046 */
[----:B------:R-:W-:-:S04]  /*b610*/  @P0 IMAD.IADD R61, R68, 0x1, R61 ;  /* 0x00000001443d0824 */ /* 0x000fc800078e023d */
[----:B------:R-:W-:-:S07]  /*b620*/  IMAD.MOV.U32 R72, RZ, RZ, R61 ;  /* 0x000000ffff487224 */ /* 0x000fce00078e003d */
[----:B------:R-:W-:Y:S05]  /*b630*/  WARPSYNC.COLLECTIVE R63, `(.L_x_343) ;  /* 0x000000003f087348 */ /* 0x000fea0003c00000 */
[----:B------:R0:W1:Y:S02]  /*b640*/  SHFL.UP P0, R70, R72, R65, R74 ;  /* 0x0400004148467389 */ /* 0x000064000000004a */
[----:B01----:R-:W-:Y:S05]  /*b650*/  ENDCOLLECTIVE ;  /* 0x000000000000791b */ /* 0x003fea0003800000 */
.L_x_343:
[----:B------:R-:W-:Y:S05]  /*b660*/  BRA `(.L_x_344) ;  /* 0xffffff7c00107947 */ /* 0x000fea000383ffff */
.L_x_345:
        /* <DEDUP_REMOVED lines=9> */
.L_x_466:


//--------------------- .text._ZN3cub18CUB_300001_SM_10006detail10radix_sort33DeviceRadixSortExclusiveSumKernelINS1_5radix10policy_hubIfiyE10Policy1000EyEEvPT0_ --------------------------
	.section	.text._ZN3cub18CUB_300001_SM_10006detail10radix_sort33DeviceRadixSortExclusiveSumKernelINS1_5radix10policy_hubIfiyE10Policy1000EyEEvPT0_,"ax",@progbits
	.align	128
        .global         _ZN3cub18CUB_300001_SM_10006detail10radix_sort33DeviceRadixSortExclusiveSumKernelINS1_5radix10policy_hubIfiyE10Policy1000EyEEvPT0_
        .type           _ZN3cub18CUB_300001_SM_10006detail10radix_sort33DeviceRadixSortExclusiveSumKernelINS1_5radix10policy_hubIfiyE10Policy1000EyEEvPT0_,@function
        .size           _ZN3cub18CUB_300001_SM_10006detail10radix_sort33DeviceRadixSortExclusiveSumKernelINS1_5radix10policy_hubIfiyE10Policy1000EyEEvPT0_,(.L_x_467 - _ZN3cub18CUB_300001_SM_10006detail10radix_sort33DeviceRadixSortExclusiveSumKernelINS1_5radix10policy_hubIfiyE10Policy1000EyEEvPT0_)
        .other          _ZN3cub18CUB_300001_SM_10006detail10radix_sort33DeviceRadixSortExclusiveSumKernelINS1_5radix10policy_hubIfiyE10Policy1000EyEEvPT0_,@"STO_CUDA_ENTRY STV_DEFAULT"
_ZN3cub18CUB_300001_SM_10006detail10radix_sort33DeviceRadixSortExclusiveSumKernelINS1_5radix10policy_hubIfiyE10Policy1000EyEEvPT0_:
.text._ZN3cub18CUB_300001_SM_10006detail10radix_sort33DeviceRadixSortExclusiveSumKernelINS1_5radix10policy_hubIfiyE10Policy1000EyEEvPT0_:
        /* <DEDUP_REMOVED lines=63> */
.L_x_358:
        /* <DEDUP_REMOVED lines=28> */
.L_x_346:
[----:B------:R-:W-:Y:S05]  /*05b0*/  WARPSYNC.ALL ;  /* 0x0000000000007948 */ /* 0x000fea0003800000 */
[----:B------:R-:W-:Y:S06]  /*05c0*/  BAR.SYNC.DEFER_BLOCKING 0x0 ;  /* 0x0000000000007b1d */ /* 0x000fec0000010000 */
[----:B------:R-:W-:Y:S05]  /*05d0*/  @P1 EXIT ;  /* 0x000000000000194d */ /* 0x000fea0003800000 */
[----:B01----:R-:W0:Y:S04]  /*05e0*/  LDS.64 R2, [R0+0x10] ;  /* 0x0000100000027984 */ /* 0x003e280000000a00 */
[----:B0-----:R-:W-:Y:S01]  /*05f0*/  STG.E.64 desc[UR4][R16.64], R2 ;  /* 0x0000000210007986 */ /* 0x001fe2000c101b04 */
[----:B------:R-:W-:Y:S05]  /*0600*/  EXIT ;  /* 0x000000000000794d */ /* 0x000fea0003800000 */
.L_x_347:
[----:B------:R-:W-:Y:S02]  /*0610*/  IMAD.MOV.U32 R24, RZ, RZ, R20 ;  /* 0x000000ffff187224 */ /* 0x000fe400078e0014 */
[----:B------:R-:W-:Y:S02]  /*0620*/  IMAD.MOV.U32 R23, RZ, RZ, 0x1 ;  /* 0x00000001ff177424 */ /* 0x000fe400078e00ff */
[----:B------:R-:W-:Y:S02]  /*0630*/  IMAD.MOV.U32 R22, RZ, RZ, RZ ;  /* 0x000000ffff167224 */ /* 0x000fe400078e00ff */
[----:B------:R-:W-:-:S07]  /*0640*/  IMAD.MOV.U32 R21, RZ, RZ, -0x1 ;  /* 0xffffffffff157424 */ /* 0x000fce00078e00ff */
[----:B------:R-:W-:Y:S05]  /*0650*/  WARPSYNC.COLLECTIVE R21, `(.L_x_348) ;  /* 0x0000000015087348 */ /* 0x000fea0003c00000 */
[----:B------:R0:W1:Y:S02]  /*0660*/  SHFL.UP P0, R25, R24, R23, R22 ;  /* 0x0400001718197389 */ /* 0x0000640000000016 */
[----:B01----:R-:W-:Y:S05]  /*0670*/  ENDCOLLECTIVE ;  /* 0x000000000000791b */ /* 0x003fea0003800000 */
.L_x_348:
[----:B------:R-:W-:Y:S02]  /*0680*/  IMAD.MOV.U32 R24, RZ, RZ, R19 ;  /* 0x000000ffff187224 */ /* 0x000fe400078e0013 */
[----:B------:R-:W-:-:S07]  /*0690*/  IMAD.MOV.U32 R27, RZ, RZ, R25 ;  /* 0x000000ffff1b7224 */ /* 0x000fce00078e0019 */
[----:B------:R-:W-:Y:S05]  /*06a0*/  WARPSYNC.COLLECTIVE R21, `(.L_x_349) ;  /* 0x0000000015087348 */ /* 0x000fea0003c00000 */
[----:B------:R0:W1:Y:S02]  /*06b0*/  SHFL.UP P0, R25, R24, R23, R22 ;  /* 0x0400001718197389 */ /* 0x0000640000000016 */
[----:B01----:R-:W-:Y:S05]  /*06c0*/  ENDCOLLECTIVE ;  /* 0x000000000000791b */ /* 0x003fea0003800000 */
.L_x_349:
        /* <DEDUP_REMOVED lines=9> */
.L_x_350:
[----:B------:R-:W-:Y:S02]  /*0760*/  IMAD.MOV.U32 R24, RZ, RZ, R26 ;  /* 0x000000ffff187224 */ /* 0x000fe400078e001a */
[----:B------:R-:W-:-:S07]  /*0770*/  IMAD.MOV.U32 R28, RZ, RZ, R25 ;  /* 0x000000ffff1c7224 */ /* 0x000fce00078e0019 */
[----:B------:R-:W-:Y:S05]  /*0780*/  WARPSYNC.COLLECTIVE R21, `(.L_x_351) ;  /* 0x0000000015087348 */ /* 0x000fea0003c00000 */
[----:B------:R0:W1:Y:S02]  /*0790*/  SHFL.UP P0, R25, R24, R23, R22 ;  /* 0x0400001718197389 */ /* 0x0000640000000016 */
[----:B01----:R-:W-:Y:S05]  /*07a0*/  ENDCOLLECTIVE ;  /* 0x000000000000791b */ /* 0x003fea0003800000 */
.L_x_351:
        /* <DEDUP_REMOVED lines=9> */
.L_x_352:
[----:B------:R-:W-:Y:S02]  /*0840*/  IMAD.MOV.U32 R24, RZ, RZ, R29 ;  /* 0x000000ffff187224 */ /* 0x000fe400078e001d */
[----:B------:R-:W-:-:S07]  /*0850*/  IMAD.MOV.U32 R27, RZ, RZ, R25 ;  /* 0x000000ffff1b7224 */ /* 0x000fce00078e0019 */
[----:B------:R-:W-:Y:S05]  /*0860*/  WARPSYNC.COLLECTIVE R21, `(.L_x_353) ;  /* 0x0000000015087348 */ /* 0x000fea0003c00000 */
[----:B------:R0:W1:Y:S02]  /*0870*/  SHFL.UP P0, R25, R24, R23, R22 ;  /* 0x0400001718197389 */ /* 0x0000640000000016 */
[----:B01----:R-:W-:Y:S05]  /*0880*/  ENDCOLLECTIVE ;  /* 0x000000000000791b */ /* 0x003fea0003800000 */
.L_x_353:
        /* <DEDUP_REMOVED lines=9> */
.L_x_354:
[----:B------:R-:W-:Y:S02]  /*0920*/  IMAD.MOV.U32 R24, RZ, RZ, R29 ;  /* 0x000000ffff187224 */ /* 0x000fe400078e001d */
[----:B------:R-:W-:-:S07]  /*0930*/  IMAD.MOV.U32 R27, RZ, RZ, R25 ;  /* 0x000000ffff1b7224 */ /* 0x000fce00078e0019 */
[----:B------:R-:W-:Y:S05]  /*0940*/  WARPSYNC.COLLECTIVE R21, `(.L_x_355) ;  /* 0x0000000015087348 */ /* 0x000fea0003c00000 */
[----:B------:R0:W1:Y:S02]  /*0950*/  SHFL.UP P0, R25, R24, R23, R22 ;  /* 0x0400001718197389 */ /* 0x0000640000000016 */
[----:B01----:R-:W-:Y:S05]  /*0960*/  ENDCOLLECTIVE ;  /* 0x000000000000791b */ /* 0x003fea0003800000 */
.L_x_355:
        /* <DEDUP_REMOVED lines=9> */
.L_x_356:
[----:B------:R-:W-:Y:S02]  /*0a00*/  IMAD.MOV.U32 R24, RZ, RZ, R26 ;  /* 0x000000ffff187224 */ /* 0x000fe400078e001a */
[----:B------:R-:W-:-:S07]  /*0a10*/  IMAD.MOV.U32 R28, RZ, RZ, R25 ;  /* 0x000000ffff1c7224 */ /* 0x000fce00078e0019 */
[----:B------:R-:W-:Y:S05]  /*0a20*/  WARPSYNC.COLLECTIVE R21, `(.L_x_357) ;  /* 0x0000000015087348 */ /* 0x000fea0003c00000 */
[----:B------:R0:W1:Y:S02]  /*0a30*/  SHFL.UP P0, R25, R24, R23, R22 ;  /* 0x0400001718197389 */ /* 0x0000640000000016 */
[----:B01----:R-:W-:Y:S05]  /*0a40*/  ENDCOLLECTIVE ;  /* 0x000000000000791b */ /* 0x003fea0003800000 */
.L_x_357:
[----:B------:R-:W-:Y:S05]  /*0a50*/  BRA `(.L_x_358) ;  /* 0xfffffff800647947 */ /* 0x000fea000383ffff */
.L_x_359:
        /* <DEDUP_REMOVED lines=10> */
.L_x_467:


//--------------------- .text._ZN3cub18CUB_300001_SM_10006detail10radix_sort30DeviceRadixSortHistogramKernelINS1_5radix10policy_hubIfiyE10Policy1000ELNS0_9SortOrderE0EfyNS1_21identity_decomposer_tEEEvPT2_PKT1_SA_iiT3_ --------------------------
	.section	.text._ZN3cub18CUB_300001_SM_10006detail10radix_sort30DeviceRadixSortHistogramKernelINS1_5radix10policy_hubIfiyE10Policy1000ELNS0_9SortOrderE0EfyNS1_21identity_decomposer_tEEEvPT2_PKT1_SA_iiT3_,"ax",@progbits
	.align	128
        .global         _ZN3cub18CUB_300001_SM_10006detail10radix_sort30DeviceRadixSortHistogramKernelINS1_5radix10policy_hubIfiyE10Policy1000ELNS0_9SortOrderE0EfyNS1_21identity_decomposer_tEEEvPT2_PKT1_SA_iiT3_
        .type           _ZN3cub18CUB_300001_SM_10006detail10radix_sort30DeviceRadixSortHistogramKernelINS1_5radix10policy_hubIfiyE10Policy1000ELNS0_9SortOrderE0EfyNS1_21identity_decomposer_tEEEvPT2_PKT1_SA_iiT3_,@function
        .size           _ZN3cub18CUB_300001_SM_10006detail10radix_sort30DeviceRadixSortHistogramKernelINS1_5radix10policy_hubIfiyE10Policy1000ELNS0_9SortOrderE0EfyNS1_21identity_decomposer_tEEEvPT2_PKT1_SA_iiT3_,(.L_x_468 - _ZN3cub18CUB_300001_SM_10006detail10radix_sort30DeviceRadixSortHistogramKernelINS1_5radix10policy_hubIfiyE10Policy1000ELNS0_9SortOrderE0EfyNS1_21identity_decomposer_tEEEvPT2_PKT1_SA_iiT3_)
        .other          _ZN3cub18CUB_300001_SM_10006detail10radix_sort30DeviceRadixSortHistogramKernelINS1_5radix10policy_hubIfiyE10Policy1000ELNS0_9SortOrderE0EfyNS1_21identity_decomposer_tEEEvPT2_PKT1_SA_iiT3_,@"STO_CUDA_ENTRY STV_DEFAULT"
_ZN3cub18CUB_300001_SM_10006detail10radix_sort30DeviceRadixSortHistogramKernelINS1_5radix10policy_hubIfiyE10Policy1000ELNS0_9SortOrderE0EfyNS1_21identity_decomposer_tEEEvPT2_PKT1_SA_iiT3_:
.text._ZN3cub18CUB_300001_SM_10006detail10radix_sort30DeviceRadixSortHistogramKernelINS1_5radix10policy_hubIfiyE10Policy1000ELNS0_9SortOrderE0EfyNS1_21identity_decomposer_tEEEvPT2_PKT1_SA_iiT3_:
        /* <DEDUP_REMOVED lines=38> */
.L_x_443:
        /* <DEDUP_REMOVED lines=13> */
.L_x_363:
        /* <DEDUP_REMOVED lines=21> */
.L_x_362:
        /* <DEDUP_REMOVED lines=19> */
.L_x_365:
        /* <DEDUP_REMOVED lines=18> */
.L_x_364:
[----:B------:R-:W-:-:S13]  /*06d0*/  ISETP.GT.U32.AND P2, PT, R0, 0x7f, PT ;  /* 0x0000007f0000780c */ /* 0x000fda0003f44070 */
[----:B------:R-:W-:Y:S05]  /*06e0*/  @P2 BRA `(.L_x_361) ;  /* 0x0000000000e02947 */ /* 0x000fea0003800000 */
[----:B--23--:R-:W-:Y:S01]  /*06f0*/  IMAD.MOV.U32 R2, RZ, RZ, RZ ;  /* 0x000000ffff027224 */ /* 0x00cfe200078e00ff */
[----:B------:R-:W-:Y:S06]  /*0700*/  @!P1 BRA `(.L_x_366) ;  /* 0x0000000000589947 */ /* 0x000fec0003800000 */
[----:B------:R-:W-:-:S07]  /*0710*/  IMAD.MOV.U32 R2, RZ, RZ, RZ ;  /* 0x000000ffff027224 */ /* 0x000fce00078e00ff */
.L_x_367:
        /* <DEDUP_REMOVED lines=21> */
.L_x_366:
        /* <DEDUP_REMOVED lines=14> */
.L_x_368:
        /* <DEDUP_REMOVED lines=18> */
.L_x_361:
[----:B------:R-:W-:Y:S05]  /*0a70*/  BSYNC.RECONVERGENT B0 ;  /* 0x0000000000007941 */ /* 0x000fea0003800200 */
.L_x_360:
        /* <DEDUP_REMOVED lines=16> */
.L_x_374:
        /* <DEDUP_REMOVED lines=36> */
.L_x_370:
        /* <DEDUP_REMOVED lines=67> */
.L_x_371:
        /* <DEDUP_REMOVED lines=89> */
.L_x_373:
        /* <DEDUP_REMOVED lines=72> */
.L_x_372:
[----:B------:R-:W-:Y:S05]  /*1c00*/  BRA.U !UP0, `(.L_x_374) ;  /* 0xffffffed08dc7547 */ /* 0x000fea000b83ffff */
.L_x_369:
        /* <DEDUP_REMOVED lines=13> */
.L_x_394:
        /* <DEDUP_REMOVED lines=16> */
.L_x_379:
[----:B------:R-:W-:Y:S05]  /*1de0*/  BSYNC.RECONVERGENT B1 ;  /* 0x0000000000017941 */ /* 0x000fea0003800200 */
.L_x_378:
        /* <DEDUP_REMOVED lines=15> */
.L_x_381:
[----:B------:R-:W-:Y:S05]  /*1ee0*/  BSYNC.RECONVERGENT B1 ;  /* 0x0000000000017941 */ /* 0x000fea0003800200 */
.L_x_380:
[----:B------:R-:W-:Y:S04]  /*1ef0*/  BSSY.RECONVERGENT B1, `(.L_x_382) ;  /* 0x0000007000017945 */ /* 0x000fe80003800200 */
[----:B------:R-:W-:Y:S05]  /*1f00*/  @!P0 BRA `(.L_x_383) ;  /* 0x0000000000148947 */ /* 0x000fea0003800000 */
[----:B01----:R-:W-:Y:S02]  /*1f10*/  IMAD R17, R3, 0x100, R0 ;  /* 0x0000010003117824 */ /* 0x003fe400078e0200 */
[----:B------:R-:W-:Y:S02]  /*1f20*/  IMAD.MOV.U32 R23, RZ, RZ, RZ ;  /* 0x000000ffff177224 */ /* 0x000fe400078e00ff */
[----:B------:R-:W-:-:S04]  /*1f30*/  VIADD R17, R17, 0x200 ;  /* 0x0000020011117836 */ /* 0x000fc80000000000 */
[----:B------:R-:W-:-:S05]  /*1f40*/  IMAD.WIDE.U32 R16, R17, 0x8, R4 ;  /* 0x0000000811107825 */ /* 0x000fca00078e0004 */
[----:B------:R2:W-:Y:S02]  /*1f50*/  REDG.E.ADD.64.STRONG.GPU desc[UR20][R16.64], R22 ;  /* 0x000000161000798e */ /* 0x0005e4000c12e514 */
.L_x_383:
[----:B------:R-:W-:Y:S05]  /*1f60*/  BSYNC.RECONVERGENT B1 ;  /* 0x0000000000017941 */ /* 0x000fea0003800200 */
.L_x_382:
[----:B------:R-:W-:Y:S04]  /*1f70*/  BSSY.RECONVERGENT B1, `(.L_x_384) ;  /* 0x0000007000017945 */ /* 0x000fe80003800200 */
[----:B------:R-:W-:Y:S05]  /*1f80*/  @!P1 BRA `(.L_x_385) ;  /* 0x0000000000149947 */ /* 0x000fea0003800000 */
[----:B012---:R-:W-:Y:S02]  /*1f90*/  IMAD R17, R3, 0x100, R0 ;  /* 0x0000010003117824 */ /* 0x007fe400078e0200 */
[----:B------:R-:W-:Y:S02]  /*1fa0*/  IMAD.MOV.U32 R15, RZ, RZ, RZ ;  /* 0x000000ffff0f7224 */ /* 0x000fe400078e00ff */
[----:B------:R-:W-:-:S04]  /*1fb0*/  VIADD R17, R17, 0x300 ;  /* 0x0000030011117836 */ /* 0x000fc80000000000 */
[----:B------:R-:W-:-:S05]  /*1fc0*/  IMAD.WIDE.U32 R16, R17, 0x8, R4 ;  /* 0x0000000811107825 */ /* 0x000fca00078e0004 */
[----:B------:R3:W-:Y:S02]  /*1fd0*/  REDG.E.ADD.64.STRONG.GPU desc[UR20][R16.64], R14 ;  /* 0x0000000e1000798e */ /* 0x0007e4000c12e514 */
.L_x_385:
[----:B------:R-:W-:Y:S05]  /*1fe0*/  BSYNC.RECONVERGENT B1 ;  /* 0x0000000000017941 */ /* 0x000fea0003800200 */
.L_x_384:
[----:B------:R-:W-:Y:S04]  /*1ff0*/  BSSY.RECONVERGENT B1, `(.L_x_386) ;  /* 0x0000007000017945 */ /* 0x000fe80003800200 */
[----:B------:R-:W-:Y:S05]  /*2000*/  @!P2 BRA `(.L_x_387) ;  /* 0x000000000014a947 */ /* 0x000fea0003800000 */
[----:B---3--:R-:W-:Y:S02]  /*2010*/  IMAD R15, R3, 0x100, R0 ;  /* 0x00000100030f7824 */ /* 0x008fe400078e0200 */
[----:B------:R-:W-:Y:S02]  /*2020*/  IMAD.MOV.U32 R13, RZ, RZ, RZ ;  /* 0x000000ffff0d7224 */ /* 0x000fe400078e00ff */
[----:B------:R-:W-:-:S04]  /*2030*/  VIADD R15, R15, 0x400 ;  /* 0x000004000f0f7836 */ /* 0x000fc80000000000 */
[----:B------:R-:W-:-:S05]  /*2040*/  IMAD.WIDE.U32 R14, R15, 0x8, R4 ;  /* 0x000000080f0e7825 */ /* 0x000fca00078e0004 */
[----:B------:R4:W-:Y:S02]  /*2050*/  REDG.E.ADD.64.STRONG.GPU desc[UR20][R14.64], R12 ;  /* 0x0000000c0e00798e */ /* 0x0009e4000c12e514 */
.L_x_387:
[----:B------:R-:W-:Y:S05]  /*2060*/  BSYNC.RECONVERGENT B1 ;  /* 0x0000000000017941 */ /* 0x000fea0003800200 */
.L_x_386:
[----:B------:R-:W-:Y:S04]  /*2070*/  BSSY.RECONVERGENT B1, `(.L_x_388) ;  /* 0x0000007000017945 */ /* 0x000fe80003800200 */
[----:B------:R-:W-:Y:S05]  /*2080*/  @!P3 BRA `(.L_x_389) ;  /* 0x000000000014b947 */ /* 0x000fea0003800000 */
[----:B----4-:R-:W-:Y:S02]  /*2090*/  IMAD R13, R3, 0x100, R0 ;  /* 0x00000100030d7824 */ /* 0x010fe400078e0200 */
[----:B------:R-:W-:Y:S02]  /*20a0*/  IMAD.MOV.U32 R7, RZ, RZ, RZ ;  /* 0x000000ffff077224 */ /* 0x000fe400078e00ff */
[----:B------:R-:W-:-:S04]  /*20b0*/  VIADD R13, R13, 0x500 ;  /* 0x000005000d0d7836 */ /* 0x000fc80000000000 */
[----:B------:R-:W-:-:S05]  /*20c0*/  IMAD.WIDE.U32 R12, R13, 0x8, R4 ;  /* 0x000000080d0c7825 */ /* 0x000fca00078e0004 */
[----:B------:R4:W-:Y:S02]  /*20d0*/  REDG.E.ADD.64.STRONG.GPU desc[UR20][R12.64], R6 ;  /* 0x000000060c00798e */ /* 0x0009e4000c12e514 */
.L_x_389:
[----:B------:R-:W-:Y:S05]  /*20e0*/  BSYNC.RECONVERGENT B1 ;  /* 0x0000000000017941 */ /* 0x000fea0003800200 */
.L_x_388:
[----:B------:R-:W-:Y:S04]  /*20f0*/  BSSY.RECONVERGENT B1, `(.L_x_390) ;  /* 0x0000007000017945 */ /* 0x000fe80003800200 */
[----:B------:R-:W-:Y:S05]  /*2100*/  @!P4 BRA `(.L_x_391) ;  /* 0x000000000014c947 */ /* 0x000fea0003800000 */
[----:B----4-:R-:W-:Y:S02]  /*2110*/  IMAD R7, R3, 0x100, R0 ;  /* 0x0000010003077824 */ /* 0x010fe400078e0200 */
[----:B------:R-:W-:Y:S02]  /*2120*/  IMAD.MOV.U32 R9, RZ, RZ, RZ ;  /* 0x000000ffff097224 */ /* 0x000fe400078e00ff */
[----:B------:R-:W-:-:S04]  /*2130*/  VIADD R7, R7, 0x600 ;  /* 0x0000060007077836 */ /* 0x000fc80000000000 */
[----:B------:R-:W-:-:S05]  /*2140*/  IMAD.WIDE.U32 R6, R7, 0x8, R4 ;  /* 0x0000000807067825 */ /* 0x000fca00078e0004 */
[----:B------:R4:W-:Y:S02]  /*2150*/  REDG.E.ADD.64.STRONG.GPU desc[UR20][R6.64], R8 ;  /* 0x000000080600798e */ /* 0x0009e4000c12e514 */
.L_x_391:
[----:B------:R-:W-:Y:S05]  /*2160*/  BSYNC.RECONVERGENT B1 ;  /* 0x0000000000017941 */ /* 0x000fea0003800200 */
.L_x_390:
[----:B------:R-:W-:Y:S04]  /*2170*/  BSSY.RECONVERGENT B1, `(.L_x_392) ;  /* 0x0000007000017945 */ /* 0x000fe80003800200 */
[----:B------:R-:W-:Y:S05]  /*2180*/  @!P5 BRA `(.L_x_393) ;  /* 0x000000000014d947 */ /* 0x000fea0003800000 */
[----:B----4-:R-:W-:Y:S02]  /*2190*/  IMAD R7, R3, 0x100, R0 ;  /* 0x0000010003077824 */ /* 0x010fe400078e0200 */
[----:B------:R-:W-:Y:S02]  /*21a0*/  IMAD.MOV.U32 R11, RZ, RZ, RZ ;  /* 0x000000ffff0b7224 */ /* 0x000fe400078e00ff */
[----:B------:R-:W-:-:S04]  /*21b0*/  VIADD R7, R7, 0x700 ;  /* 0x0000070007077836 */ /* 0x000fc80000000000 */
[----:B------:R-:W-:-:S05]  /*21c0*/  IMAD.WIDE.U32 R6, R7, 0x8, R4 ;  /* 0x0000000807067825 */ /* 0x000fca00078e0004 */
[----:B------:R4:W-:Y:S02]  /*21d0*/  REDG.E.ADD.64.STRONG.GPU desc[UR20][R6.64], R10 ;  /* 0x0000000a0600798e */ /* 0x0009e4000c12e514 */
.L_x_393:
[----:B------:R-:W-:Y:S05]  /*21e0*/  BSYNC.RECONVERGENT B1 ;  /* 0x0000000000017941 */ /* 0x000fea0003800200 */
.L_x_392:
[----:B------:R-:W-:-:S05]  /*21f0*/  VIADD R3, R3, 0x8 ;  /* 0x0000000803037836 */ /* 0x000fca0000000000 */
[----:B------:R-:W-:-:S13]  /*2200*/  ISETP.NE.AND P0, PT, R3, UR27, PT ;  /* 0x0000001b03007c0c */ /* 0x000fda000bf05270 */
[----:B------:R-:W-:Y:S05]  /*2210*/  @P0 BRA `(.L_x_394) ;  /* 0xfffffff800b00947 */ /* 0x000fea000383ffff */
[----:B------:R-:W-:-:S07]  /*2220*/  IMAD.U32 R5, RZ, RZ, UR27 ;  /* 0x0000001bff057e24 */ /* 0x000fce000f8e00ff */
.L_x_377:
        /* <DEDUP_REMOVED lines=24> */
.L_x_398:
[----:B------:R-:W-:Y:S05]  /*23b0*/  BSYNC.RECONVERGENT B1 ;  /* 0x0000000000017941 */ /* 0x000fea0003800200 */
.L_x_397:
        /* <DEDUP_REMOVED lines=9> */
.L_x_400:
[----:B------:R-:W-:Y:S05]  /*2450*/  BSYNC.RECONVERGENT B1 ;  /* 0x0000000000017941 */ /* 0x000fea0003800200 */
.L_x_399:
        /* <DEDUP_REMOVED lines=8> */
.L_x_402:
[----:B------:R-:W-:Y:S05]  /*24e0*/  BSYNC.RECONVERGENT B1 ;  /* 0x0000000000017941 */ /* 0x000fea0003800200 */
.L_x_401:
        /* <DEDUP_REMOVED lines=9> */
.L_x_404:
[----:B------:R-:W-:Y:S05]  /*2580*/  BSYNC.RECONVERGENT B1 ;  /* 0x0000000000017941 */ /* 0x000fea0003800200 */
.L_x_403:
[----:B------:R-:W-:-:S07]  /*2590*/  VIADD R5, R5, 0x4 ;  /* 0x0000000405057836 */ /* 0x000fce0000000000 */
.L_x_396:
        /* <DEDUP_REMOVED lines=18> */
.L_x_408:
[----:B------:R-:W-:Y:S05]  /*26c0*/  BSYNC.RECONVERGENT B2 ;  /* 0x0000000000027941 */ /* 0x000fea0003800200 */
.L_x_407:
        /* <DEDUP_REMOVED lines=9> */
.L_x_410:
[----:B------:R-:W-:Y:S05]  /*2760*/  BSYNC.RECONVERGENT B2 ;  /* 0x0000000000027941 */ /* 0x000fea0003800200 */
.L_x_409:
[----:B------:R-:W-:-:S07]  /*2770*/  VIADD R5, R5, 0x2 ;  /* 0x0000000205057836 */ /* 0x000fce0000000000 */
.L_x_406:
        /* <DEDUP_REMOVED lines=12> */
.L_x_405:
[----:B------:R-:W-:Y:S05]  /*2840*/  BSYNC.RECONVERGENT B1 ;  /* 0x0000000000017941 */ /* 0x000fea0003800200 */
.L_x_395:
[----:B------:R-:W-:-:S13]  /*2850*/  ISETP.GT.U32.AND P0, PT, R0, 0x7f, PT ;  /* 0x0000007f0000780c */ /* 0x000fda0003f04070 */
[----:B------:R-:W-:Y:S05]  /*2860*/  @P0 BRA `(.L_x_376) ;  /* 0x00000008008c0947 */ /* 0x000fea0003800000 */
[----:B------:R-:W-:Y:S01]  /*2870*/  UISETP.GE.U32.AND UP0, UPT, UR22, 0x7, UPT ;  /* 0x000000071600788c */ /* 0x000fe2000bf06070 */
[----:B0-----:R-:W-:-:S08]  /*2880*/  IMAD.MOV.U32 R5, RZ, RZ, RZ ;  /* 0x000000ffff057224 */ /* 0x001fd000078e00ff */
[----:B------:R-:W-:Y:S05]  /*2890*/  BRA.U !UP0, `(.L_x_411) ;  /* 0x0000000508147547 */ /* 0x000fea000b800000 */
[----:B-1----:R-:W0:Y:S01]  /*28a0*/  LDC.64 R4, c[0x0][0x380] ;  /* 0x0000e000ff047b82 */ /* 0x002e220000000a00 */
[----:B------:R-:W-:-:S07]  /*28b0*/  IMAD.MOV.U32 R9, RZ, RZ, RZ ;  /* 0x000000ffff097224 */ /* 0x000fce00078e00ff */
.L_x_428:
        /* <DEDUP_REMOVED lines=18> */
.L_x_413:
[----:B------:R-:W-:Y:S05]  /*29e0*/  BSYNC.RECONVERGENT B1 ;  /* 0x0000000000017941 */ /* 0x000fea0003800200 */
.L_x_412:
[----:B------:R-:W-:Y:S04]  /*29f0*/  BSSY.RECONVERGENT B1, `(.L_x_414) ;  /* 0x0000005000017945 */ /* 0x000fe80003800200 */
[----:B------:R-:W-:Y:S05]  /*2a00*/  @!P1 BRA `(.L_x_415) ;  /* 0x00000000000c9947 */ /* 0x000fea0003800000 */
[----:B0-----:R-:W-:Y:S02]  /*2a10*/  IMAD.MOV.U32 R14, RZ, RZ, R13 ;  /* 0x000000ffff0e7224 */ /* 0x001fe400078e000d */
[----:B------:R-:W-:-:S05]  /*2a20*/  IMAD.MOV.U32 R15, RZ, RZ, RZ ;  /* 0x000000ffff0f7224 */ /* 0x000fca00078e00ff */
[----:B------:R1:W-:Y:S02]  /*2a30*/  REDG.E.ADD.64.STRONG.GPU desc[UR20][R6.64+0xc00], R14 ;  /* 0x000c000e0600798e */ /* 0x0003e4000c12e514 */
.L_x_415:
[----:B------:R-:W-:Y:S05]  /*2a40*/  BSYNC.RECONVERGENT B1 ;  /* 0x0000000000017941 */ /* 0x000fea0003800200 */
.L_x_414:
        /* <DEDUP_REMOVED lines=12> */
.L_x_417:
[----:B------:R-:W-:Y:S05]  /*2b10*/  BSYNC.RECONVERGENT B1 ;  /* 0x0000000000017941 */ /* 0x000fea0003800200 */
.L_x_416:
[----:B------:R-:W-:Y:S04]  /*2b20*/  BSSY.RECONVERGENT B1, `(.L_x_418) ;  /* 0x0000005000017945 */ /* 0x000fe80003800200 */
[----:B------:R-:W-:Y:S05]  /*2b30*/  @!P1 BRA `(.L_x_419) ;  /* 0x00000000000c9947 */ /* 0x000fea0003800000 */
[----:B012---:R-:W-:Y:S02]  /*2b40*/  IMAD.MOV.U32 R14, RZ, RZ, R18 ;  /* 0x000000ffff0e7224 */ /* 0x007fe400078e0012 */
[----:B------:R-:W-:-:S05]  /*2b50*/  IMAD.MOV.U32 R15, RZ, RZ, RZ ;  /* 0x000000ffff0f7224 */ /* 0x000fca00078e00ff */
[----:B------:R3:W-:Y:S02]  /*2b60*/  REDG.E.ADD.64.STRONG.GPU desc[UR20][R6.64+0x1c00], R14 ;  /* 0x001c000e0600798e */ /* 0x0007e4000c12e514 */
.L_x_419:
[----:B------:R-:W-:Y:S05]  /*2b70*/  BSYNC.RECONVERGENT B1 ;  /* 0x0000000000017941 */ /* 0x000fea0003800200 */
.L_x_418:
[----:B------:R-:W-:Y:S04]  /*2b80*/  BSSY.RECONVERGENT B1, `(.L_x_420) ;  /* 0x0000005000017945 */ /* 0x000fe80003800200 */
[----:B------:R-:W-:Y:S05]  /*2b90*/  @!P2 BRA `(.L_x_421) ;  /* 0x00000000000ca947 */ /* 0x000fea0003800000 */
[----:B0123--:R-:W-:Y:S02]  /*2ba0*/  IMAD.MOV.U32 R14, RZ, RZ, R19 ;  /* 0x000000ffff0e7224 */ /* 0x00ffe400078e0013 */
[----:B------:R-:W-:-:S05]  /*2bb0*/  IMAD.MOV.U32 R15, RZ, RZ, RZ ;  /* 0x000000ffff0f7224 */ /* 0x000fca00078e00ff */
[----:B------:R4:W-:Y:S02]  /*2bc0*/  REDG.E.ADD.64.STRONG.GPU desc[UR20][R6.64+0x2400], R14 ;  /* 0x0024000e0600798e */ /* 0x0009e4000c12e514 */
.L_x_421:
[----:B------:R-:W-:Y:S05]  /*2bd0*/  BSYNC.RECONVERGENT B1 ;  /* 0x0000000000017941 */ /* 0x000fea0003800200 */
.L_x_420:
[----:B------:R-:W-:Y:S04]  /*2be0*/  BSSY.RECONVERGENT B1, `(.L_x_422) ;  /* 0x0000004000017945 */ /* 0x000fe80003800200 */
[----:B------:R-:W-:Y:S05]  /*2bf0*/  @!P3 BRA `(.L_x_423) ;  /* 0x000000000008b947 */ /* 0x000fea0003800000 */
[----:B------:R-:W-:-:S05]  /*2c00*/  IMAD.MOV.U32 R17, RZ, RZ, RZ ;  /* 0x000000ffff117224 */ /* 0x000fca00078e00ff */
[----:B------:R0:W-:Y:S02]  /*2c10*/  REDG.E.ADD.64.STRONG.GPU desc[UR20][R6.64+0x2c00], R16 ;  /* 0x002c00100600798e */ /* 0x0001e4000c12e514 */
.L_x_423:
[----:B------:R-:W-:Y:S05]  /*2c20*/  BSYNC.RECONVERGENT B1 ;  /* 0x0000000000017941 */ /* 0x000fea0003800200 */
.L_x_422:
[----:B------:R-:W-:Y:S04]  /*2c30*/  BSSY.RECONVERGENT B1, `(.L_x_424) ;  /* 0x0000004000017945 */ /* 0x000fe80003800200 */
[----:B------:R-:W-:Y:S05]  /*2c40*/  @!P4 BRA `(.L_x_425) ;  /* 0x000000000008c947 */ /* 0x000fea0003800000 */
[----:B------:R-:W-:-:S05]  /*2c50*/  IMAD.MOV.U32 R13, RZ, RZ, RZ ;  /* 0x000000ffff0d7224 */ /* 0x000fca00078e00ff */
[----:B------:R0:W-:Y:S02]  /*2c60*/  REDG.E.ADD.64.STRONG.GPU desc[UR20][R6.64+0x3400], R12 ;  /* 0x0034000c0600798e */ /* 0x0001e4000c12e514 */
.L_x_425:
[----:B------:R-:W-:Y:S05]  /*2c70*/  BSYNC.RECONVERGENT B1 ;  /* 0x0000000000017941 */ /* 0x000fea0003800200 */
.L_x_424:
[----:B------:R-:W-:Y:S04]  /*2c80*/  BSSY.RECONVERGENT B1, `(.L_x_426) ;  /* 0x0000004000017945 */ /* 0x000fe80003800200 */
[----:B------:R-:W-:Y:S05]  /*2c90*/  @!P5 BRA `(.L_x_427) ;  /* 0x000000000008d947 */ /* 0x000fea0003800000 */
[----:B------:R-:W-:-:S05]  /*2ca0*/  IMAD.MOV.U32 R11, RZ, RZ, RZ ;  /* 0x000000ffff0b7224 */ /* 0x000fca00078e00ff */
[----:B------:R0:W-:Y:S02]  /*2cb0*/  REDG.E.ADD.64.STRONG.GPU desc[UR20][R6.64+0x3c00], R10 ;  /* 0x003c000a0600798e */ /* 0x0001e4000c12e514 */
.L_x_427:
[----:B------:R-:W-:Y:S05]  /*2cc0*/  BSYNC.RECONVERGENT B1 ;  /* 0x0000000000017941 */ /* 0x000fea0003800200 */
.L_x_426:
[----:B------:R-:W-:Y:S05]  /*2cd0*/  @P0 BRA `(.L_x_428) ;  /* 0xfffffff800f80947 */ /* 0x000fea000383ffff */
[----:B------:R-:W-:-:S07]  /*2ce0*/  IMAD.U32 R5, RZ, RZ, UR27 ;  /* 0x0000001bff057e24 */ /* 0x000fce000f8e00ff */
.L_x_411:
        /* <DEDUP_REMOVED lines=20> */
.L_x_431:
[----:B------:R-:W-:Y:S05]  /*2e30*/  BSYNC.RECONVERGENT B1 ;  /* 0x0000000000017941 */ /* 0x000fea0003800200 */
.L_x_430:
        /* <DEDUP_REMOVED lines=9> */
.L_x_433:
[----:B------:R-:W-:Y:S05]  /*2ed0*/  BSYNC.RECONVERGENT B1 ;  /* 0x0000000000017941 */ /* 0x000fea0003800200 */
.L_x_432:
        /* <DEDUP_REMOVED lines=8> */
.L_x_435:
[----:B------:R-:W-:Y:S05]  /*2f60*/  BSYNC.RECONVERGENT B1 ;  /* 0x0000000000017941 */ /* 0x000fea0003800200 */
.L_x_434:
        /* <DEDUP_REMOVED lines=9> */
.L_x_437:
[----:B------:R-:W-:Y:S05]  /*3000*/  BSYNC.RECONVERGENT B1 ;  /* 0x0000000000017941 */ /* 0x000fea0003800200 */
.L_x_436:
[----:B------:R-:W-:-:S07]  /*3010*/  VIADD R5, R5, 0x4 ;  /* 0x0000000405057836 */ /* 0x000fce0000000000 */
.L_x_429:
        /* <DEDUP_REMOVED lines=17> */
.L_x_440:
[----:B------:R-:W-:Y:S05]  /*3130*/  BSYNC.RECONVERGENT B1 ;  /* 0x0000000000017941 */ /* 0x000fea0003800200 */
.L_x_439:
        /* <DEDUP_REMOVED lines=9> */
.L_x_442:
[----:B------:R-:W-:Y:S05]  /*31d0*/  BSYNC.RECONVERGENT B1 ;  /* 0x0000000000017941 */ /* 0x000fea0003800200 */
.L_x_441:
[----:B------:R-:W-:-:S07]  /*31e0*/  VIADD R5, R5, 0x2 ;  /* 0x0000000205057836 */ /* 0x000fce0000000000 */
.L_x_438:
        /* <DEDUP_REMOVED lines=11> */
.L_x_376:
[----:B------:R-:W-:Y:S05]  /*32a0*/  BSYNC.RECONVERGENT B0 ;  /* 0x0000000000007941 */ /* 0x000fea0003800200 */
.L_x_375:
[----:B------:R-:W-:Y:S01]  /*32b0*/  BAR.SYNC.DEFER_BLOCKING 0x0 ;  /* 0x0000000000007b1d */ /* 0x000fe20000010000 */
[----:B------:R-:W-:-:S04]  /*32c0*/  UIADD3 UR6, UP0, UPT, UR6, 0x1, URZ ;  /* 0x0000000106067890 */ /* 0x000fc8000ff1e0ff */
[----:B------:R-:W-:Y:S02]  /*32d0*/  UIADD3.X UR7, UPT, UPT, URZ, UR7, URZ, UP0, !UPT ;  /* 0x00000007ff077290 */ /* 0x000fe400087fe4ff */
[----:B------:R-:W-:-:S04]  /*32e0*/  UISETP.NE.U32.AND UP0, UPT, UR6, UR11, UPT ;  /* 0x0000000b0600728c */ /* 0x000fc8000bf05070 */
[----:B------:R-:W-:-:S09]  /*32f0*/  UISETP.NE.AND.EX UP0, UPT, UR7, UR12, UPT, UP0 ;  /* 0x0000000c0700728c */ /* 0x000fd2000bf05300 */
[----:B------:R-:W-:Y:S05]  /*3300*/  BRA.U UP0, `(.L_x_443) ;  /* 0xffffffcd00d47547 */ /* 0x000fea000b83ffff */
[----:B------:R-:W-:Y:S05]  /*3310*/  EXIT ;  /* 0x000000000000794d */ /* 0x000fea0003800000 */
.L_x_444:
        /* <DEDUP_REMOVED lines=14> */
.L_x_468:


//--------------------- .text._ZN3cub18CUB_300001_SM_10006detail10radix_sort31DeviceRadixSortSingleTileKernelINS1_5radix10policy_hubIfiyE10Policy1000ELNS0_9SortOrderE0EfiyNS1_21identity_decomposer_tEEEvPKT1_PSA_PKT2_PSE_T3_iiT4_ --------------------------
	.section	.text._ZN3cub18CUB_300001_SM_10006detail10radix_sort31DeviceRadixSortSingleTileKernelINS1_5radix10policy_hubIfiyE10Policy1000ELNS0_9SortOrderE0EfiyNS1_21identity_decomposer_tEEEvPKT1_PSA_PKT2_PSE_T3_iiT4_,"ax",@progbits
	.align	128
        .global         _ZN3cub18CUB_300001_SM_10006detail10radix_sort31DeviceRadixSortSingleTileKernelINS1_5radix10policy_hubIfiyE10Policy1000ELNS0_9SortOrderE0EfiyNS1_21identity_decomposer_tEEEvPKT1_PSA_PKT2_PSE_T3_iiT4_
        .type           _ZN3cub18CUB_300001_SM_10006detail10radix_sort31DeviceRadixSortSingleTileKernelINS1_5radix10policy_hubIfiyE10Policy1000ELNS0_9SortOrderE0EfiyNS1_21identity_decomposer_tEEEvPKT1_PSA_PKT2_PSE_T3_iiT4_,@function
        .size           _ZN3cub18CUB_300001_SM_10006detail10radix_sort31DeviceRadixSortSingleTileKernelINS1_5radix10policy_hubIfiyE10Policy1000ELNS0_9SortOrderE0EfiyNS1_21identity_decomposer_tEEEvPKT1_PSA_PKT2_PSE_T3_iiT4_,(.L_x_469 - _ZN3cub18CUB_300001_SM_10006detail10radix_sort31DeviceRadixSortSingleTileKernelINS1_5radix10policy_hubIfiyE10Policy1000ELNS0_9SortOrderE0EfiyNS1_21identity_decomposer_tEEEvPKT1_PSA_PKT2_PSE_T3_iiT4_)
        .other          _ZN3cub18CUB_300001_SM_10006detail10radix_sort31DeviceRadixSortSingleTileKernelINS1_5radix10policy_hubIfiyE10Policy1000ELNS0_9SortOrderE0EfiyNS1_21identity_decomposer_tEEEvPKT1_PSA_PKT2_PSE_T3_iiT4_,@"STO_CUDA_ENTRY STV_DEFAULT"
_ZN3cub18CUB_300001_SM_10006detail10radix_sort31DeviceRadixSortSingleTileKernelINS1_5radix10policy_hubIfiyE10Policy1000ELNS0_9SortOrderE0EfiyNS1_21identity_decomposer_tEEEvPKT1_PSA_PKT2_PSE_T3_iiT4_:
.text._ZN3cub18CUB_300001_SM_10006detail10radix_sort31DeviceRadixSortSingleTileKernelINS1_5radix10policy_hubIfiyE10Policy1000ELNS0_9SortOrderE0EfiyNS1_21identity_decomposer_tEEEvPKT1_PSA_PKT2_PSE_T3_iiT4_:
        /* <DEDUP_REMOVED lines=222> */
.L_x_446:
        /* <DEDUP_REMOVED lines=593> */
.L_x_445:
        /* <DEDUP_REMOVED lines=288> */
.L_x_447:
        /* <DEDUP_REMOVED lines=9> */
.L_x_469:


//--------------------- .text._ZN3cub18CUB_300001_SM_10006detail8for_each13static_kernelINS2_12policy_hub_t12policy_500_tElN6thrust24THRUST_300001_SM_1000_NS8cuda_cub10__tabulate7functorINS7_6detail15normal_iteratorINS7_10device_ptrIiEEEENS7_6system6detail7generic6detail22compute_sequence_valueIivEElEEEEvT0_T1_ --------------------------
	.section	.text._ZN3cub18CUB_300001_SM_10006detail8for_each13static_kernelINS2_12policy_hub_t12policy_500_tElN6thrust24THRUST_300001_SM_1000_NS8cuda_cub10__tabulate7functorINS7_6detail15normal_iteratorINS7_10device_ptrIiEEEENS7_6system6detail7generic6detail22compute_sequence_valueIivEElEEEEvT0_T1_,"ax",@progbits
	.align	128
        .global         _ZN3cub18CUB_300001_SM_10006detail8for_each13static_kernelINS2_12policy_hub_t12policy_500_tElN6thrust24THRUST_300001_SM_1000_NS8cuda_cub10__tabulate7functorINS7_6detail15normal_iteratorINS7_10device_ptrIiEEEENS7_6system6detail7generic6detail22compute_sequence_valueIivEElEEEEvT0_T1_
        .type           _ZN3cub18CUB_300001_SM_10006detail8for_each13static_kernelINS2_12policy_hub_t12policy_500_tElN6thrust24THRUST_300001_SM_1000_NS8cuda_cub10__tabulate7functorINS7_6detail15normal_iteratorINS7_10device_ptrIiEEEENS7_6system6detail7generic6detail22compute_sequence_valueIivEElEEEEvT0_T1_,@function
        .size           _ZN3cub18CUB_300001_SM_10006detail8for_each13static_kernelINS2_12policy_hub_t12policy_500_tElN6thrust24THRUST_300001_SM_1000_NS8cuda_cub10__tabulate7functorINS7_6detail15normal_iteratorINS7_10device_ptrIiEEEENS7_6system6detail7generic6detail22compute_sequence_valueIivEElEEEEvT0_T1_,(.L_x_470 - _ZN3cub18CUB_300001_SM_10006detail8for_each13static_kernelINS2_12policy_hub_t12policy_500_tElN6thrust24THRUST_300001_SM_1000_NS8cuda_cub10__tabulate7functorINS7_6detail15normal_iteratorINS7_10device_ptrIiEEEENS7_6system6detail7generic6detail22compute_sequence_valueIivEElEEEEvT0_T1_)
        .other          _ZN3cub18CUB_300001_SM_10006detail8for_each13static_kernelINS2_12policy_hub_t12policy_500_tElN6thrust24THRUST_300001_SM_1000_NS8cuda_cub10__tabulate7functorINS7_6detail15normal_iteratorINS7_10device_ptrIiEEEENS7_6system6detail7generic6detail22compute_sequence_valueIivEElEEEEvT0_T1_,@"STO_CUDA_ENTRY STV_DEFAULT"
_ZN3cub18CUB_300001_SM_10006detail8for_each13static_kernelINS2_12policy_hub_t12policy_500_tElN6thrust24THRUST_300001_SM_1000_NS8cuda_cub10__tabulate7functorINS7_6detail15normal_iteratorINS7_10device_ptrIiEEEENS7_6system6detail7generic6detail22compute_sequence_valueIivEElEEEEvT0_T1_:
.text._ZN3cub18CUB_300001_SM_10006detail8for_each13static_kernelINS2_12policy_hub_t12policy_500_tElN6thrust24THRUST_300001_SM_1000_NS8cuda_cub10__tabulate7functorINS7_6detail15normal_iteratorINS7_10device_ptrIiEEEENS7_6system6detail7generic6detail22compute_sequence_valueIivEElEEEEvT0_T1_:
[----:B------:R-:W-:Y:S08]  /*0000*/  LDC R1, c[0x0][0x37c] ;  /* 0x0000df00ff017b82 */ /* 0x000ff00000000800 */
[----:B------:R-:W0:Y:S01]  /*0010*/  S2UR UR4, SR_CTAID.X ;  /* 0x00000000000479c3 */ /* 0x000e220000002500 */
[----:B------:R-:W1:Y:S01]  /*0020*/  LDCU.64 UR6, c[0x0][0x380] ;  /* 0x00007000ff0677ac */ /* 0x000e620008000a00 */
[----:B------:R-:W2:Y:S01]  /*0030*/  LDCU.64 UR8, c[0x0][0x358] ;  /* 0x00006b00ff0877ac */ /* 0x000ea20008000a00 */
[----:B0-----:R-:W-:-:S04]  /*0040*/  UIMAD.WIDE.U32 UR4, UR4, 0x200, URZ ;  /* 0x00000200040478a5 */ /* 0x001fc8000f8e00ff */
[----:B-1----:R-:W-:-:S04]  /*0050*/  UIADD3 UR6, UP0, UPT, -UR4, UR6, URZ ;  /* 0x0000000604067290 */ /* 0x002fc8000ff1e1ff */
[----:B------:R-:W-:Y:S02]  /*0060*/  UIADD3.X UR7, UPT, UPT, ~UR5, UR7, URZ, UP0, !UPT ;  /* 0x0000000705077290 */ /* 0x000fe400087fe5ff */
[----:B------:R-:W-:-:S04]  /*0070*/  UISETP.GE.U32.AND UP0, UPT, UR6, 0x200, UPT ;  /* 0x000002000600788c */ /* 0x000fc8000bf06070 */
[----:B------:R-:W-:-:S09]  /*0080*/  UISETP.GE.AND.EX UP0, UPT, UR7, URZ, UPT, UP0 ;  /* 0x000000ff0700728c */ /* 0x000fd2000bf06300 */
[----:B--2---:R-:W-:Y:S05]  /*0090*/  BRA.U !UP0, `(.L_x_448) ;  /* 0x0000000108347547 */ /* 0x004fea000b800000 */
[----:B------:R-:W0:Y:S01]  /*00a0*/  S2R R0, SR_TID.X ;  /* 0x0000000000007919 */ /* 0x000e220000002100 */
[----:B------:R-:W1:Y:S01]  /*00b0*/  LDC.64 R6, c[0x0][0x390] ;  /* 0x0000e400ff067b82 */ /* 0x000e620000000a00 */
[----:B------:R-:W2:Y:S01]  /*00c0*/  LDCU.64 UR10, c[0x0][0x388] ;  /* 0x00007100ff0a77ac */ /* 0x000ea20008000a00 */
[----:B0-----:R-:W-:-:S05]  /*00d0*/  IADD3 R5, P0, PT, R0, UR4, RZ ;  /* 0x0000000400057c10 */ /* 0x001fca000ff1e0ff */
[----:B------:R-:W-:Y:S01]  /*00e0*/  IMAD.X R4, RZ, RZ, UR5, P0 ;  /* 0x00000005ff047e24 */ /* 0x000fe200080e06ff */
[C---:B--2---:R-:W-:Y:S01]  /*00f0*/  LEA R2, P0, R5.reuse, UR10, 0x2 ;  /* 0x0000000a05027c11 */ /* 0x044fe2000f8010ff */
[----:B------:R-:W-:-:S03]  /*0100*/  VIADD R0, R5, 0x100 ;  /* 0x0000010005007836 */ /* 0x000fc60000000000 */
[C---:B------:R-:W-:Y:S01]  /*0110*/  LEA.HI.X R3, R5.reuse, UR11, R4, 0x2, P0 ;  /* 0x0000000b05037c11 */ /* 0x040fe200080f1404 */
[-CC-:B-1----:R-:W-:Y:S02]  /*0120*/  IMAD R5, R5, R7.reuse, R6.reuse ;  /* 0x0000000705057224 */ /* 0x182fe400078e0206 */
[----:B------:R-:W-:-:S03]  /*0130*/  IMAD R7, R0, R7, R6 ;  /* 0x0000000700077224 */ /* 0x000fc600078e0206 */
[----:B------:R-:W-:Y:S04]  /*0140*/  STG.E desc[UR8][R2.64], R5 ;  /* 0x0000000502007986 */ /* 0x000fe8000c101908 */
[----:B------:R-:W-:Y:S01]  /*0150*/  STG.E desc[UR8][R2.64+0x400], R7 ;  /* 0x0004000702007986 */ /* 0x000fe2000c101908 */
[----:B------:R-:W-:Y:S05]  /*0160*/  EXIT ;  /* 0x000000000000794d */ /* 0x000fea0003800000 */
.L_x_448:
[----:B------:R-:W0:Y:S01]  /*0170*/  S2R R2, SR_TID.X ;  /* 0x0000000000027919 */ /* 0x000e220000002100 */
[----:B------:R-:W-:Y:S01]  /*0180*/  USHF.R.S32.HI UR7, URZ, 0x1f, UR6 ;  /* 0x0000001fff077899 */ /* 0x000fe20008011406 */
[----:B------:R-:W-:Y:S05]  /*0190*/  BSSY.RECONVERGENT B0, `(.L_x_449) ;  /* 0x0000011000007945 */ /* 0x000fea0003800200 */
[----:B------:R-:W-:Y:S02]  /*01a0*/  IMAD.U32 R3, RZ, RZ, UR7 ;  /* 0x00000007ff037e24 */ /* 0x000fe4000f8e00ff */
[----:B------:R-:W-:Y:S01]  /*01b0*/  IMAD.U32 R4, RZ, RZ, UR7 ;  /* 0x00000007ff047e24 */ /* 0x000fe2000f8e00ff */
[C---:B0-----:R-:W-:Y:S01]  /*01c0*/  ISETP.LT.U32.AND P0, PT, R2.reuse, UR6, PT ;  /* 0x0000000602007c0c */ /* 0x041fe2000bf01070 */
[----:B------:R-:W-:-:S03]  /*01d0*/  VIADD R0, R2, 0x100 ;  /* 0x0000010002007836 */ /* 0x000fc60000000000 */
[----:B------:R-:W-:Y:S02]  /*01e0*/  ISETP.GT.AND.EX P0, PT, R3, RZ, PT, P0 ;  /* 0x000000ff0300720c */ /* 0x000fe40003f04300 */
[----:B------:R-:W-:-:S04]  /*01f0*/  ISETP.LT.U32.AND P1, PT, R0, UR6, PT ;  /* 0x0000000600007c0c */ /* 0x000fc8000bf21070 */
[----:B------:R-:W-:-:S07]  /*0200*/  ISETP.GT.AND.EX P1, PT, R4, RZ, PT, P1 ;  /* 0x000000ff0400720c */ /* 0x000fce0003f24310 */
[----:B------:R-:W-:Y:S06]  /*0210*/  @!P0 BRA `(.L_x_450) ;  /* 0x0000000000208947 */ /* 0x000fec0003800000 */
[----:B------:R-:W0:Y:S01]  /*0220*/  LDC.64 R6, c[0x0][0x390] ;  /* 0x0000e400ff067b82 */ /* 0x000e220000000a00 */
[----:B------:R-:W1:Y:S01]  /*0230*/  LDCU.64 UR10, c[0x0][0x388] ;  /* 0x00007100ff0a77ac */ /* 0x000e620008000a00 */
[----:B------:R-:W-:-:S05]  /*0240*/  IADD3 R4, P0, PT, R2, UR4, RZ ;  /* 0x0000000402047c10 */ /* 0x000fca000ff1e0ff */
[----:B------:R-:W-:Y:S01]  /*0250*/  IMAD.X R3, RZ, RZ, UR5, P0 ;  /* 0x00000005ff037e24 */ /* 0x000fe200080e06ff */
[----:B-1----:R-:W-:-:S04]  /*0260*/  LEA R2, P0, R4, UR10, 0x2 ;  /* 0x0000000a04027c11 */ /* 0x002fc8000f8010ff */
[C---:B------:R-:W-:Y:S01]  /*0270*/  LEA.HI.X R3, R4.reuse, UR11, R3, 0x2, P0 ;  /* 0x0000000b04037c11 */ /* 0x040fe200080f1403 */
[----:B0-----:R-:W-:-:S05]  /*0280*/  IMAD R7, R4, R7, R6 ;  /* 0x0000000704077224 */ /* 0x001fca00078e0206 */
[----:B------:R0:W-:Y:S03]  /*0290*/  STG.E desc[UR8][R2.64], R7 ;  /* 0x0000000702007986 */ /* 0x0001e6000c101908 */
.L_x_450:
[----:B------:R-:W-:Y:S05]  /*02a0*/  BSYNC.RECONVERGENT B0 ;  /* 0x0000000000007941 */ /* 0x000fea0003800200 */
.L_x_449:
[----:B------:R-:W-:Y:S05]  /*02b0*/  @!P1 EXIT ;  /* 0x000000000000994d */ /* 0x000fea0003800000 */
[----:B------:R-:W1:Y:S01]  /*02c0*/  LDC.64 R4, c[0x0][0x390] ;  /* 0x0000e400ff047b82 */ /* 0x000e620000000a00 */
[----:B------:R-:W2:Y:S01]  /*02d0*/  LDCU.64 UR6, c[0x0][0x388] ;  /* 0x00007100ff0677ac */ /* 0x000ea20008000a00 */
[----:B------:R-:W-:-:S05]  /*02e0*/  IADD3 R0, P0, PT, R0, UR4, RZ ;  /* 0x0000000400007c10 */ /* 0x000fca000ff1e0ff */
[----:B0-----:R-:W-:Y:S01]  /*02f0*/  IMAD.X R3, RZ, RZ, UR5, P0 ;  /* 0x00000005ff037e24 */ /* 0x001fe200080e06ff */
[----:B--2---:R-:W-:-:S04]  /*0300*/  LEA R2, P0, R0, UR6, 0x2 ;  /* 0x0000000600027c11 */ /* 0x004fc8000f8010ff */
[C---:B------:R-:W-:Y:S01]  /*0310*/  LEA.HI.X R3, R0.reuse, UR7, R3, 0x2, P0 ;  /* 0x0000000700037c11 */ /* 0x040fe200080f1403 */
[----:B-1----:R-:W-:-:S05]  /*0320*/  IMAD R5, R0, R5, R4 ;  /* 0x0000000500057224 */ /* 0x002fca00078e0204 */
[----:B------:R-:W-:Y:S01]  /*0330*/  STG.E desc[UR8][R2.64], R5 ;  /* 0x0000000502007986 */ /* 0x000fe2000c101908 */
[----:B------:R-:W-:Y:S05]  /*0340*/  EXIT ;  /* 0x000000000000794d */ /* 0x000fea0003800000 */
.L_x_451:
        /* <DEDUP_REMOVED lines=11> */
.L_x_470:


//--------------------- .text._ZN3cub18CUB_300001_SM_10006detail8for_each13static_kernelINS2_12policy_hub_t12policy_500_tEmN6thrust24THRUST_300001_SM_1000_NS8cuda_cub20__uninitialized_fill7functorINS7_10device_ptrIiEEiEEEEvT0_T1_ --------------------------
	.section	.text._ZN3cub18CUB_300001_SM_10006detail8for_each13static_kernelINS2_12policy_hub_t12policy_500_tEmN6thrust24THRUST_300001_SM_1000_NS8cuda_cub20__uninitialized_fill7functorINS7_10device_ptrIiEEiEEEEvT0_T1_,"ax",@progbits
	.align	128
        .global         _ZN3cub18CUB_300001_SM_10006detail8for_each13static_kernelINS2_12policy_hub_t12policy_500_tEmN6thrust24THRUST_300001_SM_1000_NS8cuda_cub20__uninitialized_fill7functorINS7_10device_ptrIiEEiEEEEvT0_T1_
        .type           _ZN3cub18CUB_300001_SM_10006detail8for_each13static_kernelINS2_12policy_hub_t12policy_500_tEmN6thrust24THRUST_300001_SM_1000_NS8cuda_cub20__uninitialized_fill7functorINS7_10device_ptrIiEEiEEEEvT0_T1_,@function
        .size           _ZN3cub18CUB_300001_SM_10006detail8for_each13static_kernelINS2_12policy_hub_t12policy_500_tEmN6thrust24THRUST_300001_SM_1000_NS8cuda_cub20__uninitialized_fill7functorINS7_10device_ptrIiEEiEEEEvT0_T1_,(.L_x_471 - _ZN3cub18CUB_300001_SM_10006detail8for_each13static_kernelINS2_12policy_hub_t12policy_500_tEmN6thrust24THRUST_300001_SM_1000_NS8cuda_cub20__uninitialized_fill7functorINS7_10device_ptrIiEEiEEEEvT0_T1_)
        .other          _ZN3cub18CUB_300001_SM_10006detail8for_each13static_kernelINS2_12policy_hub_t12policy_500_tEmN6thrust24THRUST_300001_SM_1000_NS8cuda_cub20__uninitialized_fill7functorINS7_10device_ptrIiEEiEEEEvT0_T1_,@"STO_CUDA_ENTRY STV_DEFAULT"
_ZN3cub18CUB_300001_SM_10006detail8for_each13static_kernelINS2_12policy_hub_t12policy_500_tEmN6thrust24THRUST_300001_SM_1000_NS8cuda_cub20__uninitialized_fill7functorINS7_10device_ptrIiEEiEEEEvT0_T1_:
.text._ZN3cub18CUB_300001_SM_10006detail8for_each13static_kernelINS2_12policy_hub_t12policy_500_tEmN6thrust24THRUST_300001_SM_1000_NS8cuda_cub20__uninitialized_fill7functorINS7_10device_ptrIiEEiEEEEvT0_T1_:
        /* <DEDUP_REMOVED lines=8> */
[----:B------:R-:W-:-:S09]  /*0080*/  UISETP.GE.U32.AND.EX UP0, UPT, UR7, URZ, UPT, UP0 ;  /* 0x000000ff0700728c */ /* 0x000fd2000bf06100 */
[----:B--2---:R-:W-:Y:S05]  /*0090*/  BRA.U !UP0, `(.L_x_452) ;  /* 0x0000000108287547 */ /* 0x004fea000b800000 */
[----:B------:R-:W0:Y:S01]  /*00a0*/  S2R R0, SR_TID.X ;  /* 0x0000000000007919 */ /* 0x000e220000002100 */
[----:B------:R-:W1:Y:S01]  /*00b0*/  LDCU.64 UR6, c[0x0][0x388] ;  /* 0x00007100ff0677ac */ /* 0x000e620008000a00 */
[----:B------:R-:W2:Y:S01]  /*00c0*/  LDC R5, c[0x0][0x390] ;  /* 0x0000e400ff057b82 */ /* 0x000ea20000000800 */
[----:B0-----:R-:W-:-:S05]  /*00d0*/  IADD3 R0, P0, PT, R0, UR4, RZ ;  /* 0x0000000400007c10 */ /* 0x001fca000ff1e0ff */
[----:B------:R-:W-:Y:S01]  /*00e0*/  IMAD.X R3, RZ, RZ, UR5, P0 ;  /* 0x00000005ff037e24 */ /* 0x000fe200080e06ff */
[----:B-1----:R-:W-:-:S04]  /*00f0*/  LEA R2, P0, R0, UR6, 0x2 ;  /* 0x0000000600027c11 */ /* 0x002fc8000f8010ff */
[----:B------:R-:W-:-:S05]  /*0100*/  LEA.HI.X R3, R0, UR7, R3, 0x2, P0 ;  /* 0x0000000700037c11 */ /* 0x000fca00080f1403 */
[----:B--2---:R-:W-:Y:S04]  /*0110*/  STG.E desc[UR8][R2.64], R5 ;  /* 0x0000000502007986 */ /* 0x004fe8000c101908 */
[----:B------:R-:W-:Y:S01]  /*0120*/  STG.E desc[UR8][R2.64+0x400], R5 ;  /* 0x0004000502007986 */ /* 0x000fe2000c101908 */
[----:B------:R-:W-:Y:S05]  /*0130*/  EXIT ;  /* 0x000000000000794d */ /* 0x000fea0003800000 */
.L_x_452:
[----:B------:R-:W0:Y:S01]  /*0140*/  S2R R0, SR_TID.X ;  /* 0x0000000000007919 */ /* 0x000e220000002100 */
[----:B------:R-:W-:Y:S01]  /*0150*/  IMAD.U32 R2, RZ, RZ, UR7 ;  /* 0x00000007ff027e24 */ /* 0x000fe2000f8e00ff */
[----:B------:R-:W1:Y:S01]  /*0160*/  LDCU.64 UR10, c[0x0][0x388] ;  /* 0x00007100ff0a77ac */ /* 0x000e620008000a00 */
[----:B------:R-:W-:Y:S01]  /*0170*/  IMAD.U32 R4, RZ, RZ, UR7 ;  /* 0x00000007ff047e24 */ /* 0x000fe2000f8e00ff */
[----:B0-----:R-:W-:-:S04]  /*0180*/  ISETP.LT.U32.AND P0, PT, R0, UR6, PT ;  /* 0x0000000600007c0c */ /* 0x001fc8000bf01070 */
[----:B------:R-:W-:Y:S01]  /*0190*/  ISETP.GT.U32.AND.EX P0, PT, R2, RZ, PT, P0 ;  /* 0x000000ff0200720c */ /* 0x000fe20003f04100 */
[C---:B------:R-:W-:Y:S01]  /*01a0*/  VIADD R2, R0.reuse, 0x100 ;  /* 0x0000010000027836 */ /* 0x040fe20000000000 */
[----:B------:R-:W-:-:S04]  /*01b0*/  IADD3 R0, P2, PT, R0, UR4, RZ ;  /* 0x0000000400007c10 */ /* 0x000fc8000ff5e0ff */
[----:B------:R-:W-:Y:S01]  /*01c0*/  ISETP.LT.U32.AND P1, PT, R2, UR6, PT ;  /* 0x0000000602007c0c */ /* 0x000fe2000bf21070 */
[----:B------:R-:W-:Y:S01]  /*01d0*/  IMAD.X R3, RZ, RZ, UR5, P2 ;  /* 0x00000005ff037e24 */ /* 0x000fe200090e06ff */
[----:B-1----:R-:W-:Y:S02]  /*01e0*/  LEA R2, P2, R0, UR10, 0x2 ;  /* 0x0000000a00027c11 */ /* 0x002fe4000f8410ff */
[----:B------:R-:W-:Y:S02]  /*01f0*/  ISETP.GT.U32.AND.EX P1, PT, R4, RZ, PT, P1 ;  /* 0x000000ff0400720c */ /* 0x000fe40003f24110 */
[----:B------:R-:W-:Y:S01]  /*0200*/  LEA.HI.X R3, R0, UR11, R3, 0x2, P2 ;  /* 0x0000000b00037c11 */ /* 0x000fe200090f1403 */
[----:B------:R-:W0:Y:S04]  /*0210*/  @P0 LDC R5, c[0x0][0x390] ;  /* 0x0000e400ff050b82 */ /* 0x000e280000000800 */
[----:B0-----:R0:W-:Y:S06]  /*0220*/  @P0 STG.E desc[UR8][R2.64], R5 ;  /* 0x0000000502000986 */ /* 0x0011ec000c101908 */
[----:B------:R-:W-:Y:S05]  /*0230*/  @!P1 EXIT ;  /* 0x000000000000994d */ /* 0x000fea0003800000 */
[----:B0-----:R-:W0:Y:S02]  /*0240*/  LDC R5, c[0x0][0x390] ;  /* 0x0000e400ff057b82 */ /* 0x001e240000000800 */
[----:B0-----:R-:W-:Y:S01]  /*0250*/  STG.E desc[UR8][R2.64+0x400], R5 ;  /* 0x0004000502007986 */ /* 0x001fe2000c101908 */
[----:B------:R-:W-:Y:S05]  /*0260*/  EXIT ;  /* 0x000000000000794d */ /* 0x000fea0003800000 */
.L_x_453:
        /* <DEDUP_REMOVED lines=9> */
.L_x_471:


//--------------------- .text._ZN3cub18CUB_300001_SM_10006detail11EmptyKernelIvEEvv --------------------------
	.section	.text._ZN3cub18CUB_300001_SM_10006detail11EmptyKernelIvEEvv,"ax",@progbits
	.align	128
        .global         _ZN3cub18CUB_300001_SM_10006detail11EmptyKernelIvEEvv
        .type           _ZN3cub18CUB_300001_SM_10006detail11EmptyKernelIvEEvv,@function
        .size           _ZN3cub18CUB_300001_SM_10006detail11EmptyKernelIvEEvv,(.L_x_472 - _ZN3cub18CUB_300001_SM_10006detail11EmptyKernelIvEEvv)
        .other          _ZN3cub18CUB_300001_SM_10006detail11EmptyKernelIvEEvv,@"STO_CUDA_ENTRY STV_DEFAULT"
_ZN3cub18CUB_300001_SM_10006detail11EmptyKernelIvEEvv:
.text._ZN3cub18CUB_300001_SM_10006detail11EmptyKernelIvEEvv:
[----:B------:R-:W-:Y:S01]  /*0000*/  LDC R1, c[0x0][0x37c] ;  /* 0x0000df00ff017b82 */ /* 0x000fe20000000800 */
[----:B------:R-:W-:Y:S05]  /*0010*/  EXIT ;  /* 0x000000000000794d */ /* 0x000fea0003800000 */
.L_x_454:
        /* <DEDUP_REMOVED lines=14> */
.L_x_472:


//--------------------- .text._Z16computeDistancesPKfS0_Pfii --------------------------
	.section	.text._Z16computeDistancesPKfS0_Pfii,"ax",@progbits
	.align	128
        .global         _Z16computeDistancesPKfS0_Pfii
        .type           _Z16computeDistancesPKfS0_Pfii,@function
        .size           _Z16computeDistancesPKfS0_Pfii,(.L_x_473 - _Z16computeDistancesPKfS0_Pfii)
        .other          _Z16computeDistancesPKfS0_Pfii,@"STO_CUDA_ENTRY STV_DEFAULT"
_Z16computeDistancesPKfS0_Pfii:
.text._Z16computeDistancesPKfS0_Pfii:
[----:B------:R-:W-:Y:S01]  /*0000*/  LDC R1, c[0x0][0x37c] ;  /* 0x0000df00ff017b82 */ /* 0x000fe20000000800 */
[----:B------:R-:W0:Y:S07]  /*0010*/  S2R R3, SR_TID.X ;  /* 0x0000000000037919 */ /* 0x000e2e0000002100 */
[----:B------:R-:W0:Y:S01]  /*0020*/  S2UR UR4, SR_CTAID.X ;  /* 0x00000000000479c3 */ /* 0x000e220000002500 */
[----:B------:R-:W1:Y:S07]  /*0030*/  LDCU UR5, c[0x0][0x398] ;  /* 0x00007300ff0577ac */ /* 0x000e6e0008000800 */
[----:B------:R-:W0:Y:S02]  /*0040*/  LDC R0, c[0x0][0x360] ;  /* 0x0000d800ff007b82 */ /* 0x000e240000000800 */
[----:B0-----:R-:W-:-:S05]  /*0050*/  IMAD R0, R0, UR4, R3 ;  /* 0x0000000400007c24 */ /* 0x001fca000f8e0203 */
[----:B-1----:R-:W-:-:S13]  /*0060*/  ISETP.GE.AND P0, PT, R0, UR5, PT ;  /* 0x0000000500007c0c */ /* 0x002fda000bf06270 */
[----:B------:R-:W-:Y:S05]  /*0070*/  @P0 EXIT ;  /* 0x000000000000094d */ /* 0x000fea0003800000 */
[----:B------:R-:W0:Y:S01]  /*0080*/  LDCU UR8, c[0x0][0x39c] ;  /* 0x00007380ff0877ac */ /* 0x000e220008000800 */
[----:B------:R-:W-:Y:S01]  /*0090*/  HFMA2 R13, -RZ, RZ, 0, 0 ;  /* 0x00000000ff0d7431 */ /* 0x000fe200000001ff */
[----:B------:R-:W1:Y:S01]  /*00a0*/  LDCU.64 UR16, c[0x0][0x358] ;  /* 0x00006b00ff1077ac */ /* 0x000e620008000a00 */
[----:B0-----:R-:W-:-:S09]  /*00b0*/  UISETP.GE.AND UP0, UPT, UR8, 0x1, UPT ;  /* 0x000000010800788c */ /* 0x001fd2000bf06270 */
[----:B-1----:R-:W-:Y:S05]  /*00c0*/  BRA.U !UP0, `(.L_x_455) ;  /* 0x0000000908d87547 */ /* 0x002fea000b800000 */
[----:B------:R-:W-:Y:S02]  /*00d0*/  UISETP.GE.U32.AND UP1, UPT, UR8, 0x10, UPT ;  /* 0x000000100800788c */ /* 0x000fe4000bf26070 */
[----:B------:R-:W-:Y:S01]  /*00e0*/  IMAD R6, R0, UR8, RZ ;  /* 0x0000000800067c24 */ /* 0x000fe2000f8e02ff */
[----:B------:R-:W-:Y:S01]  /*00f0*/  ULOP3.LUT UR9, UR8, 0xf, URZ, 0xc0, !UPT ;  /* 0x0000000f08097892 */ /* 0x000fe2000f8ec0ff */
[----:B------:R-:W-:Y:S02]  /*0100*/  MOV R13, RZ ;  /* 0x000000ff000d7202 */ /* 0x000fe40000000f00 */
[----:B------:R-:W-:Y:S01]  /*0110*/  MOV R7, RZ ;  /* 0x000000ff00077202 */ /* 0x000fe20000000f00 */
[----:B------:R-:W-:Y:S02]  /*0120*/  UISETP.NE.AND UP0, UPT, UR9, URZ, UPT ;  /* 0x000000ff0900728c */ /* 0x000fe4000bf05270 */
[----:B------:R-:W-:Y:S09]  /*0130*/  BRA.U !UP1, `(.L_x_456) ;  /* 0x0000000509547547 */ /* 0x000ff2000b800000 */
[----:B------:R-:W0:Y:S01]  /*0140*/  LDCU.128 UR12, c[0x0][0x380] ;  /* 0x00007000ff0c77ac */ /* 0x000e220008000c00 */
[----:B------:R-:W-:Y:S02]  /*0150*/  MOV R13, RZ ;  /* 0x000000ff000d7202 */ /* 0x000fe40000000f00 */
[----:B------:R-:W-:Y:S01]  /*0160*/  MOV R8, R6 ;  /* 0x0000000600087202 */ /* 0x000fe20000000f00 */
[----:B------:R-:W-:-:S04]  /*0170*/  ULOP3.LUT UR10, UR8, 0x7ffffff0, URZ, 0xc0, !UPT ;  /* 0x7ffffff0080a7892 */ /* 0x000fc8000f8ec0ff */
[----:B------:R-:W-:Y:S02]  /*0180*/  UIADD3 UR11, UPT, UPT, -UR10, URZ, URZ ;  /* 0x000000ff0a0b7290 */ /* 0x000fe4000fffe1ff */
[----:B------:R-:W-:Y:S01]  /*0190*/  MOV R7, UR10 ;  /* 0x0000000a00077c02 */ /* 0x000fe20008000f00 */
[----:B0-----:R-:W-:Y:S02]  /*01a0*/  UIADD3 UR4, UP2, UPT, UR14, 0x20, URZ ;  /* 0x000000200e047890 */ /* 0x001fe4000ff5e0ff */
[----:B------:R-:W-:Y:S02]  /*01b0*/  UIADD3 UR6, UP1, UPT, UR12, 0x20, URZ ;  /* 0x000000200c067890 */ /* 0x000fe4000ff3e0ff */
[----:B------:R-:W-:Y:S02]  /*01c0*/  UIADD3.X UR5, UPT, UPT, URZ, UR15, URZ, UP2, !UPT ;  /* 0x0000000fff057290 */ /* 0x000fe400097fe4ff */
[----:B------:R-:W-:Y:S01]  /*01d0*/  MOV R2, UR4 ;  /* 0x0000000400027c02 */ /* 0x000fe20008000f00 */
[----:B------:R-:W-:-:S03]  /*01e0*/  UIADD3.X UR7, UPT, UPT, URZ, UR13, URZ, UP1, !UPT ;  /* 0x0000000dff077290 */ /* 0x000fc60008ffe4ff */
[----:B------:R-:W-:-:S09]  /*01f0*/  MOV R3, UR5 ;  /* 0x0000000500037c02 */ /* 0x000fd20008000f00 */
.L_x_457:
[----:B------:R-:W-:Y:S01]  /*0200*/  MOV R4, UR6 ;  /* 0x0000000600047c02 */ /* 0x000fe20008000f00 */
[----:B------:R-:W2:Y:S01]  /*0210*/  LDG.E.CONSTANT R10, desc[UR16][R2.64+-0x20] ;  /* 0xffffe010020a7981 */ /* 0x000ea2000c1e9900 */
[----:B------:R-:W-:-:S03]  /*0220*/  MOV R5, UR7 ;  /* 0x0000000700057c02 */ /* 0x000fc60008000f00 */
[----:B------:R-:W3:Y:S01]  /*0230*/  LDG.E.CONSTANT R25, desc[UR16][R2.64+-0x1c] ;  /* 0xffffe41002197981 */ /* 0x000ee2000c1e9900 */
[----:B------:R-:W-:-:S03]  /*0240*/  IMAD.WIDE R4, R8, 0x4, R4 ;  /* 0x0000000408047825 */ /* 0x000fc600078e0204 */
[----:B------:R-:W4:Y:S04]  /*0250*/  LDG.E.CONSTANT R15, desc[UR16][R2.64+-0x18] ;  /* 0xffffe810020f7981 */ /* 0x000f28000c1e9900 */
[----:B------:R-:W2:Y:S04]  /*0260*/  LDG.E.CONSTANT R9, desc[UR16][R4.64+-0x20] ;  /* 0xffffe01004097981 */ /* 0x000ea8000c1e9900 */
[----:B------:R-:W3:Y:S04]  /*0270*/  LDG.E.CONSTANT R24, desc[UR16][R4.64+-0x1c] ;  /* 0xffffe41004187981 */ /* 0x000ee8000c1e9900 */
[----:B------:R-:W4:Y:S04]  /*0280*/  LDG.E.CONSTANT R16, desc[UR16][R4.64+-0x18] ;  /* 0xffffe81004107981 */ /* 0x000f28000c1e9900 */
[----:B------:R-:W5:Y:S04]  /*0290*/  LDG.E.CONSTANT R17, desc[UR16][R2.64+-0x14] ;  /* 0xffffec1002117981 */ /* 0x000f68000c1e9900 */
        /* <DEDUP_REMOVED lines=8> */
[----:B------:R-:W5:Y:S01]  /*0320*/  LDG.E.CONSTANT R27, desc[UR16][R2.64+0x1c] ;  /* 0x00001c10021b7981 */ /* 0x000f62000c1e9900 */
[----:B--2---:R-:W-:-:S03]  /*0330*/  FADD R14, R9, -R10 ;  /* 0x8000000a090e7221 */ /* 0x004fc60000000000 */
[----:B------:R-:W2:Y:S01]  /*0340*/  LDG.E.CONSTANT R9, desc[UR16][R2.64+-0x4] ;  /* 0xfffffc1002097981 */ /* 0x000ea2000c1e9900 */
[----:B------:R-:W-:Y:S01]  /*0350*/  FFMA R23, R14, R14, R13 ;  /* 0x0000000e0e177223 */ /* 0x000fe2000000000d */
[----:B---3--:R-:W-:Y:S02]  /*0360*/  FADD R24, R24, -R25 ;  /* 0x8000001918187221 */ /* 0x008fe40000000000 */
[----:B------:R-:W2:Y:S02]  /*0370*/  LDG.E.CONSTANT R10, desc[UR16][R4.64+-0x4] ;  /* 0xfffffc10040a7981 */ /* 0x000ea4000c1e9900 */
[----:B------:R-:W-:Y:S01]  /*0380*/  FFMA R23, R24, R24, R23 ;  /* 0x0000001818177223 */ /* 0x000fe20000000017 */
[----:B----4-:R-:W-:Y:S01]  /*0390*/  FADD R24, R16, -R15 ;  /* 0x8000000f10187221 */ /* 0x010fe20000000000 */
[----:B------:R-:W3:Y:S04]  /*03a0*/  LDG.E.CONSTANT R14, desc[UR16][R2.64] ;  /* 0x00000010020e7981 */ /* 0x000ee8000c1e9900 */
[----:B------:R-:W3:Y:S01]  /*03b0*/  LDG.E.CONSTANT R13, desc[UR16][R4.64] ;  /* 0x00000010040d7981 */ /* 0x000ee2000c1e9900 */
[----:B------:R-:W-:Y:S01]  /*03c0*/  FFMA R23, R24, R24, R23 ;  /* 0x0000001818177223 */ /* 0x000fe20000000017 */
[----:B-----5:R-:W-:-:S02]  /*03d0*/  FADD R24, R18, -R17 ;  /* 0x8000001112187221 */ /* 0x020fc40000000000 */
[----:B------:R-:W4:Y:S04]  /*03e0*/  LDG.E.CONSTANT R15, desc[UR16][R2.64+0x4] ;  /* 0x00000410020f7981 */ /* 0x000f28000c1e9900 */
[----:B------:R-:W4:Y:S01]  /*03f0*/  LDG.E.CONSTANT R16, desc[UR16][R4.64+0x4] ;  /* 0x0000041004107981 */ /* 0x000f22000c1e9900 */
[----:B------:R-:W-:Y:S01]  /*0400*/  FFMA R23, R24, R24, R23 ;  /* 0x0000001818177223 */ /* 0x000fe20000000017 */
[----:B------:R-:W-:Y:S02]  /*0410*/  FADD R24, R20, -R19 ;  /* 0x8000001314187221 */ /* 0x000fe40000000000 */
[----:B------:R-:W5:Y:S04]  /*0420*/  LDG.E.CONSTANT R17, desc[UR16][R2.64+0x8] ;  /* 0x0000081002117981 */ /* 0x000f68000c1e9900 */
[----:B------:R-:W5:Y:S01]  /*0430*/  LDG.E.CONSTANT R18, desc[UR16][R4.64+0x8] ;  /* 0x0000081004127981 */ /* 0x000f62000c1e9900 */
[----:B------:R-:W-:Y:S01]  /*0440*/  FFMA R23, R24, R24, R23 ;  /* 0x0000001818177223 */ /* 0x000fe20000000017 */
[----:B------:R-:W-:-:S02]  /*0450*/  FADD R24, R22, -R21 ;  /* 0x8000001516187221 */ /* 0x000fc40000000000 */
[----:B------:R-:W5:Y:S04]  /*0460*/  LDG.E.CONSTANT R19, desc[UR16][R2.64+0xc] ;  /* 0x00000c1002137981 */ /* 0x000f68000c1e9900 */
[----:B------:R-:W5:Y:S01]  /*0470*/  LDG.E.CONSTANT R20, desc[UR16][R4.64+0xc] ;  /* 0x00000c1004147981 */ /* 0x000f62000c1e9900 */
[----:B------:R-:W-:-:S03]  /*0480*/  FFMA R23, R24, R24, R23 ;  /* 0x0000001818177223 */ /* 0x000fc60000000017 */
[----:B------:R-:W5:Y:S04]  /*0490*/  LDG.E.CONSTANT R21, desc[UR16][R2.64+0x10] ;  /* 0x0000101002157981 */ /* 0x000f68000c1e9900 */
[----:B------:R-:W5:Y:S01]  /*04a0*/  LDG.E.CONSTANT R22, desc[UR16][R4.64+0x10] ;  /* 0x0000101004167981 */ /* 0x000f62000c1e9900 */
[----:B------:R-:W-:-:S03]  /*04b0*/  FADD R28, R11, -R12 ;  /* 0x8000000c0b1c7221 */ /* 0x000fc60000000000 */
[----:B------:R-:W5:Y:S04]  /*04c0*/  LDG.E.CONSTANT R24, desc[UR16][R2.64+0x14] ;  /* 0x0000141002187981 */ /* 0x000f68000c1e9900 */
[----:B------:R-:W5:Y:S04]  /*04d0*/  LDG.E.CONSTANT R25, desc[UR16][R4.64+0x14] ;  /* 0x0000141004197981 */ /* 0x000f68000c1e9900 */
[----:B------:R0:W5:Y:S04]  /*04e0*/  LDG.E.CONSTANT R11, desc[UR16][R2.64+0x18] ;  /* 0x00001810020b7981 */ /* 0x000168000c1e9900 */
[----:B------:R-:W5:Y:S01]  /*04f0*/  LDG.E.CONSTANT R12, desc[UR16][R4.64+0x18] ;  /* 0x00001810040c7981 */ /* 0x000f62000c1e9900 */
[----:B------:R-:W-:Y:S01]  /*0500*/  FFMA R23, R28, R28, R23 ;  /* 0x0000001c1c177223 */ /* 0x000fe20000000017 */
[----:B------:R-:W-:-:S04]  /*0510*/  UIADD3 UR11, UPT, UPT, UR11, 0x10, URZ ;  /* 0x000000100b0b7890 */ /* 0x000fc8000fffe0ff */
[----:B------:R-:W-:Y:S01]  /*0520*/  UISETP.NE.AND UP1, UPT, UR11, URZ, UPT ;  /* 0x000000ff0b00728c */ /* 0x000fe2000bf25270 */
[----:B0-----:R-:W-:Y:S01]  /*0530*/  IADD3 R2, P0, PT, R2, 0x40, RZ ;  /* 0x0000004002027810 */ /* 0x001fe20007f1e0ff */
[----:B------:R-:W-:Y:S01]  /*0540*/  FADD R26, R26, -R27 ;  /* 0x8000001b1a1a7221 */ /* 0x000fe20000000000 */
[----:B------:R-:W-:Y:S02]  /*0550*/  IADD3 R8, PT, PT, R8, 0x10, RZ ;  /* 0x0000001008087810 */ /* 0x000fe40007ffe0ff */
[----:B------:R-:W-:Y:S01]  /*0560*/  IADD3.X R3, PT, PT, RZ, R3, RZ, P0, !PT ;  /* 0x00000003ff037210 */ /* 0x000fe200007fe4ff */
[----:B--2---:R-:W-:-:S04]  /*0570*/  FADD R10, R10, -R9 ;  /* 0x800000090a0a7221 */ /* 0x004fc80000000000 */
[----:B------:R-:W-:Y:S01]  /*0580*/  FFMA R23, R10, R10, R23 ;  /* 0x0000000a0a177223 */ /* 0x000fe20000000017 */
[----:B---3--:R-:W-:-:S04]  /*0590*/  FADD R14, R13, -R14 ;  /* 0x8000000e0d0e7221 */ /* 0x008fc80000000000 */
[----:B------:R-:W-:Y:S01]  /*05a0*/  FFMA R23, R14, R14, R23 ;  /* 0x0000000e0e177223 */ /* 0x000fe20000000017 */
[----:B----4-:R-:W-:-:S04]  /*05b0*/  FADD R16, R16, -R15 ;  /* 0x8000000f10107221 */ /* 0x010fc80000000000 */
[----:B------:R-:W-:Y:S01]  /*05c0*/  FFMA R23, R16, R16, R23 ;  /* 0x0000001010177223 */ /* 0x000fe20000000017 */
[----:B-----5:R-:W-:-:S04]  /*05d0*/  FADD R18, R18, -R17 ;  /* 0x8000001112127221 */ /* 0x020fc80000000000 */
[----:B------:R-:W-:Y:S01]  /*05e0*/  FFMA R23, R18, R18, R23 ;  /* 0x0000001212177223 */ /* 0x000fe20000000017 */
[----:B------:R-:W-:-:S04]  /*05f0*/  FADD R20, R20, -R19 ;  /* 0x8000001314147221 */ /* 0x000fc80000000000 */
[----:B------:R-:W-:Y:S01]  /*0600*/  FFMA R23, R20, R20, R23 ;  /* 0x0000001414177223 */ /* 0x000fe20000000017 */
[----:B------:R-:W-:-:S04]  /*0610*/  FADD R22, R22, -R21 ;  /* 0x8000001516167221 */ /* 0x000fc80000000000 */
[----:B------:R-:W-:Y:S01]  /*0620*/  FFMA R23, R22, R22, R23 ;  /* 0x0000001616177223 */ /* 0x000fe20000000017 */
[----:B------:R-:W-:-:S04]  /*0630*/  FADD R24, R25, -R24 ;  /* 0x8000001819187221 */ /* 0x000fc80000000000 */
[----:B------:R-:W-:Y:S01]  /*0640*/  FFMA R23, R24, R24, R23 ;  /* 0x0000001818177223 */ /* 0x000fe20000000017 */
[----:B------:R-:W-:-:S04]  /*0650*/  FADD R12, R12, -R11 ;  /* 0x8000000b0c0c7221 */ /* 0x000fc80000000000 */
[----:B------:R-:W-:-:S04]  /*0660*/  FFMA R23, R12, R12, R23 ;  /* 0x0000000c0c177223 */ /* 0x000fc80000000017 */
[----:B------:R-:W-:Y:S01]  /*0670*/  FFMA R13, R26, R26, R23 ;  /* 0x0000001a1a0d7223 */ /* 0x000fe20000000017 */
[----:B------:R-:W-:Y:S06]  /*0680*/  BRA.U UP1, `(.L_x_457) ;  /* 0xfffffff901dc7547 */ /* 0x000fec000b83ffff */
.L_x_456:
[----:B------:R-:W-:Y:S05]  /*0690*/  BRA.U !UP0, `(.L_x_455) ;  /* 0x0000000508647547 */ /* 0x000fea000b800000 */
[----:B------:R-:W-:Y:S02]  /*06a0*/  UISETP.GE.U32.AND UP0, UPT, UR9, 0x8, UPT ;  /* 0x000000080900788c */ /* 0x000fe4000bf06070 */
[----:B------:R-:W-:-:S04]  /*06b0*/  ULOP3.LUT UR5, UR8, 0x7, URZ, 0xc0, !UPT ;  /* 0x0000000708057892 */ /* 0x000fc8000f8ec0ff */
[----:B------:R-:W-:-:S03]  /*06c0*/  UISETP.NE.AND UP1, UPT, UR5, URZ, UPT ;  /* 0x000000ff0500728c */ /* 0x000fc6000bf25270 */
[----:B------:R-:W-:Y:S08]  /*06d0*/  BRA.U !UP0, `(.L_x_458) ;  /* 0x0000000108987547 */ /* 0x000ff0000b800000 */
[----:B------:R-:W0:Y:S01]  /*06e0*/  LDC.64 R4, c[0x0][0x380] ;  /* 0x0000e000ff047b82 */ /* 0x000e220000000a00 */
[----:B------:R-:W-:-:S07]  /*06f0*/  IADD3 R9, PT, PT, R6, R7, RZ ;  /* 0x0000000706097210 */ /* 0x000fce0007ffe0ff */
[----:B------:R-:W1:Y:S01]  /*0700*/  LDC.64 R2, c[0x0][0x388] ;  /* 0x0000e200ff027b82 */ /* 0x000e620000000a00 */
[----:B0-----:R-:W-:-:S05]  /*0710*/  IMAD.WIDE R4, R9, 0x4, R4 ;  /* 0x0000000409047825 */ /* 0x001fca00078e0204 */
[----:B------:R-:W2:Y:S01]  /*0720*/  LDG.E.CONSTANT R18, desc[UR16][R4.64] ;  /* 0x0000001004127981 */ /* 0x000ea2000c1e9900 */
[----:B-1----:R-:W-:-:S03]  /*0730*/  IMAD.WIDE.U32 R2, R7, 0x4, R2 ;  /* 0x0000000407027825 */ /* 0x002fc600078e0002 */
[----:B------:R-:W3:Y:S04]  /*0740*/  LDG.E.CONSTANT R20, desc[UR16][R4.64+0x4] ;  /* 0x0000041004147981 */ /* 0x000ee8000c1e9900 */
[----:B------:R-:W2:Y:S04]  /*0750*/  LDG.E.CONSTANT R21, desc[UR16][R2.64] ;  /* 0x0000001002157981 */ /* 0x000ea8000c1e9900 */
[----:B------:R-:W3:Y:S04]  /*0760*/  LDG.E.CONSTANT R23, desc[UR16][R2.64+0x4] ;  /* 0x0000041002177981 */ /* 0x000ee8000c1e9900 */
[----:B------:R-:W4:Y:S04]  /*0770*/  LDG.E.CONSTANT R22, desc[UR16][R4.64+0x8] ;  /* 0x0000081004167981 */ /* 0x000f28000c1e9900 */
        /* <DEDUP_REMOVED lines=11> */
[----:B------:R-:W-:Y:S01]  /*0830*/  IADD3 R7, PT, PT, R7, 0x8, RZ ;  /* 0x0000000807077810 */ /* 0x000fe20007ffe0ff */
        /* <DEDUP_REMOVED lines=15> */
[----:B------:R-:W-:-:S07]  /*0930*/  FFMA R13, R16, R16, R13 ;  /* 0x00000010100d7223 */ /* 0x000fce000000000d */
.L_x_458:
        /* <DEDUP_REMOVED lines=26> */
[----:B------:R-:W-:-:S07]  /*0ae0*/  FFMA R13, R17, R17, R8 ;  /* 0x00000011110d7223 */ /* 0x000fce0000000008 */
.L_x_459:
[----:B------:R-:W-:Y:S05]  /*0af0*/  BRA.U !UP1, `(.L_x_455) ;  /* 0x00000001094c7547 */ /* 0x000fea000b800000 */
[----:B------:R-:W0:Y:S01]  /*0b00*/  LDC.64 R4, c[0x0][0x388] ;  /* 0x0000e200ff047b82 */ /* 0x000e220000000a00 */
[----:B------:R-:W-:Y:S01]  /*0b10*/  IADD3 R9, PT, PT, R6, R7, RZ ;  /* 0x0000000706097210 */ /* 0x000fe20007ffe0ff */
[----:B------:R-:W-:-:S06]  /*0b20*/  UIADD3 UR4, UPT, UPT, -UR4, URZ, URZ ;  /* 0x000000ff04047290 */ /* 0x000fcc000fffe1ff */
[----:B------:R-:W1:Y:S01]  /*0b30*/  LDC.64 R2, c[0x0][0x380] ;  /* 0x0000e000ff027b82 */ /* 0x000e620000000a00 */
[----:B0-----:R-:W-:-:S03]  /*0b40*/  IMAD.WIDE.U32 R4, R7, 0x4, R4 ;  /* 0x0000000407047825 */ /* 0x001fc600078e0004 */
[----:B------:R-:W-:Y:S02]  /*0b50*/  MOV R6, R4 ;  /* 0x0000000400067202 */ /* 0x000fe40000000f00 */
[----:B------:R-:W-:-:S07]  /*0b60*/  MOV R11, R5 ;  /* 0x00000005000b7202 */ /* 0x000fce0000000f00 */
.L_x_460:
[----:B-1----:R-:W-:Y:S01]  /*0b70*/  IMAD.WIDE R4, R9, 0x4, R2 ;  /* 0x0000000409047825 */ /* 0x002fe200078e0202 */
[----:B------:R-:W-:-:S05]  /*0b80*/  MOV R7, R11 ;  /* 0x0000000b00077202 */ /* 0x000fca0000000f00 */
[----:B------:R-:W2:Y:S04]  /*0b90*/  LDG.E.CONSTANT R4, desc[UR16][R4.64] ;  /* 0x0000001004047981 */ /* 0x000ea8000c1e9900 */
[----:B------:R0:W2:Y:S01]  /*0ba0*/  LDG.E.CONSTANT R7, desc[UR16][R6.64] ;  /* 0x0000001006077981 */ /* 0x0000a2000c1e9900 */
[----:B------:R-:W-:Y:S01]  /*0bb0*/  UIADD3 UR4, UPT, UPT, UR4, 0x1, URZ ;  /* 0x0000000104047890 */ /* 0x000fe2000fffe0ff */
[----:B------:R-:W-:-:S03]  /*0bc0*/  IADD3 R9, PT, PT, R9, 0x1, RZ ;  /* 0x0000000109097810 */ /* 0x000fc60007ffe0ff */
[----:B------:R-:W-:Y:S01]  /*0bd0*/  UISETP.NE.AND UP0, UPT, UR4, URZ, UPT ;  /* 0x000000ff0400728c */ /* 0x000fe2000bf05270 */
[----:B0-----:R-:W-:-:S04]  /*0be0*/  IADD3 R6, P0, PT, R6, 0x4, RZ ;  /* 0x0000000406067810 */ /* 0x001fc80007f1e0ff */
[----:B------:R-:W-:Y:S01]  /*0bf0*/  IADD3.X R11, PT, PT, RZ, R11, RZ, P0, !PT ;  /* 0x0000000bff0b7210 */ /* 0x000fe200007fe4ff */
[----:B--2---:R-:W-:-:S04]  /*0c00*/  FADD R8, R4, -R7 ;  /* 0x8000000704087221 */ /* 0x004fc80000000000 */
[----:B------:R-:W-:Y:S01]  /*0c10*/  FFMA R13, R8, R8, R13 ;  /* 0x00000008080d7223 */ /* 0x000fe2000000000d */
[----:B------:R-:W-:Y:S06]  /*0c20*/  BRA.U UP0, `(.L_x_460) ;  /* 0xfffffffd00d07547 */ /* 0x000fec000b83ffff */
.L_x_455:
[----:B------:R-:W0:Y:S02]  /*0c30*/  LDC.64 R2, c[0x0][0x390] ;  /* 0x0000e400ff027b82 */ /* 0x000e240000000a00 */
[----:B0-----:R-:W-:-:S05]  /*0c40*/  IMAD.WIDE R2, R0, 0x4, R2 ;  /* 0x0000000400027825 */ /* 0x001fca00078e0202 */
[----:B------:R-:W-:Y:S01]  /*0c50*/  STG.E desc[UR16][R2.64], R13 ;  /* 0x0000000d02007986 */ /* 0x000fe2000c101910 */
[----:B------:R-:W-:Y:S05]  /*0c60*/  EXIT ;  /* 0x000000000000794d */ /* 0x000fea0003800000 */
.L_x_461:
        /* <DEDUP_REMOVED lines=9> */
.L_x_473:


//--------------------- .nv.shared._ZN3cub18CUB_300001_SM_10006detail10radix_sort29DeviceRadixSortOnesweepKernelINS1_5radix10policy_hubIffyE10Policy1000ELNS0_9SortOrderE0EffyiiNS1_21identity_decomposer_tEEEvPT5_SB_PT3_PKSC_PT1_PKSG_PT2_PKSK_T4_iiT6_ --------------------------
	.section	.nv.shared._ZN3cub18CUB_300001_SM_10006detail10radix_sort29DeviceRadixSortOnesweepKernelINS1_5radix10policy_hubIffyE10Policy1000ELNS0_9SortOrderE0EffyiiNS1_21identity_decomposer_tEEEvPT5_SB_PT3_PKSC_PT1_PKSG_PT2_PKSK_T4_iiT6_,"aw",@nobits
	.sectionflags	@""
	.align	16
.nv.shared._ZN3cub18CUB_300001_SM_10006detail10radix_sort29DeviceRadixSortOnesweepKernelINS1_5radix10policy_hubIffyE10Policy1000ELNS0_9SortOrderE0EffyiiNS1_21identity_decomposer_tEEEvPT5_SB_PT3_PKSC_PT1_PKSG_PT2_PKSK_T4_iiT6_:
	.zero		29184


//--------------------- .nv.shared.reserved.0     --------------------------
	.section	.nv.shared.reserved.0,"aw",@nobits
	.weak		__nv_reservedSMEM_offset_0_alias
	.size		__nv_reservedSMEM_offset_0_alias, 0, 64
	.other		__nv_reservedSMEM_offset_0_alias,@"STO_CUDA_RESERVED_SHARED STV_DEFAULT"
__nv_reservedSMEM_offset_0_alias:
	.zero		0
	.zero		64


//--------------------- .nv.global                --------------------------
	.section	.nv.global,"aw",@nobits
.nv.global:
	.type		_ZN34_INTERNAL_b8c65cae_4_k_cu_222503396thrust24THRUST_300001_SM_1000_NS12placeholders2_8E,@object
	.size		_ZN34_INTERNAL_b8c65cae_4_k_cu_222503396thrust24THRUST_300001_SM_1000_NS12placeholders2_8E,(_ZN34_INTERNAL_b8c65cae_4_k_cu_222503394cuda3std3__436_GLOBAL__N__b8c65cae_4_k_cu_222503396ignoreE - _ZN34_INTERNAL_b8c65cae_4_k_cu_222503396thrust24THRUST_300001_SM_1000_NS12placeholders2_8E)
_ZN34_INTERNAL_b8c65cae_4_k_cu_222503396thrust24THRUST_300001_SM_1000_NS12placeholders2_8E:
	.zero		1
	.type		_ZN34_INTERNAL_b8c65cae_4_k_cu_222503394cuda3std3__436_GLOBAL__N__b8c65cae_4_k_cu_222503396ignoreE,@object
	.size		_ZN34_INTERNAL_b8c65cae_4_k_cu_222503394cuda3std3__436_GLOBAL__N__b8c65cae_4_k_cu_222503396ignoreE,(_ZN34_INTERNAL_b8c65cae_4_k_cu_222503394cuda3std6ranges3__45__cpo4dataE - _ZN34_INTERNAL_b8c65cae_4_k_cu_222503394cuda3std3__436_GLOBAL__N__b8c65cae_4_k_cu_222503396ignoreE)
_ZN34_INTERNAL_b8c65cae_4_k_cu_222503394cuda3std3__436_GLOBAL__N__b8c65cae_4_k_cu_222503396ignoreE:
	.zero		1
	.type		_ZN34_INTERNAL_b8c65cae_4_k_cu_222503394cuda3std6ranges3__45__cpo4dataE,@object
	.size		_ZN34_INTERNAL_b8c65cae_4_k_cu_222503394cuda3std6ranges3__45__cpo4dataE,(_ZN34_INTERNAL_b8c65cae_4_k_cu_222503396thrust24THRUST_300001_SM_1000_NS6system3cpp3parE - _ZN34_INTERNAL_b8c65cae_4_k_cu_222503394cuda3std6ranges3__45__cpo4dataE)
_ZN34_INTERNAL_b8c65cae_4_k_cu_222503394cuda3std6ranges3__45__cpo4dataE:
	.zero		1
	.type		_ZN34_INTERNAL_b8c65cae_4_k_cu_222503396thrust24THRUST_300001_SM_1000_NS6system3cpp3parE,@object
	.size		_ZN34_INTERNAL_b8c65cae_4_k_cu_222503396thrust24THRUST_300001_SM_1000_NS6system3cpp3parE,(_ZN34_INTERNAL_b8c65cae_4_k_cu_222503394cuda3std3__45__cpo5beginE - _ZN34_INTERNAL_b8c65cae_4_k_cu_222503396thrust24THRUST_300001_SM_1000_NS6system3cpp3parE)
_ZN34_INTERNAL_b8c65cae_4_k_cu_222503396thrust24THRUST_300001_SM_1000_NS6system3cpp3parE:
	.zero		1
	.type		_ZN34_INTERNAL_b8c65cae_4_k_cu_222503394cuda3std3__45__cpo5beginE,@object
	.size		_ZN34_INTERNAL_b8c65cae_4_k_cu_222503394cuda3std3__45__cpo5beginE,(_ZN34_INTERNAL_b8c65cae_4_k_cu_222503394cuda3std6ranges3__45__cpo5beginE - _ZN34_INTERNAL_b8c65cae_4_k_cu_222503394cuda3std3__45__cpo5beginE)
_ZN34_INTERNAL_b8c65cae_4_k_cu_222503394cuda3std3__45__cpo5beginE:
	.zero		1
	.type		_ZN34_INTERNAL_b8c65cae_4_k_cu_222503394cuda3std6ranges3__45__cpo5beginE,@object
	.size		_ZN34_INTERNAL_b8c65cae_4_k_cu_222503394cuda3std6ranges3__45__cpo5beginE,(_ZN34_INTERNAL_b8c65cae_4_k_cu_222503396thrust24THRUST_300001_SM_1000_NS6deviceE - _ZN34_INTERNAL_b8c65cae_4_k_cu_222503394cuda3std6ranges3__45__cpo5beginE)
_ZN34_INTERNAL_b8c65cae_4_k_cu_222503394cuda3std6ranges3__45__cpo5beginE:
	.zero		1
	.type		_ZN34_INTERNAL_b8c65cae_4_k_cu_222503396thrust24THRUST_300001_SM_1000_NS6deviceE,@object
	.size		_ZN34_INTERNAL_b8c65cae_4_k_cu_222503396thrust24THRUST_300001_SM_1000_NS6deviceE,(_ZN34_INTERNAL_b8c65cae_4_k_cu_222503394cuda3std3__47nulloptE - _ZN34_INTERNAL_b8c65cae_4_k_cu_222503396thrust24THRUST_300001_SM_1000_NS6deviceE)
_ZN34_INTERNAL_b8c65cae_4_k_cu_222503396thrust24THRUST_300001_SM_1000_NS6deviceE:
	.zero		1
	.type		_ZN34_INTERNAL_b8c65cae_4_k_cu_222503394cuda3std3__47nulloptE,@object
	.size		_ZN34_INTERNAL_b8c65cae_4_k_cu_222503394cuda3std3__47nulloptE,(_ZN34_INTERNAL_b8c65cae_4_k_cu_222503394cuda3std6ranges3__45__cpo8distanceE - _ZN34_INTERNAL_b8c65cae_4_k_cu_222503394cuda3std3__47nulloptE)
_ZN34_INTERNAL_b8c65cae_4_k_cu_222503394cuda3std3__47nulloptE:
	.zero		1
	.type		_ZN34_INTERNAL_b8c65cae_4_k_cu_222503394cuda3std6ranges3__45__cpo8distanceE,@object
	.size		_ZN34_INTERNAL_b8c65cae_4_k_cu_222503394cuda3std6ranges3__45__cpo8distanceE,(_ZN34_INTERNAL_b8c65cae_4_k_cu_222503396thrust24THRUST_300001_SM_1000_NS12placeholders2_4E - _ZN34_INTERNAL_b8c65cae_4_k_cu_222503394cuda3std6ranges3__45__cpo8distanceE)
_ZN34_INTERNAL_b8c65cae_4_k_cu_222503394cuda3std6ranges3__45__cpo8distanceE:
	.zero		1
	.type		_ZN34_INTERNAL_b8c65cae_4_k_cu_222503396thrust24THRUST_300001_SM_1000_NS12placeholders2_4E,@object
	.size		_ZN34_INTERNAL_b8c65cae_4_k_cu_222503396thrust24THRUST_300001_SM_1000_NS12placeholders2_4E,(_ZN34_INTERNAL_b8c65cae_4_k_cu_222503394cuda3std3__45__cpo6rbeginE - _ZN34_INTERNAL_b8c65cae_4_k_cu_222503396thrust24THRUST_300001_SM_1000_NS12placeholders2_4E)
_ZN34_INTERNAL_b8c65cae_4_k_cu_222503396thrust24THRUST_300001_SM_1000_NS12placeholders2_4E:
	.zero		1
	.type		_ZN34_INTERNAL_b8c65cae_4_k_cu_222503394cuda3std3__45__cpo6rbeginE,@object
	.size		_ZN34_INTERNAL_b8c65cae_4_k_cu_222503394cuda3std3__45__cpo6rbeginE,(_ZN34_INTERNAL_b8c65cae_4_k_cu_222503394cuda3std6ranges3__45__cpo7advanceE - _ZN34_INTERNAL_b8c65cae_4_k_cu_222503394cuda3std3__45__cpo6rbeginE)
_ZN34_INTERNAL_b8c65cae_4_k_cu_222503394cuda3std3__45__cpo6rbeginE:
	.zero		1
	.type		_ZN34_INTERNAL_b8c65cae_4_k_cu_222503394cuda3std6ranges3__45__cpo7advanceE,@object
	.size		_ZN34_INTERNAL_b8c65cae_4_k_cu_222503394cuda3std6ranges3__45__cpo7advanceE,(_ZN34_INTERNAL_b8c65cae_4_k_cu_222503396thrust24THRUST_300001_SM_1000_NS12placeholders3_10E - _ZN34_INTERNAL_b8c65cae_4_k_cu_222503394cuda3std6ranges3__45__cpo7advanceE)
_ZN34_INTERNAL_b8c65cae_4_k_cu_222503394cuda3std6ranges3__45__cpo7advanceE:
	.zero		1
	.type		_ZN34_INTERNAL_b8c65cae_4_k_cu_222503396thrust24THRUST_300001_SM_1000_NS12placeholders3_10E,@object
	.size		_ZN34_INTERNAL_b8c65cae_4_k_cu_222503396thrust24THRUST_300001_SM_1000_NS12placeholders3_10E,(_ZN34_INTERNAL_b8c65cae_4_k_cu_222503394cuda3std3__48in_placeE - _ZN34_INTERNAL_b8c65cae_4_k_cu_222503396thrust24THRUST_300001_SM_1000_NS12placeholders3_10E)
_ZN34_INTERNAL_b8c65cae_4_k_cu_222503396thrust24THRUST_300001_SM_1000_NS12placeholders3_10E:
	.zero		1
	.type		_ZN34_INTERNAL_b8c65cae_4_k_cu_222503394cuda3std3__48in_placeE,@object
	.size		_ZN34_INTERNAL_b8c65cae_4_k_cu_222503394cuda3std3__48in_placeE,(_ZN34_INTERNAL_b8c65cae_4_k_cu_222503394cuda3std6ranges3__45__cpo4sizeE - _ZN34_INTERNAL_b8c65cae_4_k_cu_222503394cuda3std3__48in_placeE)
_ZN34_INTERNAL_b8c65cae_4_k_cu_222503394cuda3std3__48in_placeE:
	.zero		1
	.type		_ZN34_INTERNAL_b8c65cae_4_k_cu_222503394cuda3std6ranges3__45__cpo4sizeE,@object
	.size		_ZN34_INTERNAL_b8c65cae_4_k_cu_222503394cuda3std6ranges3__45__cpo4sizeE,(_ZN34_INTERNAL_b8c65cae_4_k_cu_222503396thrust24THRUST_300001_SM_1000_NS12placeholders2_2E - _ZN34_INTERNAL_b8c65cae_4_k_cu_222503394cuda3std6ranges3__45__cpo4sizeE)
_ZN34_INTERNAL_b8c65cae_4_k_cu_222503394cuda3std6ranges3__45__cpo4sizeE:
	.zero		1
	.type		_ZN34_INTERNAL_b8c65cae_4_k_cu_222503396thrust24THRUST_300001_SM_1000_NS12placeholders2_2E,@object
	.size		_ZN34_INTERNAL_b8c65cae_4_k_cu_222503396thrust24THRUST_300001_SM_1000_NS12placeholders2_2E,(_ZN34_INTERNAL_b8c65cae_4_k_cu_222503394cuda3std3__45__cpo6cbeginE - _ZN34_INTERNAL_b8c65cae_4_k_cu_222503396thrust24THRUST_300001_SM_1000_NS12placeholders2_2E)
_ZN34_INTERNAL_b8c65cae_4_k_cu_222503396thrust24THRUST_300001_SM_1000_NS12placeholders2_2E:
	.zero		1
	.type		_ZN34_INTERNAL_b8c65cae_4_k_cu_222503394cuda3std3__45__cpo6cbeginE,@object
	.size		_ZN34_INTERNAL_b8c65cae_4_k_cu_222503394cuda3std3__45__cpo6cbeginE,(_ZN34_INTERNAL_b8c65cae_4_k_cu_222503394cuda3std6ranges3__45__cpo6cbeginE - _ZN34_INTERNAL_b8c65cae_4_k_cu_222503394cuda3std3__45__cpo6cbeginE)
_ZN34_INTERNAL_b8c65cae_4_k_cu_222503394cuda3std3__45__cpo6cbeginE:
	.zero		1
	.type		_ZN34_INTERNAL_b8c65cae_4_k_cu_222503394cuda3std6ranges3__45__cpo6cbeginE,@object
	.size		_ZN34_INTERNAL_b8c65cae_4_k_cu_222503394cuda3std6ranges3__45__cpo6cbeginE,(_ZN34_INTERNAL_b8c65cae_4_k_cu_222503396thrust24THRUST_300001_SM_1000_NS12placeholders2_6E - _ZN34_INTERNAL_b8c65cae_4_k_cu_222503394cuda3std6ranges3__45__cpo6cbeginE)
_ZN34_INTERNAL_b8c65cae_4_k_cu_222503394cuda3std6ranges3__45__cpo6cbeginE:
	.zero		1
	.type		_ZN34_INTERNAL_b8c65cae_4_k_cu_222503396thrust24THRUST_300001_SM_1000_NS12placeholders2_6E,@object
	.size		_ZN34_INTERNAL_b8c65cae_4_k_cu_222503396thrust24THRUST_300001_SM_1000_NS12placeholders2_6E,(_ZN34_INTERNAL_b8c65cae_4_k_cu_222503394cuda3std3__45__cpo7crbeginE - _ZN34_INTERNAL_b8c65cae_4_k_cu_222503396thrust24THRUST_300001_SM_1000_NS12placeholders2_6E)
_ZN34_INTERNAL_b8c65cae_4_k_cu_222503396thrust24THRUST_300001_SM_1000_NS12placeholders2_6E:
	.zero		1
	.type		_ZN34_INTERNAL_b8c65cae_4_k_cu_222503394cuda3std3__45__cpo7crbeginE,@object
	.size		_ZN34_INTERNAL_b8c65cae_4_k_cu_222503394cuda3std3__45__cpo7crbeginE,(_ZN34_INTERNAL_b8c65cae_4_k_cu_222503394cuda3std6ranges3__45__cpo4nextE - _ZN34_INTERNAL_b8c65cae_4_k_cu_222503394cuda3std3__45__cpo7crbeginE)
_ZN34_INTERNAL_b8c65cae_4_k_cu_222503394cuda3std3__45__cpo7crbeginE:
	.zero		1
	.type		_ZN34_INTERNAL_b8c65cae_4_k_cu_222503394cuda3std6ranges3__45__cpo4nextE,@object
	.size		_ZN34_INTERNAL_b8c65cae_4_k_cu_222503394cuda3std6ranges3__45__cpo4nextE,(_ZN34_INTERNAL_b8c65cae_4_k_cu_222503394cuda3std6ranges3__45__cpo4swapE - _ZN34_INTERNAL_b8c65cae_4_k_cu_222503394cuda3std6ranges3__45__cpo4nextE)
_ZN34_INTERNAL_b8c65cae_4_k_cu_222503394cuda3std6ranges3__45__cpo4nextE:
	.zero		1
	.type		_ZN34_INTERNAL_b8c65cae_4_k_cu_222503394cuda3std6ranges3__45__cpo4swapE,@object
	.size		_ZN34_INTERNAL_b8c65cae_4_k_cu_222503394cuda3std6ranges3__45__cpo4swapE,(_ZN34_INTERNAL_b8c65cae_4_k_cu_222503396thrust24THRUST_300001_SM_1000_NS8cuda_cub10par_nosyncE - _ZN34_INTERNAL_b8c65cae_4_k_cu_222503394cuda3std6ranges3__45__cpo4swapE)
_ZN34_INTERNAL_b8c65cae_4_k_cu_222503394cuda3std6ranges3__45__cpo4swapE:
	.zero		1
	.type		_ZN34_INTERNAL_b8c65cae_4_k_cu_222503396thrust24THRUST_300001_SM_1000_NS8cuda_cub10par_nosyncE,@object
	.size		_ZN34_INTERNAL_b8c65cae_4_k_cu_222503396thrust24THRUST_300001_SM_1000_NS8cuda_cub10par_nosyncE,(_ZN34_INTERNAL_b8c65cae_4_k_cu_222503396thrust24THRUST_300001_SM_1000_NS3seqE - _ZN34_INTERNAL_b8c65cae_4_k_cu_222503396thrust24THRUST_300001_SM_1000_NS8cuda_cub10par_nosyncE)
_ZN34_INTERNAL_b8c65cae_4_k_cu_222503396thrust24THRUST_300001_SM_1000_NS8cuda_cub10par_nosyncE:
	.zero		1
	.type		_ZN34_INTERNAL_b8c65cae_4_k_cu_222503396thrust24THRUST_300001_SM_1000_NS3seqE,@object
	.size		_ZN34_INTERNAL_b8c65cae_4_k_cu_222503396thrust24THRUST_300001_SM_1000_NS3seqE,(_ZN34_INTERNAL_b8c65cae_4_k_cu_222503394cuda3std3__420unreachable_sentinelE - _ZN34_INTERNAL_b8c65cae_4_k_cu_222503396thrust24THRUST_300001_SM_1000_NS3seqE)
_ZN34_INTERNAL_b8c65cae_4_k_cu_222503396thrust24THRUST_300001_SM_1000_NS3seqE:
	.zero		1
	.type		_ZN34_INTERNAL_b8c65cae_4_k_cu_222503394cuda3std3__420unreachable_sentinelE,@object
	.size		_ZN34_INTERNAL_b8c65cae_4_k_cu_222503394cuda3std3__420unreachable_sentinelE,(_ZN34_INTERNAL_b8c65cae_4_k_cu_222503394cuda3std6ranges3__45__cpo5ssizeE - _ZN34_INTERNAL_b8c65cae_4_k_cu_222503394cuda3std3__420unreachable_sentinelE)
_ZN34_INTERNAL_b8c65cae_4_k_cu_222503394cuda3std3__420unreachable_sentinelE:
	.zero		1
	.type		_ZN34_INTERNAL_b8c65cae_4_k_cu_222503394cuda3std6ranges3__45__cpo5ssizeE,@object
	.size		_ZN34_INTERNAL_b8c65cae_4_k_cu_222503394cuda3std6ranges3__45__cpo5ssizeE,(_ZN34_INTERNAL_b8c65cae_4_k_cu_222503396thrust24THRUST_300001_SM_1000_NS12placeholders2_3E - _ZN34_INTERNAL_b8c65cae_4_k_cu_222503394cuda3std6ranges3__45__cpo5ssizeE)
_ZN34_INTERNAL_b8c65cae_4_k_cu_222503394cuda3std6ranges3__45__cpo5ssizeE:
	.zero		1
	.type		_ZN34_INTERNAL_b8c65cae_4_k_cu_222503396thrust24THRUST_300001_SM_1000_NS12placeholders2_3E,@object
	.size		_ZN34_INTERNAL_b8c65cae_4_k_cu_222503396thrust24THRUST_300001_SM_1000_NS12placeholders2_3E,(_ZN34_INTERNAL_b8c65cae_4_k_cu_222503394cuda3std3__45__cpo4cendE - _ZN34_INTERNAL_b8c65cae_4_k_cu_222503396thrust24THRUST_300001_SM_1000_NS12placeholders2_3E)
_ZN34_INTERNAL_b8c65cae_4_k_cu_222503396thrust24THRUST_300001_SM_1000_NS12placeholders2_3E:
	.zero		1
	.type		_ZN34_INTERNAL_b8c65cae_4_k_cu_222503394cuda3std3__45__cpo4cendE,@object
	.size		_ZN34_INTERNAL_b8c65cae_4_k_cu_222503394cuda3std3__45__cpo4cendE,(_ZN34_INTERNAL_b8c65cae_4_k_cu_222503394cuda3std6ranges3__45__cpo4cendE - _ZN34_INTERNAL_b8c65cae_4_k_cu_222503394cuda3std3__45__cpo4cendE)
_ZN34_INTERNAL_b8c65cae_4_k_cu_222503394cuda3std3__45__cpo4cendE:
	.zero		1
	.type		_ZN34_INTERNAL_b8c65cae_4_k_cu_222503394cuda3std6ranges3__45__cpo4cendE,@object
	.size		_ZN34_INTERNAL_b8c65cae_4_k_cu_222503394cuda3std6ranges3__45__cpo4cendE,(_ZN34_INTERNAL_b8c65cae_4_k_cu_222503396thrust24THRUST_300001_SM_1000_NS12placeholders2_7E - _ZN34_INTERNAL_b8c65cae_4_k_cu_222503394cuda3std6ranges3__45__cpo4cendE)
_ZN34_INTERNAL_b8c65cae_4_k_cu_222503394cuda3std6ranges3__45__cpo4cendE:
	.zero		1
	.type		_ZN34_INTERNAL_b8c65cae_4_k_cu_222503396thrust24THRUST_300001_SM_1000_NS12placeholders2_7E,@object
	.size		_ZN34_INTERNAL_b8c65cae_4_k_cu_222503396thrust24THRUST_300001_SM_1000_NS12placeholders2_7E,(_ZN34_INTERNAL_b8c65cae_4_k_cu_222503394cuda3std3__45__cpo5crendE - _ZN34_INTERNAL_b8c65cae_4_k_cu_222503396thrust24THRUST_300001_SM_1000_NS12placeholders2_7E)
_ZN34_INTERNAL_b8c65cae_4_k_cu_222503396thrust24THRUST_300001_SM_1000_NS12placeholders2_7E:
	.zero		1
	.type		_ZN34_INTERNAL_b8c65cae_4_k_cu_222503394cuda3std3__45__cpo5crendE,@object
	.size		_ZN34_INTERNAL_b8c65cae_4_k_cu_222503394cuda3std3__45__cpo5crendE,(_ZN34_INTERNAL_b8c65cae_4_k_cu_222503394cuda3std6ranges3__45__cpo4prevE - _ZN34_INTERNAL_b8c65cae_4_k_cu_222503394cuda3std3__45__cpo5crendE)
_ZN34_INTERNAL_b8c65cae_4_k_cu_222503394cuda3std3__45__cpo5crendE:
	.zero		1
	.type		_ZN34_INTERNAL_b8c65cae_4_k_cu_222503394cuda3std6ranges3__45__cpo4prevE,@object
	.size		_ZN34_INTERNAL_b8c65cae_4_k_cu_222503394cuda3std6ranges3__45__cpo4prevE,(_ZN34_INTERNAL_b8c65cae_4_k_cu_222503394cuda3std6ranges3__45__cpo9iter_moveE - _ZN34_INTERNAL_b8c65cae_4_k_cu_222503394cuda3std6ranges3__45__cpo4prevE)
_ZN34_INTERNAL_b8c65cae_4_k_cu_222503394cuda3std6ranges3__45__cpo4prevE:
	.zero		1
	.type		_ZN34_INTERNAL_b8c65cae_4_k_cu_222503394cuda3std6ranges3__45__cpo9iter_moveE,@object
	.size		_ZN34_INTERNAL_b8c65cae_4_k_cu_222503394cuda3std6ranges3__45__cpo9iter_moveE,(_ZN34_INTERNAL_b8c65cae_4_k_cu_222503396thrust24THRUST_300001_SM_1000_NS6system6detail10sequential3seqE - _ZN34_INTERNAL_b8c65cae_4_k_cu_222503394cuda3std6ranges3__45__cpo9iter_moveE)
_ZN34_INTERNAL_b8c65cae_4_k_cu_222503394cuda3std6ranges3__45__cpo9iter_moveE:
	.zero		1
	.type		_ZN34_INTERNAL_b8c65cae_4_k_cu_222503396thrust24THRUST_300001_SM_1000_NS6system6detail10sequential3seqE,@object
	.size		_ZN34_INTERNAL_b8c65cae_4_k_cu_222503396thrust24THRUST_300001_SM_1000_NS6system6detail10sequential3seqE,(_ZN34_INTERNAL_b8c65cae_4_k_cu_222503396thrust24THRUST_300001_SM_1000_NS12placeholders2_9E - _ZN34_INTERNAL_b8c65cae_4_k_cu_222503396thrust24THRUST_300001_SM_1000_NS6system6detail10sequential3seqE)
_ZN34_INTERNAL_b8c65cae_4_k_cu_222503396thrust24THRUST_300001_SM_1000_NS6system6detail10sequential3seqE:
	.zero		1
	.type		_ZN34_INTERNAL_b8c65cae_4_k_cu_222503396thrust24THRUST_300001_SM_1000_NS12placeholders2_9E,@object
	.size		_ZN34_INTERNAL_b8c65cae_4_k_cu_222503396thrust24THRUST_300001_SM_1000_NS12placeholders2_9E,(_ZN34_INTERNAL_b8c65cae_4_k_cu_222503394cuda3std3__419piecewise_constructE - _ZN34_INTERNAL_b8c65cae_4_k_cu_222503396thrust24THRUST_300001_SM_1000_NS12placeholders2_9E)
_ZN34_INTERNAL_b8c65cae_4_k_cu_222503396thrust24THRUST_300001_SM_1000_NS12placeholders2_9E:
	.zero		1
	.type		_ZN34_INTERNAL_b8c65cae_4_k_cu_222503394cuda3std3__419piecewise_constructE,@object
	.size		_ZN34_INTERNAL_b8c65cae_4_k_cu_222503394cuda3std3__419piecewise_constructE,(_ZN34_INTERNAL_b8c65cae_4_k_cu_222503394cuda3std6ranges3__45__cpo5cdataE - _ZN34_INTERNAL_b8c65cae_4_k_cu_222503394cuda3std3__419piecewise_constructE)
_ZN34_INTERNAL_b8c65cae_4_k_cu_222503394cuda3std3__419piecewise_constructE:
	.zero		1
	.type		_ZN34_INTERNAL_b8c65cae_4_k_cu_222503394cuda3std6ranges3__45__cpo5cdataE,@object
	.size		_ZN34_INTERNAL_b8c65cae_4_k_cu_222503394cuda3std6ranges3__45__cpo5cdataE,(_ZN34_INTERNAL_b8c65cae_4_k_cu_222503396thrust24THRUST_300001_SM_1000_NS12placeholders2_1E - _ZN34_INTERNAL_b8c65cae_4_k_cu_222503394cuda3std6ranges3__45__cpo5cdataE)
_ZN34_INTERNAL_b8c65cae_4_k_cu_222503394cuda3std6ranges3__45__cpo5cdataE:
	.zero		1
	.type		_ZN34_INTERNAL_b8c65cae_4_k_cu_222503396thrust24THRUST_300001_SM_1000_NS12placeholders2_1E,@object
	.size		_ZN34_INTERNAL_b8c65cae_4_k_cu_222503396thrust24THRUST_300001_SM_1000_NS12placeholders2_1E,(_ZN34_INTERNAL_b8c65cae_4_k_cu_222503394cuda3std3__45__cpo3endE - _ZN34_INTERNAL_b8c65cae_4_k_cu_222503396thrust24THRUST_300001_SM_1000_NS12placeholders2_1E)
_ZN34_INTERNAL_b8c65cae_4_k_cu_222503396thrust24THRUST_300001_SM_1000_NS12placeholders2_1E:
	.zero		1
	.type		_ZN34_INTERNAL_b8c65cae_4_k_cu_222503394cuda3std3__45__cpo3endE,@object
	.size		_ZN34_INTERNAL_b8c65cae_4_k_cu_222503394cuda3std3__45__cpo3endE,(_ZN34_INTERNAL_b8c65cae_4_k_cu_222503394cuda3std6ranges3__45__cpo3endE - _ZN34_INTERNAL_b8c65cae_4_k_cu_222503394cuda3std3__45__cpo3endE)
_ZN34_INTERNAL_b8c65cae_4_k_cu_222503394cuda3std3__45__cpo3endE:
	.zero		1
	.type		_ZN34_INTERNAL_b8c65cae_4_k_cu_222503394cuda3std6ranges3__45__cpo3endE,@object
	.size		_ZN34_INTERNAL_b8c65cae_4_k_cu_222503394cuda3std6ranges3__45__cpo3endE,(_ZN34_INTERNAL_b8c65cae_4_k_cu_222503396thrust24THRUST_300001_SM_1000_NS12placeholders2_5E - _ZN34_INTERNAL_b8c65cae_4_k_cu_222503394cuda3std6ranges3__45__cpo3endE)
_ZN34_INTERNAL_b8c65cae_4_k_cu_222503394cuda3std6ranges3__45__cpo3endE:
	.zero		1
	.type		_ZN34_INTERNAL_b8c65cae_4_k_cu_222503396thrust24THRUST_300001_SM_1000_NS12placeholders2_5E,@object
	.size		_ZN34_INTERNAL_b8c65cae_4_k_cu_222503396thrust24THRUST_300001_SM_1000_NS12placeholders2_5E,(_ZN34_INTERNAL_b8c65cae_4_k_cu_222503394cuda3std3__45__cpo4rendE - _ZN34_INTERNAL_b8c65cae_4_k_cu_222503396thrust24THRUST_300001_SM_1000_NS12placeholders2_5E)
_ZN34_INTERNAL_b8c65cae_4_k_cu_222503396thrust24THRUST_300001_SM_1000_NS12placeholders2_5E:
	.zero		1
	.type		_ZN34_INTERNAL_b8c65cae_4_k_cu_222503394cuda3std3__45__cpo4rendE,@object
	.size		_ZN34_INTERNAL_b8c65cae_4_k_cu_222503394cuda3std3__45__cpo4rendE,(_ZN34_INTERNAL_b8c65cae_4_k_cu_222503394cuda3std6ranges3__45__cpo9iter_swapE - _ZN34_INTERNAL_b8c65cae_4_k_cu_222503394cuda3std3__45__cpo4rendE)
_ZN34_INTERNAL_b8c65cae_4_k_cu_222503394cuda3std3__45__cpo4rendE:
	.zero		1
	.type		_ZN34_INTERNAL_b8c65cae_4_k_cu_222503394cuda3std6ranges3__45__cpo9iter_swapE,@object
	.size		_ZN34_INTERNAL_b8c65cae_4_k_cu_222503394cuda3std6ranges3__45__cpo9iter_swapE,(_ZN34_INTERNAL_b8c65cae_4_k_cu_222503394cuda3std3__48unexpectE - _ZN34_INTERNAL_b8c65cae_4_k_cu_222503394cuda3std6ranges3__45__cpo9iter_swapE)
_ZN34_INTERNAL_b8c65cae_4_k_cu_222503394cuda3std6ranges3__45__cpo9iter_swapE:
	.zero		1
	.type		_ZN34_INTERNAL_b8c65cae_4_k_cu_222503394cuda3std3__48unexpectE,@object
	.size		_ZN34_INTERNAL_b8c65cae_4_k_cu_222503394cuda3std3__48unexpectE,(_ZN34_INTERNAL_b8c65cae_4_k_cu_222503396thrust24THRUST_300001_SM_1000_NS8cuda_cub3parE - _ZN34_INTERNAL_b8c65cae_4_k_cu_222503394cuda3std3__48unexpectE)
_ZN34_INTERNAL_b8c65cae_4_k_cu_222503394cuda3std3__48unexpectE:
	.zero		1
	.type		_ZN34_INTERNAL_b8c65cae_4_k_cu_222503396thrust24THRUST_300001_SM_1000_NS8cuda_cub3parE,@object
	.size		_ZN34_INTERNAL_b8c65cae_4_k_cu_222503396thrust24THRUST_300001_SM_1000_NS8cuda_cub3parE,(.L_29 - _ZN34_INTERNAL_b8c65cae_4_k_cu_222503396thrust24THRUST_300001_SM_1000_NS8cuda_cub3parE)
_ZN34_INTERNAL_b8c65cae_4_k_cu_222503396thrust24THRUST_300001_SM_1000_NS8cuda_cub3parE:
	.zero		1
.L_29:


//--------------------- .nv.shared._ZN3cub18CUB_300001_SM_10006detail10radix_sort33DeviceRadixSortExclusiveSumKernelINS1_5radix10policy_hubIffyE10Policy1000EyEEvPT0_ --------------------------
	.section	.nv.shared._ZN3cub18CUB_300001_SM_10006detail10radix_sort33DeviceRadixSortExclusiveSumKernelINS1_5radix10policy_hubIffyE10Policy1000EyEEvPT0_,"aw",@nobits
	.sectionflags	@""
	.align	16
.nv.shared._ZN3cub18CUB_300001_SM_10006detail10radix_sort33DeviceRadixSortExclusiveSumKernelINS1_5radix10policy_hubIffyE10Policy1000EyEEvPT0_:
	.zero		3360


//--------------------- .nv.shared._ZN3cub18CUB_300001_SM_10006detail10radix_sort30DeviceRadixSortHistogramKernelINS1_5radix10policy_hubIffyE10Policy1000ELNS0_9SortOrderE0EfyNS1_21identity_decomposer_tEEEvPT2_PKT1_SA_iiT3_ --------------------------
	.section	.nv.shared._ZN3cub18CUB_300001_SM_10006detail10radix_sort30DeviceRadixSortHistogramKernelINS1_5radix10policy_hubIffyE10Policy1000ELNS0_9SortOrderE0EfyNS1_21identity_decomposer_tEEEvPT2_PKT1_SA_iiT3_,"aw",@nobits
	.sectionflags	@""
	.align	4
.nv.shared._ZN3cub18CUB_300001_SM_10006detail10radix_sort30DeviceRadixSortHistogramKernelINS1_5radix10policy_hubIffyE10Policy1000ELNS0_9SortOrderE0EfyNS1_21identity_decomposer_tEEEvPT2_PKT1_SA_iiT3_:
	.zero		5120


//--------------------- .nv.shared._ZN3cub18CUB_300001_SM_10006detail10radix_sort31DeviceRadixSortSingleTileKernelINS1_5radix10policy_hubIffyE10Policy1000ELNS0_9SortOrderE0EffyNS1_21identity_decomposer_tEEEvPKT1_PSA_PKT2_PSE_T3_iiT4_ --------------------------
	.section	.nv.shared._ZN3cub18CUB_300001_SM_10006detail10radix_sort31DeviceRadixSortSingleTileKernelINS1_5radix10policy_hubIffyE10Policy1000ELNS0_9SortOrderE0EffyNS1_21identity_decomposer_tEEEvPKT1_PSA_PKT2_PSE_T3_iiT4_,"aw",@nobits
	.sectionflags	@""
	.align	16
.nv.shared._ZN3cub18CUB_300001_SM_10006detail10radix_sort31DeviceRadixSortSingleTileKernelINS1_5radix10policy_hubIffyE10Policy1000ELNS0_9SortOrderE0EffyNS1_21identity_decomposer_tEEEvPKT1_PSA_PKT2_PSE_T3_iiT4_:
	.zero		34880


//--------------------- .nv.shared._ZN3cub18CUB_300001_SM_10006detail10radix_sort29DeviceRadixSortOnesweepKernelINS1_5radix10policy_hubIfiyE10Policy1000ELNS0_9SortOrderE0EfiyiiNS1_21identity_decomposer_tEEEvPT5_SB_PT3_PKSC_PT1_PKSG_PT2_PKSK_T4_iiT6_ --------------------------
	.section	.nv.shared._ZN3cub18CUB_300001_SM_10006detail10radix_sort29DeviceRadixSortOnesweepKernelINS1_5radix10policy_hubIfiyE10Policy1000ELNS0_9SortOrderE0EfiyiiNS1_21identity_decomposer_tEEEvPT5_SB_PT3_PKSC_PT1_PKSG_PT2_PKSK_T4_iiT6_,"aw",@nobits
	.sectionflags	@""
	.align	16
.nv.shared._ZN3cub18CUB_300001_SM_10006detail10radix_sort29DeviceRadixSortOnesweepKernelINS1_5radix10policy_hubIfiyE10Policy1000ELNS0_9SortOrderE0EfiyiiNS1_21identity_decomposer_tEEEvPT5_SB_PT3_PKSC_PT1_PKSG_PT2_PKSK_T4_iiT6_:
	.zero		29184


//--------------------- .nv.shared._ZN3cub18CUB_300001_SM_10006detail10radix_sort33DeviceRadixSortExclusiveSumKernelINS1_5radix10policy_hubIfiyE10Policy1000EyEEvPT0_ --------------------------
	.section	.nv.shared._ZN3cub18CUB_300001_SM_10006detail10radix_sort33DeviceRadixSortExclusiveSumKernelINS1_5radix10policy_hubIfiyE10Policy1000EyEEvPT0_,"aw",@nobits
	.sectionflags	@""
	.align	16
.nv.shared._ZN3cub18CUB_300001_SM_10006detail10radix_sort33DeviceRadixSortExclusiveSumKernelINS1_5radix10policy_hubIfiyE10Policy1000EyEEvPT0_:
	.zero		3360


//--------------------- .nv.shared._ZN3cub18CUB_300001_SM_10006detail10radix_sort30DeviceRadixSortHistogramKernelINS1_5radix10policy_hubIfiyE10Policy1000ELNS0_9SortOrderE0EfyNS1_21identity_decomposer_tEEEvPT2_PKT1_SA_iiT3_ --------------------------
	.section	.nv.shared._ZN3cub18CUB_300001_SM_10006detail10radix_sort30DeviceRadixSortHistogramKernelINS1_5radix10policy_hubIfiyE10Policy1000ELNS0_9SortOrderE0EfyNS1_21identity_decomposer_tEEEvPT2_PKT1_SA_iiT3_,"aw",@nobits
	.sectionflags	@""
	.align	4
.nv.shared._ZN3cub18CUB_300001_SM_10006detail10radix_sort30DeviceRadixSortHistogramKernelINS1_5radix10policy_hubIfiyE10Policy1000ELNS0_9SortOrderE0EfyNS1_21identity_decomposer_tEEEvPT2_PKT1_SA_iiT3_:
	.zero		5120


//--------------------- .nv.shared._ZN3cub18CUB_300001_SM_10006detail10radix_sort31DeviceRadixSortSingleTileKernelINS1_5radix10policy_hubIfiyE10Policy1000ELNS0_9SortOrderE0EfiyNS1_21identity_decomposer_tEEEvPKT1_PSA_PKT2_PSE_T3_iiT4_ --------------------------
	.section	.nv.shared._ZN3cub18CUB_300001_SM_10006detail10radix_sort31DeviceRadixSortSingleTileKernelINS1_5radix10policy_hubIfiyE10Policy1000ELNS0_9SortOrderE0EfiyNS1_21identity_decomposer_tEEEvPKT1_PSA_PKT2_PSE_T3_iiT4_,"aw",@nobits
	.sectionflags	@""
	.align	16
.nv.shared._ZN3cub18CUB_300001_SM_10006detail10radix_sort31DeviceRadixSortSingleTileKernelINS1_5radix10policy_hubIfiyE10Policy1000ELNS0_9SortOrderE0EfiyNS1_21identity_decomposer_tEEEvPKT1_PSA_PKT2_PSE_T3_iiT4_:
	.zero		34880


//--------------------- .nv.constant0._ZN3cub18CUB_300001_SM_10006detail10radix_sort29DeviceRadixSortOnesweepKernelINS1_5radix10policy_hubIffyE10Policy1000ELNS0_9SortOrderE0EffyiiNS1_21identity_decomposer_tEEEvPT5_SB_PT3_PKSC_PT1_PKSG_PT2_PKSK_T4_iiT6_ --------------------------
	.section	.nv.constant0._ZN3cub18CUB_300001_SM_10006detail10radix_sort29DeviceRadixSortOnesweepKernelINS1_5radix10policy_hubIffyE10Policy1000ELNS0_9SortOrderE0EffyiiNS1_21identity_decomposer_tEEEvPT5_SB_PT3_PKSC_PT1_PKSG_PT2_PKSK_T4_iiT6_,"a",@progbits
	.sectionflags	@""
	.align	4
.nv.constant0._ZN3cub18CUB_300001_SM_10006detail10radix_sort29DeviceRadixSortOnesweepKernelINS1_5radix10policy_hubIffyE10Policy1000ELNS0_9SortOrderE0EffyiiNS1_21identity_decomposer_tEEEvPT5_SB_PT3_PKSC_PT1_PKSG_PT2_PKSK_T4_iiT6_:
	.zero		973


//--------------------- .nv.constant0._ZN3cub18CUB_300001_SM_10006detail10radix_sort33DeviceRadixSortExclusiveSumKernelINS1_5radix10policy_hubIffyE10Policy1000EyEEvPT0_ --------------------------
	.section	.nv.constant0._ZN3cub18CUB_300001_SM_10006detail10radix_sort33DeviceRadixSortExclusiveSumKernelINS1_5radix10policy_hubIffyE10Policy1000EyEEvPT0_,"a",@progbits
	.sectionflags	@""
	.align	4
.nv.constant0._ZN3cub18CUB_300001_SM_10006detail10radix_sort33DeviceRadixSortExclusiveSumKernelINS1_5radix10policy_hubIffyE10Policy1000EyEEvPT0_:
	.zero		904


//--------------------- .nv.constant0._ZN3cub18CUB_300001_SM_10006detail10radix_sort30DeviceRadixSortHistogramKernelINS1_5radix10policy_hubIffyE10Policy1000ELNS0_9SortOrderE0EfyNS1_21identity_decomposer_tEEEvPT2_PKT1_SA_iiT3_ --------------------------
	.section	.nv.constant0._ZN3cub18CUB_300001_SM_10006detail10radix_sort30DeviceRadixSortHistogramKernelINS1_5radix10policy_hubIffyE10Policy1000ELNS0_9SortOrderE0EfyNS1_21identity_decomposer_tEEEvPT2_PKT1_SA_iiT3_,"a",@progbits
	.sectionflags	@""
	.align	4
.nv.constant0._ZN3cub18CUB_300001_SM_10006detail10radix_sort30DeviceRadixSortHistogramKernelINS1_5radix10policy_hubIffyE10Policy1000ELNS0_9SortOrderE0EfyNS1_21identity_decomposer_tEEEvPT2_PKT1_SA_iiT3_:
	.zero		929


//--------------------- .nv.constant0._ZN3cub18CUB_300001_SM_10006detail10radix_sort31DeviceRadixSortSingleTileKernelINS1_5radix10policy_hubIffyE10Policy1000ELNS0_9SortOrderE0EffyNS1_21identity_decomposer_tEEEvPKT1_PSA_PKT2_PSE_T3_iiT4_ --------------------------
	.section	.nv.constant0._ZN3cub18CUB_300001_SM_10006detail10radix_sort31DeviceRadixSortSingleTileKernelINS1_5radix10policy_hubIffyE10Policy1000ELNS0_9SortOrderE0EffyNS1_21identity_decomposer_tEEEvPKT1_PSA_PKT2_PSE_T3_iiT4_,"a",@progbits
	.sectionflags	@""
	.align	4
.nv.constant0._ZN3cub18CUB_300001_SM_10006detail10radix_sort31DeviceRadixSortSingleTileKernelINS1_5radix10policy_hubIffyE10Policy1000ELNS0_9SortOrderE0EffyNS1_21identity_decomposer_tEEEvPKT1_PSA_PKT2_PSE_T3_iiT4_:
	.zero		945


//--------------------- .nv.constant0._ZN3cub18CUB_300001_SM_10006detail10radix_sort29DeviceRadixSortOnesweepKernelINS1_5radix10policy_hubIfiyE10Policy1000ELNS0_9SortOrderE0EfiyiiNS1_21identity_decomposer_tEEEvPT5_SB_PT3_PKSC_PT1_PKSG_PT2_PKSK_T4_iiT6_ --------------------------
	.section	.nv.constant0._ZN3cub18CUB_300001_SM_10006detail10radix_sort29DeviceRadixSortOnesweepKernelINS1_5radix10policy_hubIfiyE10Policy1000ELNS0_9SortOrderE0EfiyiiNS1_21identity_decomposer_tEEEvPT5_SB_PT3_PKSC_PT1_PKSG_PT2_PKSK_T4_iiT6_,"a",@progbits
	.sectionflags	@""
	.align	4
.nv.constant0._ZN3cub18CUB_300001_SM_10006detail10radix_sort29DeviceRadixSortOnesweepKernelINS1_5radix10policy_hubIfiyE10Policy1000ELNS0_9SortOrderE0EfiyiiNS1_21identity_decomposer_tEEEvPT5_SB_PT3_PKSC_PT1_PKSG_PT2_PKSK_T4_iiT6_:
	.zero		973


//--------------------- .nv.constant0._ZN3cub18CUB_300001_SM_10006detail10radix_sort33DeviceRadixSortExclusiveSumKernelINS1_5radix10policy_hubIfiyE10Policy1000EyEEvPT0_ --------------------------
	.section	.nv.constant0._ZN3cub18CUB_300001_SM_10006detail10radix_sort33DeviceRadixSortExclusiveSumKernelINS1_5radix10policy_hubIfiyE10Policy1000EyEEvPT0_,"a",@progbits
	.sectionflags	@""
	.align	4
.nv.constant0._ZN3cub18CUB_300001_SM_10006detail10radix_sort33DeviceRadixSortExclusiveSumKernelINS1_5radix10policy_hubIfiyE10Policy1000EyEEvPT0_:
	.zero		904


//--------------------- .nv.constant0._ZN3cub18CUB_300001_SM_10006detail10radix_sort30DeviceRadixSortHistogramKernelINS1_5radix10policy_hubIfiyE10Policy1000ELNS0_9SortOrderE0EfyNS1_21identity_decomposer_tEEEvPT2_PKT1_SA_iiT3_ --------------------------
	.section	.nv.constant0._ZN3cub18CUB_300001_SM_10006detail10radix_sort30DeviceRadixSortHistogramKernelINS1_5radix10policy_hubIfiyE10Policy1000ELNS0_9SortOrderE0EfyNS1_21identity_decomposer_tEEEvPT2_PKT1_SA_iiT3_,"a",@progbits
	.sectionflags	@""
	.align	4
.nv.constant0._ZN3cub18CUB_300001_SM_10006detail10radix_sort30DeviceRadixSortHistogramKernelINS1_5radix10policy_hubIfiyE10Policy1000ELNS0_9SortOrderE0EfyNS1_21identity_decomposer_tEEEvPT2_PKT1_SA_iiT3_:
	.zero		929


//--------------------- .nv.constant0._ZN3cub18CUB_300001_SM_10006detail10radix_sort31DeviceRadixSortSingleTileKernelINS1_5radix10policy_hubIfiyE10Policy1000ELNS0_9SortOrderE0EfiyNS1_21identity_decomposer_tEEEvPKT1_PSA_PKT2_PSE_T3_iiT4_ --------------------------
	.section	.nv.constant0._ZN3cub18CUB_300001_SM_10006detail10radix_sort31DeviceRadixSortSingleTileKernelINS1_5radix10policy_hubIfiyE10Policy1000ELNS0_9SortOrderE0EfiyNS1_21identity_decomposer_tEEEvPKT1_PSA_PKT2_PSE_T3_iiT4_,"a",@progbits
	.sectionflags	@""
	.align	4
.nv.constant0._ZN3cub18CUB_300001_SM_10006detail10radix_sort31DeviceRadixSortSingleTileKernelINS1_5radix10policy_hubIfiyE10Policy1000ELNS0_9SortOrderE0EfiyNS1_21identity_decomposer_tEEEvPKT1_PSA_PKT2_PSE_T3_iiT4_:
	.zero		945


//--------------------- .nv.constant0._ZN3cub18CUB_300001_SM_10006detail8for_each13static_kernelINS2_12policy_hub_t12policy_500_tElN6thrust24THRUST_300001_SM_1000_NS8cuda_cub10__tabulate7functorINS7_6detail15normal_iteratorINS7_10device_ptrIiEEEENS7_6system6detail7generic6detail22compute_sequence_valueIivEElEEEEvT0_T1_ --------------------------
	.section	.nv.constant0._ZN3cub18CUB_300001_SM_10006detail8for_each13static_kernelINS2_12policy_hub_t12policy_500_tElN6thrust24THRUST_300001_SM_1000_NS8cuda_cub10__tabulate7functorINS7_6detail15normal_iteratorINS7_10device_ptrIiEEEENS7_6system6detail7generic6detail22compute_sequence_valueIivEElEEEEvT0_T1_,"a",@progbits
	.sectionflags	@""
	.align	4
.nv.constant0._ZN3cub18CUB_300001_SM_10006detail8for_each13static_kernelINS2_12policy_hub_t12policy_500_tElN6thrust24THRUST_300001_SM_1000_NS8cuda_cub10__tabulate7functorINS7_6detail15normal_iteratorINS7_10device_ptrIiEEEENS7_6system6detail7generic6detail22compute_sequence_valueIivEElEEEEvT0_T1_:
	.zero		920


//--------------------- .nv.constant0._ZN3cub18CUB_300001_SM_10006detail8for_each13static_kernelINS2_12policy_hub_t12policy_500_tEmN6thrust24THRUST_300001_SM_1000_NS8cuda_cub20__uninitialized_fill7functorINS7_10device_ptrIiEEiEEEEvT0_T1_ --------------------------
	.section	.nv.constant0._ZN3cub18CUB_300001_SM_10006detail8for_each13static_kernelINS2_12policy_hub_t12policy_500_tEmN6thrust24THRUST_300001_SM_1000_NS8cuda_cub20__uninitialized_fill7functorINS7_10device_ptrIiEEiEEEEvT0_T1_,"a",@progbits
	.sectionflags	@""
	.align	4
.nv.constant0._ZN3cub18CUB_300001_SM_10006detail8for_each13static_kernelINS2_12policy_hub_t12policy_500_tEmN6thrust24THRUST_300001_SM_1000_NS8cuda_cub20__uninitialized_fill7functorINS7_10device_ptrIiEEiEEEEvT0_T1_:
	.zero		920


//--------------------- .nv.constant0._ZN3cub18CUB_300001_SM_10006detail11EmptyKernelIvEEvv --------------------------
	.section	.nv.constant0._ZN3cub18CUB_300001_SM_10006detail11EmptyKernelIvEEvv,"a",@progbits
	.sectionflags	@""
	.align	4
.nv.constant0._ZN3cub18CUB_300001_SM_10006detail11EmptyKernelIvEEvv:
	.zero		896


//--------------------- .nv.constant0._Z16computeDistancesPKfS0_Pfii --------------------------
	.section	.nv.constant0._Z16computeDistancesPKfS0_Pfii,"a",@progbits
	.sectionflags	@""
	.align	4
.nv.constant0._Z16computeDistancesPKfS0_Pfii:
	.zero		928


//--------------------- SYMBOLS --------------------------

	.type		.nv.reservedSmem.offset0,@object
	.size		.nv.reservedSmem.offset0,0x4
	.type		.nv.reservedSmem.cap,@object
	.size		.nv.reservedSmem.cap,0x4
